def matmul_kernel(
    a_ptr,
    b_ptr,
    c_ptr,
    M,
    N,
    K,
    stride_am,
    stride_ak,
    stride_bk,
    stride_bn,
    stride_cm,
    stride_cn,
    BLOCK_M: tl.constexpr,
    BLOCK_N: tl.constexpr,
    BLOCK_K: tl.constexpr,
    GROUP_M: tl.constexpr,
):
    pid = tl.program_id(axis=0)
    num_pid_m = tl.cdiv(M, BLOCK_M)
    num_pid_n = tl.cdiv(N, BLOCK_N)
    num_pid_in_group = GROUP_M * num_pid_n
    group_id = pid // num_pid_in_group
    first_pid_m = group_id * GROUP_M
    group_size_m = min(num_pid_m - first_pid_m, GROUP_M)
    pid_m = first_pid_m + ((pid % num_pid_in_group) % group_size_m)
    pid_n = (pid % num_pid_in_group) // group_size_m

    offs_am = (pid_m * BLOCK_M + tl.arange(0, BLOCK_M)) % M
    offs_bn = (pid_n * BLOCK_N + tl.arange(0, BLOCK_N)) % N
    offs_k = tl.arange(0, BLOCK_K)
    a_ptrs = a_ptr + offs_am[:, None] * stride_am + offs_k[None, :] * stride_ak
    b_ptrs = b_ptr + offs_k[:, None] * stride_bk + offs_bn[None, :] * stride_bn

    acc = tl.zeros((BLOCK_M, BLOCK_N), dtype=tl.float32)
    for kk in range(0, tl.cdiv(K, BLOCK_K)):
        a = tl.load(a_ptrs, mask=offs_k[None, :] < K - kk * BLOCK_K, other=0.0)
        b = tl.load(b_ptrs, mask=offs_k[:, None] < K - kk * BLOCK_K, other=0.0)
        acc = tl.dot(a, b, acc)
        a_ptrs += BLOCK_K * stride_ak
        b_ptrs += BLOCK_K * stride_bk

    c = acc.to(c_ptr.dtype.element_ty)
    offs_cm = pid_m * BLOCK_M + tl.arange(0, BLOCK_M)
    offs_cn = pid_n * BLOCK_N + tl.arange(0, BLOCK_N)
    c_ptrs = c_ptr + offs_cm[:, None] * stride_cm + offs_cn[None, :] * stride_cn
    mask = (offs_cm[:, None] < M) & (offs_cn[None, :] < N)
    tl.store(c_ptrs, c, mask=mask)

# config = {"BLOCK_K": 128, "BLOCK_M": 64, "BLOCK_N": 256, "GROUP_M": 1, "arch": "sm_100", "dtype": "fp8e5m2", "num_ctas": 1, "num_stages": 3, "num_warps": 4}
# arch = sm_100


// ===== COMPILED SASS (sm_100a) =====

	.target	sm_100a

	.elftype	@"ET_EXEC"


//--------------------- .note.nv.tkinfo           --------------------------
	.section	.note.nv.tkinfo,"",@"SHT_NOTE"
	.sectionflags	@"SHF_NOTE_NV_TKINFO"
	.tkinfo
        /*0018*/ 	.word	0x00000081
        /*0030*/ 	.string	""
        /*0030*/ 	.string	"ptxas-blackwell"
        /*0030*/ 	.string	"Cuda compilation tools, release 12.9, V12.9.86"
        /*0030*/ 	.string	"Build cuda_12.9.r12.9/compiler.36037853_0"
        /*0030*/ 	.string	"-v  -suppress-debug-info  -lineinfo  -arch sm_100a "



//--------------------- .note.nv.cuver            --------------------------
	.section	.note.nv.cuver,"",@"SHT_NOTE"
	.sectionflags	@"SHF_NOTE_NV_CUVER"
        /*0018*/ 	.short	0x0001
        /*001a*/ 	.short	0x0064
        /*001c*/ 	.short	0x0001
        /*001e*/ 	.short	0x0000
        /*0020*/ 	.short	0x0001
        /*0022*/ 	.short	0x0000


//--------------------- .nv.info                  --------------------------
	.section	.nv.info,"",@"SHT_CUDA_INFO"
	.align	4


	//----- nvinfo : EIATTR_REGCOUNT
	.align		4
        /*0000*/ 	.byte	0x04, 0x2f
        /*0002*/ 	.short	(.L_4 - .L_3)
	.align		4
.L_3:
        /*0004*/ 	.word	index@(matmul_kernel)
        /*0008*/ 	.word	0x000000a8


	//----- nvinfo : EIATTR_FRAME_SIZE
	.align		4
.L_4:
        /*000c*/ 	.byte	0x04, 0x11
        /*000e*/ 	.short	(.L_6 - .L_5)
	.align		4
.L_5:
        /*0010*/ 	.word	index@($__internal_2_$__cuda_sm10x_tcgen05_guardrail_trap_unallocated_columns_being_dealloced)
        /*0014*/ 	.word	0x00000d70


	//----- nvinfo : EIATTR_FRAME_SIZE
	.align		4
.L_6:
        /*0018*/ 	.byte	0x04, 0x11
        /*001a*/ 	.short	(.L_8 - .L_7)
	.align		4
.L_7:
        /*001c*/ 	.word	index@($__internal_1_$__cuda_sm10x_tcgen05_guardrail_trap_phase_invalid_during_alloc)
        /*0020*/ 	.word	0x00000d70


	//----- nvinfo : EIATTR_FRAME_SIZE
	.align		4
.L_8:
        /*0024*/ 	.byte	0x04, 0x11
        /*0026*/ 	.short	(.L_10 - .L_9)
	.align		4
.L_9:
        /*0028*/ 	.word	index@($__internal_0_$__cuda_sm10x_tcgen05_guardrail_trap_col_being_dealloced_not_returned_by_alloc)
        /*002c*/ 	.word	0x00000d70


	//----- nvinfo : EIATTR_FRAME_SIZE
	.align		4
.L_10:
        /*0030*/ 	.byte	0x04, 0x11
        /*0032*/ 	.short	(.L_12 - .L_11)
	.align		4
.L_11:
        /*0034*/ 	.word	index@(matmul_kernel)
        /*0038*/ 	.word	0x00000d70


	//----- nvinfo : EIATTR_MIN_STACK_SIZE
	.align		4
.L_12:
        /*003c*/ 	.byte	0x04, 0x12
        /*003e*/ 	.short	(.L_14 - .L_13)
	.align		4
.L_13:
        /*0040*/ 	.word	index@(matmul_kernel)
        /*0044*/ 	.word	0x00000d70
.L_14:


//--------------------- .nv.info.matmul_kernel    --------------------------
	.section	.nv.info.matmul_kernel,"",@"SHT_CUDA_INFO"
	.sectionflags	@""
	.align	4


	//----- nvinfo : EIATTR_CUDA_API_VERSION
	.align		4
        /*0000*/ 	.byte	0x04, 0x37
        /*0002*/ 	.short	(.L_16 - .L_15)
.L_15:
        /*0004*/ 	.word	0x00000081


	//----- nvinfo : EIATTR_KPARAM_INFO
	.align		4
.L_16:
        /*0008*/ 	.byte	0x04, 0x17
        /*000a*/ 	.short	(.L_18 - .L_17)
.L_17:
        /*000c*/ 	.word	0x00000000
        /*0010*/ 	.short	0x000d
        /*0012*/ 	.short	0x0048
        /*0014*/ 	.byte	0x00, 0xf4, 0x21, 0x00


	//----- nvinfo : EIATTR_KPARAM_INFO
	.align		4
.L_18:
        /*0018*/ 	.byte	0x04, 0x17
        /*001a*/ 	.short	(.L_20 - .L_19)
.L_19:
        /*001c*/ 	.word	0x00000000
        /*0020*/ 	.short	0x000c
        /*0022*/ 	.short	0x0040
        /*0024*/ 	.byte	0x00, 0xf4, 0x21, 0x00


	//----- nvinfo : EIATTR_KPARAM_INFO
	.align		4
.L_20:
        /*0028*/ 	.byte	0x04, 0x17
        /*002a*/ 	.short	(.L_22 - .L_21)
.L_21:
        /*002c*/ 	.word	0x00000000
        /*0030*/ 	.short	0x000b
        /*0032*/ 	.short	0x0038
        /*0034*/ 	.byte	0x00, 0xf0, 0x11, 0x00


	//----- nvinfo : EIATTR_KPARAM_INFO
	.align		4
.L_22:
        /*0038*/ 	.byte	0x04, 0x17
        /*003a*/ 	.short	(.L_24 - .L_23)
.L_23:
        /*003c*/ 	.word	0x00000000
        /*0040*/ 	.short	0x000a
        /*0042*/ 	.short	0x0034
        /*0044*/ 	.byte	0x00, 0xf0, 0x11, 0x00


	//----- nvinfo : EIATTR_KPARAM_INFO
	.align		4
.L_24:
        /*0048*/ 	.byte	0x04, 0x17
        /*004a*/ 	.short	(.L_26 - .L_25)
.L_25:
        /*004c*/ 	.word	0x00000000
        /*0050*/ 	.short	0x0009
        /*0052*/ 	.short	0x0030
        /*0054*/ 	.byte	0x00, 0xf0, 0x11, 0x00


	//----- nvinfo : EIATTR_KPARAM_INFO
	.align		4
.L_26:
        /*0058*/ 	.byte	0x04, 0x17
        /*005a*/ 	.short	(.L_28 - .L_27)
.L_27:
        /*005c*/ 	.word	0x00000000
        /*0060*/ 	.short	0x0008
        /*0062*/ 	.short	0x002c
        /*0064*/ 	.byte	0x00, 0xf0, 0x11, 0x00


	//----- nvinfo : EIATTR_KPARAM_INFO
	.align		4
.L_28:
        /*0068*/ 	.byte	0x04, 0x17
        /*006a*/ 	.short	(.L_30 - .L_29)
.L_29:
        /*006c*/ 	.word	0x00000000
        /*0070*/ 	.short	0x0007
        /*0072*/ 	.short	0x0028
        /*0074*/ 	.byte	0x00, 0xf0, 0x11, 0x00


	//----- nvinfo : EIATTR_KPARAM_INFO
	.align		4
.L_30:
        /*0078*/ 	.byte	0x04, 0x17
        /*007a*/ 	.short	(.L_32 - .L_31)
.L_31:
        /*007c*/ 	.word	0x00000000
        /*0080*/ 	.short	0x0006
        /*0082*/ 	.short	0x0024
        /*0084*/ 	.byte	0x00, 0xf0, 0x11, 0x00


	//----- nvinfo : EIATTR_KPARAM_INFO
	.align		4
.L_32:
        /*0088*/ 	.byte	0x04, 0x17
        /*008a*/ 	.short	(.L_34 - .L_33)
.L_33:
        /*008c*/ 	.word	0x00000000
        /*0090*/ 	.short	0x0005
        /*0092*/ 	.short	0x0020
        /*0094*/ 	.byte	0x00, 0xf0, 0x11, 0x00


	//----- nvinfo : EIATTR_KPARAM_INFO
	.align		4
.L_34:
        /*0098*/ 	.byte	0x04, 0x17
        /*009a*/ 	.short	(.L_36 - .L_35)
.L_35:
        /*009c*/ 	.word	0x00000000
        /*00a0*/ 	.short	0x0004
        /*00a2*/ 	.short	0x001c
        /*00a4*/ 	.byte	0x00, 0xf0, 0x11, 0x00


	//----- nvinfo : EIATTR_KPARAM_INFO
	.align		4
.L_36:
        /*00a8*/ 	.byte	0x04, 0x17
        /*00aa*/ 	.short	(.L_38 - .L_37)
.L_37:
        /*00ac*/ 	.word	0x00000000
        /*00b0*/ 	.short	0x0003
        /*00b2*/ 	.short	0x0018
        /*00b4*/ 	.byte	0x00, 0xf0, 0x11, 0x00


	//----- nvinfo : EIATTR_KPARAM_INFO
	.align		4
.L_38:
        /*00b8*/ 	.byte	0x04, 0x17
        /*00ba*/ 	.short	(.L_40 - .L_39)
.L_39:
        /*00bc*/ 	.word	0x00000000
        /*00c0*/ 	.short	0x0002
        /*00c2*/ 	.short	0x0010
        /*00c4*/ 	.byte	0x00, 0xf4, 0x21, 0x00


	//----- nvinfo : EIATTR_KPARAM_INFO
	.align		4
.L_40:
        /*00c8*/ 	.byte	0x04, 0x17
        /*00ca*/ 	.short	(.L_42 - .L_41)
.L_41:
        /*00cc*/ 	.word	0x00000000
        /*00d0*/ 	.short	0x0001
        /*00d2*/ 	.short	0x0008
        /*00d4*/ 	.byte	0x00, 0xf4, 0x21, 0x00


	//----- nvinfo : EIATTR_KPARAM_INFO
	.align		4
.L_42:
        /*00d8*/ 	.byte	0x04, 0x17
        /*00da*/ 	.short	(.L_44 - .L_43)
.L_43:
        /*00dc*/ 	.word	0x00000000
        /*00e0*/ 	.short	0x0000
        /*00e2*/ 	.short	0x0000
        /*00e4*/ 	.byte	0x00, 0xf4, 0x21, 0x00


	//----- nvinfo : EIATTR_AT_ENTRY_FRAGMENTS
	.align		4
.L_44:
        /*00e8*/ 	.byte	0x04, 0x4f
        /*00ea*/ 	.short	(.L_46 - .L_45)


	//   ....[0]....
.L_45:
        /*00ec*/ 	.word	0x00000004


	//----- nvinfo : EIATTR_RESERVED_SMEM_USED
	.align		4
.L_46:
        /*00f0*/ 	.byte	0x01, 0x41
	.zero		2


	//----- nvinfo : EIATTR_SPARSE_MMA_MASK
	.align		4
        /*00f4*/ 	.byte	0x03, 0x50
        /*00f6*/ 	.short	0x0000


	//----- nvinfo : EIATTR_TCGEN05_1CTA_USED
	.align		4
        /*00f8*/ 	.byte	0x01, 0x51
	.zero		2


	//----- nvinfo : EIATTR_MAXREG_COUNT
	.align		4
        /*00fc*/ 	.byte	0x03, 0x1b
        /*00fe*/ 	.short	0x00ff


	//----- nvinfo : EIATTR_NUM_BARRIERS
	.align		4
        /*0100*/ 	.byte	0x02, 0x4c
        /*0102*/ 	.byte	0x01
	.zero		1


	//----- nvinfo : EIATTR_ANNOTATIONS
	.align		4
        /*0104*/ 	.byte	0x04, 0x55
        /*0106*/ 	.short	(.L_48 - .L_47)


	//   ....[0]....
.L_47:
        /*0108*/ 	.word	0x00000001
        /*010c*/ 	.byte	0x30, 0x0c, 0x00, 0x00, 0x01, 0x00, 0x00, 0x00, 0x20, 0x12, 0x00, 0x00, 0x01, 0x00, 0x00, 0x00
        /* <DEDUP_REMOVED lines=1793> */
        /*712c*/ 	.byte	0x30, 0x15, 0x03, 0x00


	//----- nvinfo : EIATTR_INT_WARP_WIDE_INSTR_OFFSETS
	.align		4
.L_48:
        /*7130*/ 	.byte	0x04, 0x31
        /*7132*/ 	.short	(.L_50 - .L_49)


	//   ....[0]....
.L_49:
        /*7134*/ 	.word	0x0000d5c0


	//   ....[1]....
        /*7138*/ 	.word	0x0000d5f0


	//   ....[2]....
        /*713c*/ 	.word	0x00018df0


	//   ....[3]....
        /*7140*/ 	.word	0x00036ee0


	//   ....[4]....
        /*7144*/ 	.word	0x00036f30


	//----- nvinfo : EIATTR_COOP_GROUP_MASK_REGIDS
	.align		4
.L_50:
        /*7148*/ 	.byte	0x04, 0x29
        /*714a*/ 	.short	(.L_52 - .L_51)


	//   ....[0]....
.L_51:
        /*714c*/ 	.word	0xffffffff


	//   ....[1]....
        /*7150*/ 	.word	0xffffffff


	//   ....[2]....
        /*7154*/ 	.word	0xffffffff


	//   ....[3]....
        /*7158*/ 	.word	0xffffffff


	//----- nvinfo : EIATTR_COOP_GROUP_INSTR_OFFSETS
	.align		4
.L_52:
        /*715c*/ 	.byte	0x04, 0x28
        /*715e*/ 	.short	(.L_54 - .L_53)


	//   ....[0]....
.L_53:
        /*7160*/ 	.word	0x00000070


	//   ....[1]....
        /*7164*/ 	.word	0x00000330


	//   ....[2]....
        /*7168*/ 	.word	0x00036d70


	//   ....[3]....
        /*716c*/ 	.word	0x00036fe0


	//----- nvinfo : EIATTR_VRC_CTA_INIT_COUNT
	.align		4
.L_54:
        /*7170*/ 	.byte	0x02, 0x4a
        /*7172*/ 	.byte	0x80
	.zero		1


	//----- nvinfo : EIATTR_MBARRIER_INSTR_OFFSETS
	.align		4
        /*7174*/ 	.byte	0x04, 0x39
        /*7176*/ 	.short	(.L_56 - .L_55)


	//   ....[0]....
.L_55:
        /*7178*/ 	.word	0x0000d7b0
        /*717c*/ 	.word	0x000000ff
        /*7180*/ 	.word	0x00000000
        /*7184*/ 	.short	0x0100
        /*7186*/ 	.byte	0x0d
	.zero		1


	//   ....[1]....
        /*7188*/ 	.word	0x00018e20
        /*718c*/ 	.word	0x000000ff
        /*7190*/ 	.word	0x00014008
        /*7194*/ 	.short	0x0100
        /*7196*/ 	.byte	0x0a
	.zero		1


	//   ....[2]....
        /*7198*/ 	.word	0x000272a0
        /*719c*/ 	.word	0x000000ff
        /*71a0*/ 	.word	0x00000000
        /*71a4*/ 	.short	0x010a
        /*71a6*/ 	.byte	0x0d
	.zero		1


	//   ....[3]....
        /*71a8*/ 	.word	0x00031510
        /*71ac*/ 	.word	0x000000ff
        /*71b0*/ 	.word	0x00000000
        /*71b4*/ 	.short	0x010a
        /*71b6*/ 	.byte	0x0d
	.zero		1


	//   ....[4]....
        /*71b8*/ 	.word	0x000315c0
        /*71bc*/ 	.word	0x000000ff
        /*71c0*/ 	.word	0x00014000
        /*71c4*/ 	.short	0x0108
        /*71c6*/ 	.byte	0x0a
	.zero		1


	//   ....[5]....
        /*71c8*/ 	.word	0x00031670
        /*71cc*/ 	.word	0x000000ff
        /*71d0*/ 	.word	0x00014008
        /*71d4*/ 	.short	0x0108
        /*71d6*/ 	.byte	0x0a
	.zero		1


	//   ....[6]....
        /*71d8*/ 	.word	0x00037000
        /*71dc*/ 	.word	0x000000ff
        /*71e0*/ 	.word	0x00000000
        /*71e4*/ 	.short	0x010a
        /*71e6*/ 	.byte	0x0d
	.zero		1


	//   ....[7]....
        /*71e8*/ 	.word	0x00037030
        /*71ec*/ 	.word	0x000000ff
        /*71f0*/ 	.word	0x00000000
        /*71f4*/ 	.short	0x010a
        /*71f6*/ 	.byte	0x0d
	.zero		1


	//----- nvinfo : EIATTR_NUM_MBARRIERS
	.align		4
.L_56:
        /*71f8*/ 	.byte	0x03, 0x38
        /*71fa*/ 	.short	0x0002


	//----- nvinfo : EIATTR_EXIT_INSTR_OFFSETS
	.align		4
        /*71fc*/ 	.byte	0x04, 0x1c
        /*71fe*/ 	.short	(.L_58 - .L_57)


	//   ....[0]....
.L_57:
        /*7200*/ 	.word	0x00036ff0


	//----- nvinfo : EIATTR_REQNTID
	.align		4
.L_58:
        /*7204*/ 	.byte	0x04, 0x10
        /*7206*/ 	.short	(.L_60 - .L_59)
.L_59:
        /*7208*/ 	.word	0x00000080
        /*720c*/ 	.word	0x00000001
        /*7210*/ 	.word	0x00000001


	//----- nvinfo : EIATTR_CRS_STACK_SIZE
	.align		4
.L_60:
        /*7214*/ 	.byte	0x04, 0x1e
        /*7216*/ 	.short	(.L_62 - .L_61)
.L_61:
        /*7218*/ 	.word	0x00000000


	//----- nvinfo : EIATTR_CBANK_PARAM_SIZE
	.align		4
.L_62:
        /*721c*/ 	.byte	0x03, 0x19
        /*721e*/ 	.short	0x0050


	//----- nvinfo : EIATTR_PARAM_CBANK
	.align		4
        /*7220*/ 	.byte	0x04, 0x0a
        /*7222*/ 	.short	(.L_64 - .L_63)
	.align		4
.L_63:
        /*7224*/ 	.word	index@(.nv.constant0.matmul_kernel)
        /*7228*/ 	.short	0x0380
        /*722a*/ 	.short	0x0050


	//----- nvinfo : EIATTR_SW_WAR
	.align		4
.L_64:
        /*722c*/ 	.byte	0x04, 0x36
        /*722e*/ 	.short	(.L_66 - .L_65)
.L_65:
        /*7230*/ 	.word	0x00000008
.L_66:


//--------------------- .nv.compat                --------------------------
	.section	.nv.compat,"",@"SHT_CUDA_COMPAT_INFO"
	.align	4
        /*0000*/ 	.byte	0x02, 0x02, 0x02, 0x00, 0x02, 0x05, 0x05, 0x00, 0x02, 0x03, 0x00, 0x00, 0x02, 0x06, 0x01, 0x00


//--------------------- .nv.callgraph             --------------------------
	.section	.nv.callgraph,"",@"SHT_CUDA_CALLGRAPH"
	.align	4
	.sectionentsize	8
	.align		4
        /*0000*/ 	.word	0x00000000
	.align		4
        /*0004*/ 	.word	0xffffffff
	.align		4
        /*0008*/ 	.word	0x00000000
	.align		4
        /*000c*/ 	.word	0xfffffffe
	.align		4
        /*0010*/ 	.word	0x00000000
	.align		4
        /*0014*/ 	.word	0xfffffffd
	.align		4
        /*0018*/ 	.word	0x00000000
	.align		4
        /*001c*/ 	.word	0xfffffffc


//--------------------- .text.matmul_kernel       --------------------------
	.section	.text.matmul_kernel,"ax",@progbits
	.align	128
        .global         matmul_kernel
        .type           matmul_kernel,@function
        .size           matmul_kernel,(.L_x_20 - matmul_kernel)
        .other          matmul_kernel,@"STO_CUDA_ENTRY STV_DEFAULT"
matmul_kernel:
.text.matmul_kernel:
[----:B------:R-:W0:Y:S01]  /*0000*/  LDC R1, c[0x0][0x37c] ;  /* 0x0000df00ff017b82 */ /* 0x000e220000000800 */
[----:B------:R-:W1:Y:S01]  /*0010*/  S2R R0, SR_TID.X ;  /* 0x0000000000007919 */ /* 0x000e620000002100 */
[----:B0-----:R-:W-:Y:S01]  /*0020*/  VIADD R1, R1, 0xfffff290 ;  /* 0xfffff29001017836 */ /* 0x001fe20000000000 */
[----:B-1----:R-:W-:-:S13]  /*0030*/  ISETP.GE.U32.AND P0, PT, R0, 0x20, PT ;  /* 0x000000200000780c */ /* 0x002fda0003f06070 */
[----:B------:R-:W-:Y:S02]  /*0040*/  VOTEU.ANY UP0, P0 ;  /* 0x0000000000ff7886 */ /* 0x000fe40000000100 */
[----:B------:R-:W-:Y:S05]  /*0050*/  BRA.U UP0, `(.L_x_0) ;  /* 0x0000000100b87547 */ /* 0x000fea000b800000 */
[----:B------:R-:W0:Y:S01]  /*0060*/  S2UR UR6, SR_CgaCtaId ;  /* 0x00000000000679c3 */ /* 0x000e220000008800 */
[----:B------:R-:W-:Y:S01]  /*0070*/  NOP ;  /* 0x0000000000007918 */ /* 0x000fe20000000000 */
[----:B------:R-:W-:Y:S02]  /*0080*/  UMOV UR4, 0x40 ;  /* 0x0000004000047882 */ /* 0x000fe40000000000 */
[----:B0-----:R-:W-:-:S09]  /*0090*/  ULEA UR4, UR6, UR4, 0x18 ;  /* 0x0000000406047291 */ /* 0x001fd2000f8ec0ff */
[----:B------:R-:W0:Y:S01]  /*00a0*/  LDS.U8 R0, [UR4] ;  /* 0x00000004ff007984 */ /* 0x000e220008000000 */
[----:B------:R-:W-:Y:S02]  /*00b0*/  UMOV UR4, 0x400 ;  /* 0x0000040000047882 */ /* 0x000fe40000000000 */
[----:B------:R-:W-:Y:S01]  /*00c0*/  ULEA UR4, UR6, UR4, 0x18 ;  /* 0x0000000406047291 */ /* 0x000fe2000f8ec0ff */
[----:B0-----:R-:W-:-:S13]  /*00d0*/  ISETP.NE.AND P0, PT, R0, RZ, PT ;  /* 0x000000ff0000720c */ /* 0x001fda0003f05270 */
[----:B------:R-:W-:Y:S05]  /*00e0*/  @P0 BRA `(.L_x_1) ;  /* 0x00000000007c0947 */ /* 0x000fea0003800000 */
[----:B------:R-:W-:-:S13]  /*00f0*/  ELECT P0, URZ, PT ;  /* 0x0000000000ff782f */ /* 0x000fda0003800000 */
[----:B------:R-:W-:Y:S05]  /*0100*/  @!P0 BRA `(.L_x_2) ;  /* 0x0000000000848947 */ /* 0x000fea0003800000 */
[----:B------:R-:W-:Y:S01]  /*0110*/  UMOV UR5, 0x8 ;  /* 0x0000000800057882 */ /* 0x000fe20000000000 */
[----:B------:R-:W-:Y:S02]  /*0120*/  IMAD.MOV.U32 R4, RZ, RZ, 0x1 ;  /* 0x00000001ff047424 */ /* 0x000fe400078e00ff */
[----:B------:R-:W-:Y:S02]  /*0130*/  IMAD.MOV.U32 R5, RZ, RZ, 0xff ;  /* 0x000000ffff057424 */ /* 0x000fe400078e00ff */
[----:B------:R-:W-:Y:S04]  /*0140*/  DEPBAR.LE SB0, 0x36 ;  /* 0x00008d800000791a */ /* 0x000fe80000000000 */
[----:B------:R-:W0:Y:S02]  /*0150*/  UTCATOMSWS.FIND_AND_SET.ALIGN UP1, UR5, UR5 ;  /* 0x00000005000575e3 */ /* 0x000e240008020800 */
[----:B0-----:R-:W-:-:S04]  /*0160*/  PLOP3.LUT P0, PT, PT, PT, UP1, 0x80, 0x8 ;  /* 0x000000000008781c */ /* 0x001fc80003f0f018 */
[----:B------:R-:W-:-:S04]  /*0170*/  SEL R0, RZ, 0xffffffff, !P0 ;  /* 0xffffffffff007807 */ /* 0x000fc80004000000 */
[----:B------:R-:W-:Y:S01]  /*0180*/  ISETP.NE.AND P0, PT, R0, RZ, PT ;  /* 0x000000ff0000720c */ /* 0x000fe20003f05270 */
[----:B------:R-:W-:-:S12]  /*0190*/  IMAD.U32 R0, RZ, RZ, UR5 ;  /* 0x00000005ff007e24 */ /* 0x000fd8000f8e00ff */
[----:B------:R-:W-:Y:S05]  /*01a0*/  @P0 BRA `(.L_x_3) ;  /* 0x0000000000240947 */ /* 0x000fea0003800000 */
.L_x_4:
[----:B------:R-:W-:Y:S05]  /*01b0*/  NANOSLEEP 0x64 ;  /* 0x000000640000795d */ /* 0x000fea0003800000 */
[----:B------:R-:W-:-:S05]  /*01c0*/  UMOV UR5, 0x8 ;  /* 0x0000000800057882 */ /* 0x000fca0000000000 */
[----:B------:R-:W-:Y:S04]  /*01d0*/  DEPBAR.LE SB0, 0x36 ;  /* 0x00008d800000791a */ /* 0x000fe80000000000 */
[----:B------:R-:W0:Y:S02]  /*01e0*/  UTCATOMSWS.FIND_AND_SET.ALIGN UP1, UR5, UR5 ;  /* 0x00000005000575e3 */ /* 0x000e240008020800 */
[----:B0-----:R-:W-:-:S04]  /*01f0*/  PLOP3.LUT P0, PT, PT, PT, UP1, 0x80, 0x8 ;  /* 0x000000000008781c */ /* 0x001fc80003f0f018 */
[----:B------:R-:W-:-:S04]  /*0200*/  SEL R0, RZ, 0xffffffff, !P0 ;  /* 0xffffffffff007807 */ /* 0x000fc80004000000 */
[----:B------:R-:W-:Y:S01]  /*0210*/  ISETP.NE.AND P0, PT, R0, RZ, PT ;  /* 0x000000ff0000720c */ /* 0x000fe20003f05270 */
[----:B------:R-:W-:-:S12]  /*0220*/  IMAD.U32 R0, RZ, RZ, UR5 ;  /* 0x00000005ff007e24 */ /* 0x000fd8000f8e00ff */
[----:B------:R-:W-:Y:S05]  /*0230*/  @!P0 BRA `(.L_x_4) ;  /* 0xfffffffc00dc8947 */ /* 0x000fea000383ffff */
.L_x_3:
[C---:B------:R-:W-:Y:S01]  /*0240*/  VIADD R3, R0.reuse, 0x10 ;  /* 0x0000001000037836 */ /* 0x040fe20000000000 */
[----:B------:R-:W-:Y:S01]  /*0250*/  UMOV UR5, 0x50 ;  /* 0x0000005000057882 */ /* 0x000fe20000000000 */
[----:B------:R-:W-:Y:S01]  /*0260*/  SHF.L.U32 R2, R5, R0, RZ ;  /* 0x0000000005027219 */ /* 0x000fe200000006ff */
[----:B------:R-:W-:Y:S01]  /*0270*/  ULEA UR5, UR6, UR5, 0x18 ;  /* 0x0000000506057291 */ /* 0x000fe2000f8ec0ff */
[----:B------:R-:W-:Y:S01]  /*0280*/  IMAD.SHL.U32 R0, R0, 0x20, RZ ;  /* 0x0000002000007824 */ /* 0x000fe200078e00ff */
[----:B------:R-:W-:-:S04]  /*0290*/  SHF.L.U32 R3, R4, R3, RZ ;  /* 0x0000000304037219 */ /* 0x000fc800000006ff */
[----:B------:R-:W-:-:S05]  /*02a0*/  LOP3.LUT R2, R3, R2, RZ, 0xfc, !PT ;  /* 0x0000000203027212 */ /* 0x000fca00078efcff */
[----:B------:R0:W-:Y:S04]  /*02b0*/  ATOMS.OR RZ, [UR5], R2 ;  /* 0x00000002ffff798c */ /* 0x0001e8000b000005 */
[----:B------:R0:W-:Y:S01]  /*02c0*/  STS [UR4], R0 ;  /* 0x00000000ff007988 */ /* 0x0001e20008000804 */
[----:B------:R-:W-:Y:S05]  /*02d0*/  BRA `(.L_x_2) ;  /* 0x0000000000107947 */ /* 0x000fea0003800000 */
.L_x_1:
[----:B------:R-:W-:Y:S01]  /*02e0*/  IMAD.MOV.U32 R0, RZ, RZ, -0x1 ;  /* 0xffffffffff007424 */ /* 0x000fe200078e00ff */
[----:B------:R-:W-:-:S04]  /*02f0*/  MOV R2, 0x320 ;  /* 0x0000032000027802 */ /* 0x000fc80000000f00 */
[----:B------:R0:W-:Y:S03]  /*0300*/  STS [UR4], R0 ;  /* 0x00000000ff007988 */ /* 0x0001e60008000804 */
[----:B0-----:R-:W-:Y:S05]  /*0310*/  CALL.REL.NOINC `($__internal_1_$__cuda_sm10x_tcgen05_guardrail_trap_phase_invalid_during_alloc) ;  /* 0x0000036c005c7944 */ /* 0x001fea0003c00000 */
.L_x_2:
[----:B------:R-:W-:Y:S05]  /*0320*/  WARPSYNC.ALL ;  /* 0x0000000000007948 */ /* 0x000fea0003800000 */
[----:B------:R-:W-:Y:S01]  /*0330*/  NOP ;  /* 0x0000000000007918 */ /* 0x000fe20000000000 */
.L_x_0:
[----:B------:R-:W1:Y:S01]  /*0340*/  LDC.64 R14, c[0x0][0x398] ;  /* 0x0000e600ff0e7b82 */ /* 0x000e620000000a00 */
[----:B------:R-:W2:Y:S01]  /*0350*/  S2R R5, SR_CTAID.X ;  /* 0x0000000000057919 */ /* 0x000ea20000002500 */
[----:B------:R-:W-:Y:S01]  /*0360*/  UMOV UR10, 0x400 ;  /* 0x00000400000a7882 */ /* 0x000fe20000000000 */
[----:B------:R-:W3:Y:S01]  /*0370*/  LDCU.64 UR8, c[0x0][0x3a8] ;  /* 0x00007500ff0877ac */ /* 0x000ee20008000a00 */
[----:B------:R-:W4:Y:S01]  /*0380*/  S2R R34, SR_TID.X ;  /* 0x0000000000227919 */ /* 0x000f220000002100 */
[----:B------:R-:W5:Y:S03]  /*0390*/  LDCU UR23, c[0x0][0x3a4] ;  /* 0x00007480ff1777ac */ /* 0x000f660008000800 */
[----:B------:R-:W0:Y:S01]  /*03a0*/  S2UR UR5, SR_CgaCtaId ;  /* 0x00000000000579c3 */ /* 0x000e220000008800 */
[----:B------:R-:W0:Y:S01]  /*03b0*/  LDCU.128 UR16, c[0x0][0x380] ;  /* 0x00007000ff1077ac */ /* 0x000e220008000c00 */
[----:B------:R-:W0:Y:S01]  /*03c0*/  LDCU.64 UR24, c[0x0][0x358] ;  /* 0x00006b00ff1877ac */ /* 0x000e220008000a00 */
[----:B---3--:R-:W-:-:S02]  /*03d0*/  IMAD.U32 R143, RZ, RZ, UR8 ;  /* 0x00000008ff8f7e24 */ /* 0x008fc4000f8e00ff */
[----:B------:R-:W-:Y:S01]  /*03e0*/  IMAD.U32 R145, RZ, RZ, UR8 ;  /* 0x00000008ff917e24 */ /* 0x000fe2000f8e00ff */
[----:B-1----:R-:W-:Y:S01]  /*03f0*/  IABS R11, R14 ;  /* 0x0000000e000b7213 */ /* 0x002fe20000000000 */
[----:B0-----:R-:W-:Y:S01]  /*0400*/  VIADD R0, R15, 0xff ;  /* 0x000000ff0f007836 */ /* 0x001fe20000000000 */
[----:B------:R-:W-:Y:S01]  /*0410*/  ISETP.NE.AND P4, PT, R14, RZ, PT ;  /* 0x000000ff0e00720c */ /* 0x000fe20003f85270 */
[----:B------:R-:W-:Y:S02]  /*0420*/  IMAD.U32 R147, RZ, RZ, UR8 ;  /* 0x00000008ff937e24 */ /* 0x000fe4000f8e00ff */
[----:B------:R-:W-:Y:S01]  /*0430*/  IMAD.U32 R149, RZ, RZ, UR8 ;  /* 0x00000008ff957e24 */ /* 0x000fe2000f8e00ff */
[----:B------:R-:W-:Y:S01]  /*0440*/  SHF.R.S32.HI R3, RZ, 0x1f, R0 ;  /* 0x0000001fff037819 */ /* 0x000fe20000011400 */
[----:B------:R-:W-:Y:S01]  /*0450*/  IMAD.U32 R151, RZ, RZ, UR8 ;  /* 0x00000008ff977e24 */ /* 0x000fe2000f8e00ff */
[----:B------:R-:W-:Y:S01]  /*0460*/  ULEA UR10, UR5, UR10, 0x18 ;  /* 0x0000000a050a7291 */ /* 0x000fe2000f8ec0ff */
[----:B--2---:R-:W-:Y:S01]  /*0470*/  IABS R8, R5 ;  /* 0x0000000500087213 */ /* 0x004fe20000000000 */
[----:B------:R-:W-:Y:S01]  /*0480*/  IMAD.U32 R153, RZ, RZ, UR8 ;  /* 0x00000008ff997e24 */ /* 0x000fe2000f8e00ff */
[----:B------:R-:W-:Y:S01]  /*0490*/  LEA.HI R3, R3, R0, RZ, 0x8 ;  /* 0x0000000003037211 */ /* 0x000fe200078f40ff */
[----:B------:R-:W-:-:S02]  /*04a0*/  IMAD.U32 R155, RZ, RZ, UR8 ;  /* 0x00000008ff9b7e24 */ /* 0x000fc4000f8e00ff */
[----:B------:R-:W-:Y:S01]  /*04b0*/  IMAD.U32 R157, RZ, RZ, UR8 ;  /* 0x00000008ff9d7e24 */ /* 0x000fe2000f8e00ff */
[----:B------:R-:W-:Y:S01]  /*04c0*/  SHF.R.S32.HI R4, RZ, 0x8, R3 ;  /* 0x00000008ff047819 */ /* 0x000fe20000011403 */
[----:B------:R-:W-:Y:S02]  /*04d0*/  IMAD.U32 R159, RZ, RZ, UR8 ;  /* 0x00000008ff9f7e24 */ /* 0x000fe4000f8e00ff */
[----:B------:R-:W-:Y:S01]  /*04e0*/  IMAD.U32 R161, RZ, RZ, UR8 ;  /* 0x00000008ffa17e24 */ /* 0x000fe2000f8e00ff */
[-C--:B------:R-:W-:Y:S01]  /*04f0*/  IABS R7, R4.reuse ;  /* 0x0000000400077213 */ /* 0x080fe20000000000 */
[----:B------:R-:W-:Y:S01]  /*0500*/  IMAD.U32 R163, RZ, RZ, UR8 ;  /* 0x00000008ffa37e24 */ /* 0x000fe2000f8e00ff */
[----:B------:R-:W-:Y:S01]  /*0510*/  IABS R10, R4 ;  /* 0x00000004000a7213 */ /* 0x000fe20000000000 */
[----:B------:R-:W-:Y:S01]  /*0520*/  IMAD.U32 R165, RZ, RZ, UR8 ;  /* 0x00000008ffa57e24 */ /* 0x000fe2000f8e00ff */
[----:B------:R-:W0:Y:S01]  /*0530*/  I2F.RP R0, R7 ;  /* 0x0000000700007306 */ /* 0x000e220000209400 */
[----:B------:R-:W-:-:S02]  /*0540*/  IMAD.U32 R134, RZ, RZ, UR8 ;  /* 0x00000008ff867e24 */ /* 0x000fc4000f8e00ff */
[----:B------:R-:W-:Y:S02]  /*0550*/  IMAD.U32 R130, RZ, RZ, UR8 ;  /* 0x00000008ff827e24 */ /* 0x000fe4000f8e00ff */
[----:B------:R-:W-:Y:S02]  /*0560*/  IMAD.U32 R128, RZ, RZ, UR8 ;  /* 0x00000008ff807e24 */ /* 0x000fe4000f8e00ff */
[----:B------:R-:W-:Y:S02]  /*0570*/  IMAD.U32 R126, RZ, RZ, UR8 ;  /* 0x00000008ff7e7e24 */ /* 0x000fe4000f8e00ff */
[----:B------:R-:W-:Y:S02]  /*0580*/  IMAD.U32 R124, RZ, RZ, UR8 ;  /* 0x00000008ff7c7e24 */ /* 0x000fe4000f8e00ff */
[----:B------:R-:W-:Y:S02]  /*0590*/  IMAD.U32 R122, RZ, RZ, UR8 ;  /* 0x00000008ff7a7e24 */ /* 0x000fe4000f8e00ff */
[----:B------:R-:W-:Y:S01]  /*05a0*/  IMAD.U32 R120, RZ, RZ, UR8 ;  /* 0x00000008ff787e24 */ /* 0x000fe2000f8e00ff */
[----:B0-----:R-:W0:Y:S01]  /*05b0*/  MUFU.RCP R0, R0 ;  /* 0x0000000000007308 */ /* 0x001e220000001000 */
[----:B------:R-:W-:-:S02]  /*05c0*/  IMAD.U32 R118, RZ, RZ, UR8 ;  /* 0x00000008ff767e24 */ /* 0x000fc4000f8e00ff */
[----:B------:R-:W-:Y:S02]  /*05d0*/  IMAD.U32 R114, RZ, RZ, UR8 ;  /* 0x00000008ff727e24 */ /* 0x000fe4000f8e00ff */
[----:B------:R-:W-:Y:S02]  /*05e0*/  IMAD.U32 R112, RZ, RZ, UR8 ;  /* 0x00000008ff707e24 */ /* 0x000fe4000f8e00ff */
[----:B------:R-:W-:Y:S02]  /*05f0*/  IMAD.U32 R110, RZ, RZ, UR8 ;  /* 0x00000008ff6e7e24 */ /* 0x000fe4000f8e00ff */
[----:B------:R-:W-:Y:S02]  /*0600*/  IMAD.U32 R108, RZ, RZ, UR8 ;  /* 0x00000008ff6c7e24 */ /* 0x000fe4000f8e00ff */
[----:B------:R-:W-:Y:S02]  /*0610*/  IMAD.U32 R106, RZ, RZ, UR8 ;  /* 0x00000008ff6a7e24 */ /* 0x000fe4000f8e00ff */
[----:B------:R-:W-:-:S02]  /*0620*/  IMAD.U32 R104, RZ, RZ, UR8 ;  /* 0x00000008ff687e24 */ /* 0x000fc4000f8e00ff */
[----:B------:R-:W-:Y:S02]  /*0630*/  IMAD.U32 R102, RZ, RZ, UR8 ;  /* 0x00000008ff667e24 */ /* 0x000fe4000f8e00ff */
[----:B0-----:R-:W-:Y:S02]  /*0640*/  VIADD R2, R0, 0xffffffe ;  /* 0x0ffffffe00027836 */ /* 0x001fe40000000000 */
[----:B------:R-:W-:Y:S02]  /*0650*/  IMAD.MOV R0, RZ, RZ, -R10 ;  /* 0x000000ffff007224 */ /* 0x000fe400078e0a0a */
[----:B------:R0:W1:Y:S01]  /*0660*/  F2I.FTZ.U32.TRUNC.NTZ R3, R2 ;  /* 0x0000000200037305 */ /* 0x000062000021f000 */
[----:B------:R-:W-:Y:S02]  /*0670*/  IMAD.U32 R98, RZ, RZ, UR8 ;  /* 0x00000008ff627e24 */ /* 0x000fe4000f8e00ff */
[----:B------:R-:W-:Y:S02]  /*0680*/  IMAD.U32 R96, RZ, RZ, UR8 ;  /* 0x00000008ff607e24 */ /* 0x000fe4000f8e00ff */
[----:B------:R-:W-:-:S02]  /*0690*/  IMAD.U32 R94, RZ, RZ, UR8 ;  /* 0x00000008ff5e7e24 */ /* 0x000fc4000f8e00ff */
[----:B------:R-:W-:Y:S02]  /*06a0*/  IMAD.U32 R92, RZ, RZ, UR8 ;  /* 0x00000008ff5c7e24 */ /* 0x000fe4000f8e00ff */
[----:B0-----:R-:W-:Y:S02]  /*06b0*/  IMAD.MOV.U32 R2, RZ, RZ, RZ ;  /* 0x000000ffff027224 */ /* 0x001fe400078e00ff */
[----:B------:R-:W-:Y:S02]  /*06c0*/  IMAD.U32 R90, RZ, RZ, UR8 ;  /* 0x00000008ff5a7e24 */ /* 0x000fe4000f8e00ff */
[----:B------:R-:W-:Y:S02]  /*06d0*/  IMAD.U32 R88, RZ, RZ, UR8 ;  /* 0x00000008ff587e24 */ /* 0x000fe4000f8e00ff */
[----:B-1----:R-:W-:Y:S02]  /*06e0*/  IMAD.MOV R6, RZ, RZ, -R3 ;  /* 0x000000ffff067224 */ /* 0x002fe400078e0a03 */
[----:B------:R-:W-:-:S02]  /*06f0*/  IMAD.U32 R86, RZ, RZ, UR8 ;  /* 0x00000008ff567e24 */ /* 0x000fc4000f8e00ff */
[----:B------:R-:W-:Y:S02]  /*0700*/  IMAD R9, R6, R7, RZ ;  /* 0x0000000706097224 */ /* 0x000fe400078e02ff */
[----:B------:R-:W-:Y:S02]  /*0710*/  IMAD.MOV.U32 R6, RZ, RZ, R8 ;  /* 0x000000ffff067224 */ /* 0x000fe400078e0008 */
[----:B------:R-:W-:-:S04]  /*0720*/  IMAD.HI.U32 R3, R3, R9, R2 ;  /* 0x0000000903037227 */ /* 0x000fc800078e0002 */
[----:B------:R-:W-:Y:S02]  /*0730*/  IMAD.U32 R82, RZ, RZ, UR8 ;  /* 0x00000008ff527e24 */ /* 0x000fe4000f8e00ff */
[----:B------:R-:W-:-:S04]  /*0740*/  IMAD.HI.U32 R3, R3, R6, RZ ;  /* 0x0000000603037227 */ /* 0x000fc800078e00ff */
[----:B------:R-:W-:Y:S02]  /*0750*/  IMAD R0, R3, R0, R6 ;  /* 0x0000000003007224 */ /* 0x000fe400078e0206 */
[----:B------:R-:W-:Y:S02]  /*0760*/  IMAD.U32 R80, RZ, RZ, UR8 ;  /* 0x00000008ff507e24 */ /* 0x000fe4000f8e00ff */
[----:B------:R-:W-:Y:S01]  /*0770*/  IMAD.U32 R78, RZ, RZ, UR8 ;  /* 0x00000008ff4e7e24 */ /* 0x000fe2000f8e00ff */
[----:B------:R-:W-:Y:S01]  /*0780*/  ISETP.GT.U32.AND P1, PT, R7, R0, PT ;  /* 0x000000000700720c */ /* 0x000fe20003f24070 */
[----:B------:R-:W-:Y:S02]  /*0790*/  IMAD.U32 R77, RZ, RZ, UR8 ;  /* 0x00000008ff4d7e24 */ /* 0x000fe4000f8e00ff */
[----:B------:R-:W-:Y:S02]  /*07a0*/  IMAD.U32 R73, RZ, RZ, UR8 ;  /* 0x00000008ff497e24 */ /* 0x000fe4000f8e00ff */
[----:B------:R-:W-:-:S02]  /*07b0*/  IMAD.U32 R49, RZ, RZ, UR8 ;  /* 0x00000008ff317e24 */ /* 0x000fc4000f8e00ff */
[----:B------:R-:W-:Y:S02]  /*07c0*/  IMAD.U32 R67, RZ, RZ, UR8 ;  /* 0x00000008ff437e24 */ /* 0x000fe4000f8e00ff */
[----:B------:R-:W-:Y:S02]  /*07d0*/  IMAD.U32 R65, RZ, RZ, UR8 ;  /* 0x00000008ff417e24 */ /* 0x000fe4000f8e00ff */
[----:B------:R-:W-:Y:S02]  /*07e0*/  IMAD.U32 R47, RZ, RZ, UR8 ;  /* 0x00000008ff2f7e24 */ /* 0x000fe4000f8e00ff */
[----:B------:R-:W-:Y:S02]  /*07f0*/  @!P1 IMAD.IADD R0, R0, 0x1, -R7 ;  /* 0x0000000100009824 */ /* 0x000fe400078e0a07 */
[----:B------:R-:W-:Y:S01]  /*0800*/  @!P1 VIADD R3, R3, 0x1 ;  /* 0x0000000103039836 */ /* 0x000fe20000000000 */
[----:B------:R-:W-:Y:S01]  /*0810*/  BAR.SYNC.DEFER_BLOCKING 0x0 ;  /* 0x0000000000007b1d */ /* 0x000fe20000010000 */
[----:B------:R-:W-:Y:S01]  /*0820*/  ISETP.NE.AND P1, PT, R4, RZ, PT ;  /* 0x000000ff0400720c */ /* 0x000fe20003f25270 */
[----:B------:R-:W-:Y:S01]  /*0830*/  IMAD.U32 R61, RZ, RZ, UR8 ;  /* 0x00000008ff3d7e24 */ /* 0x000fe2000f8e00ff */
[----:B------:R-:W-:Y:S01]  /*0840*/  ISETP.GE.U32.AND P0, PT, R0, R7, PT ;  /* 0x000000070000720c */ /* 0x000fe20003f06070 */
[----:B------:R-:W-:Y:S01]  /*0850*/  IMAD.U32 R45, RZ, RZ, UR8 ;  /* 0x00000008ff2d7e24 */ /* 0x000fe2000f8e00ff */
[----:B------:R-:W-:Y:S01]  /*0860*/  LOP3.LUT R0, R5, R4, RZ, 0x3c, !PT ;  /* 0x0000000405007212 */ /* 0x000fe200078e3cff */
[----:B------:R-:W-:-:S02]  /*0870*/  IMAD.U32 R57, RZ, RZ, UR8 ;  /* 0x00000008ff397e24 */ /* 0x000fc4000f8e00ff */
[----:B------:R-:W-:Y:S01]  /*0880*/  IMAD.U32 R43, RZ, RZ, UR8 ;  /* 0x00000008ff2b7e24 */ /* 0x000fe2000f8e00ff */
[----:B------:R-:W-:Y:S01]  /*0890*/  ISETP.GE.AND P2, PT, R0, RZ, PT ;  /* 0x000000ff0000720c */ /* 0x000fe20003f46270 */
[----:B------:R-:W-:-:S06]  /*08a0*/  VIADD R0, R14, 0x3f ;  /* 0x0000003f0e007836 */ /* 0x000fcc0000000000 */
[----:B------:R-:W-:-:S04]  /*08b0*/  @P0 VIADD R3, R3, 0x1 ;  /* 0x0000000103030836 */ /* 0x000fc80000000000 */
[----:B------:R-:W-:Y:S01]  /*08c0*/  IMAD.MOV.U32 R9, RZ, RZ, R3 ;  /* 0x000000ffff097224 */ /* 0x000fe200078e0003 */
[----:B------:R-:W-:-:S03]  /*08d0*/  SHF.R.S32.HI R3, RZ, 0x1f, R0 ;  /* 0x0000001fff037819 */ /* 0x000fc60000011400 */
[----:B------:R-:W-:Y:S01]  /*08e0*/  @!P2 IMAD.MOV R9, RZ, RZ, -R9 ;  /* 0x000000ffff09a224 */ /* 0x000fe200078e0a09 */
[----:B------:R-:W-:Y:S02]  /*08f0*/  LEA.HI R3, R3, R0, RZ, 0x6 ;  /* 0x0000000003037211 */ /* 0x000fe400078f30ff */
[----:B------:R-:W-:-:S04]  /*0900*/  @!P1 LOP3.LUT R9, RZ, R4, RZ, 0x33, !PT ;  /* 0x00000004ff099212 */ /* 0x000fc800078e33ff */
[----:B------:R-:W-:Y:S01]  /*0910*/  LEA.HI.SX32 R3, R3, -R9, 0x1a ;  /* 0x8000000903037211 */ /* 0x000fe200078fd2ff */
[----:B------:R-:W-:-:S03]  /*0920*/  IMAD.MOV R6, RZ, RZ, -R9 ;  /* 0x000000ffff067224 */ /* 0x000fc600078e0a09 */
[----:B------:R-:W-:Y:S01]  /*0930*/  VIMNMX R13, PT, PT, R3, 0x1, PT ;  /* 0x00000001030d7848 */ /* 0x000fe20003fe0100 */
[----:B------:R-:W-:-:S03]  /*0940*/  IMAD R6, R4, R6, R5 ;  /* 0x0000000604067224 */ /* 0x000fc600078e0205 */
[-C--:B------:R-:W-:Y:S02]  /*0950*/  IABS R7, R13.reuse ;  /* 0x0000000d00077213 */ /* 0x080fe40000000000 */
[----:B------:R-:W-:Y:S02]  /*0960*/  IABS R10, R13 ;  /* 0x0000000d000a7213 */ /* 0x000fe40000000000 */
[----:B------:R-:W0:Y:S08]  /*0970*/  I2F.RP R0, R7 ;  /* 0x0000000700007306 */ /* 0x000e300000209400 */
[----:B0-----:R-:W0:Y:S02]  /*0980*/  MUFU.RCP R0, R0 ;  /* 0x0000000000007308 */ /* 0x001e240000001000 */
[----:B0-----:R-:W-:-:S02]  /*0990*/  VIADD R2, R0, 0xffffffe ;  /* 0x0ffffffe00027836 */ /* 0x001fc40000000000 */
[----:B------:R-:W-:-:S04]  /*09a0*/  IMAD.MOV R0, RZ, RZ, -R10 ;  /* 0x000000ffff007224 */ /* 0x000fc800078e0a0a */
[----:B------:R0:W1:Y:S02]  /*09b0*/  F2I.FTZ.U32.TRUNC.NTZ R3, R2 ;  /* 0x0000000200037305 */ /* 0x000064000021f000 */
[----:B0-----:R-:W-:Y:S02]  /*09c0*/  IMAD.MOV.U32 R2, RZ, RZ, RZ ;  /* 0x000000ffff027224 */ /* 0x001fe400078e00ff */
[----:B-1----:R-:W-:-:S04]  /*09d0*/  IMAD.MOV R8, RZ, RZ, -R3 ;  /* 0x000000ffff087224 */ /* 0x002fc800078e0a03 */
[----:B------:R-:W-:Y:S01]  /*09e0*/  IMAD.MOV.U32 R4, RZ, RZ, R8 ;  /* 0x000000ffff047224 */ /* 0x000fe200078e0008 */
[----:B------:R-:W-:-:S03]  /*09f0*/  IABS R8, R6 ;  /* 0x0000000600087213 */ /* 0x000fc60000000000 */
[----:B------:R-:W-:Y:S02]  /*0a00*/  IMAD R5, R4, R7, RZ ;  /* 0x0000000704057224 */ /* 0x000fe400078e02ff */
[----:B------:R-:W-:Y:S01]  /*0a10*/  IMAD.MOV.U32 R4, RZ, RZ, R8 ;  /* 0x000000ffff047224 */ /* 0x000fe200078e0008 */
[----:B------:R-:W-:Y:S01]  /*0a20*/  IABS R8, R15 ;  /* 0x0000000f00087213 */ /* 0x000fe20000000000 */
[----:B------:R-:W-:Y:S01]  /*0a30*/  IMAD.HI.U32 R3, R3, R5, R2 ;  /* 0x0000000503037227 */ /* 0x000fe200078e0002 */
[----:B----4-:R-:W-:Y:S01]  /*0a40*/  LOP3.LUT R5, R34, 0x3f, RZ, 0xc0, !PT ;  /* 0x0000003f22057812 */ /* 0x010fe200078ec0ff */
[----:B------:R-:W0:Y:S04]  /*0a50*/  I2F.RP R2, R11 ;  /* 0x0000000b00027306 */ /* 0x000e280000209400 */
[----:B------:R-:W-:-:S04]  /*0a60*/  IMAD.HI.U32 R3, R3, R4, RZ ;  /* 0x0000000403037227 */ /* 0x000fc800078e00ff */
[----:B------:R-:W-:Y:S02]  /*0a70*/  IMAD R0, R3, R0, R4 ;  /* 0x0000000003007224 */ /* 0x000fe400078e0204 */
[----:B------:R-:W1:Y:S03]  /*0a80*/  I2F.RP R4, R8 ;  /* 0x0000000800047306 */ /* 0x000e660000209400 */
[----:B------:R-:W-:-:S05]  /*0a90*/  ISETP.GT.U32.AND P1, PT, R7, R0, PT ;  /* 0x000000000700720c */ /* 0x000fca0003f24070 */
[----:B0-----:R-:W-:Y:S08]  /*0aa0*/  MUFU.RCP R2, R2 ;  /* 0x0000000200027308 */ /* 0x001ff00000001000 */
[----:B------:R-:W-:Y:S01]  /*0ab0*/  @!P1 IMAD.IADD R0, R0, 0x1, -R7 ;  /* 0x0000000100009824 */ /* 0x000fe200078e0a07 */
[----:B-1----:R-:W0:Y:S01]  /*0ac0*/  MUFU.RCP R4, R4 ;  /* 0x0000000400047308 */ /* 0x002e220000001000 */
[----:B------:R-:W-:Y:S01]  /*0ad0*/  @!P1 VIADD R3, R3, 0x1 ;  /* 0x0000000103039836 */ /* 0x000fe20000000000 */
[----:B------:R-:W-:-:S02]  /*0ae0*/  ISETP.NE.AND P1, PT, R13, RZ, PT ;  /* 0x000000ff0d00720c */ /* 0x000fc40003f25270 */
[----:B------:R-:W-:Y:S02]  /*0af0*/  ISETP.GE.U32.AND P0, PT, R0, R7, PT ;  /* 0x000000070000720c */ /* 0x000fe40003f06070 */
[----:B------:R-:W-:-:S04]  /*0b00*/  LOP3.LUT R0, R6, R13, RZ, 0x3c, !PT ;  /* 0x0000000d06007212 */ /* 0x000fc800078e3cff */
[----:B------:R-:W-:-:S07]  /*0b10*/  ISETP.GE.AND P2, PT, R0, RZ, PT ;  /* 0x000000ff0000720c */ /* 0x000fce0003f46270 */
[----:B------:R-:W-:Y:S02]  /*0b20*/  @P0 VIADD R3, R3, 0x1 ;  /* 0x0000000103030836 */ /* 0x000fe40000000000 */
[----:B0-----:R-:W-:Y:S02]  /*0b30*/  VIADD R4, R4, 0xffffffe ;  /* 0x0ffffffe04047836 */ /* 0x001fe40000000000 */
[----:B------:R-:W-:Y:S02]  /*0b40*/  IMAD.MOV.U32 R10, RZ, RZ, R3 ;  /* 0x000000ffff0a7224 */ /* 0x000fe400078e0003 */
[----:B------:R-:W-:Y:S02]  /*0b50*/  VIADD R3, R2, 0xffffffe ;  /* 0x0ffffffe02037836 */ /* 0x000fe40000000000 */
[----:B------:R-:W-:Y:S01]  /*0b60*/  @!P2 IMAD.MOV R10, RZ, RZ, -R10 ;  /* 0x000000ffff0aa224 */ /* 0x000fe200078e0a0a */
[----:B------:R-:W-:-:S03]  /*0b70*/  @!P1 LOP3.LUT R10, RZ, R13, RZ, 0x33, !PT ;  /* 0x0000000dff0a9212 */ /* 0x000fc600078e33ff */
[----:B------:R-:W0:Y:S02]  /*0b80*/  F2I.FTZ.U32.TRUNC.NTZ R3, R3 ;  /* 0x0000000300037305 */ /* 0x000e24000021f000 */
[----:B------:R-:W-:-:S04]  /*0b90*/  IMAD.MOV R0, RZ, RZ, -R10 ;  /* 0x000000ffff007224 */ /* 0x000fc800078e0a0a */
[----:B------:R-:W-:Y:S01]  /*0ba0*/  IMAD R0, R13, R0, R6 ;  /* 0x000000000d007224 */ /* 0x000fe200078e0206 */
[----:B------:R-:W-:-:S03]  /*0bb0*/  SHF.R.U32.HI R13, RZ, 0x5, R34 ;  /* 0x00000005ff0d7819 */ /* 0x000fc60000011622 */
[----:B------:R-:W-:Y:S01]  /*0bc0*/  IMAD.IADD R0, R9, 0x1, R0 ;  /* 0x0000000109007824 */ /* 0x000fe200078e0200 */
[----:B------:R-:W-:-:S03]  /*0bd0*/  R2UR UR14, R13 ;  /* 0x000000000d0e72ca */ /* 0x000fc600000e0000 */
[----:B------:R-:W-:Y:S02]  /*0be0*/  IMAD R17, R0, 0x40, R5 ;  /* 0x0000004000117824 */ /* 0x000fe400078e0205 */
[----:B0-----:R-:W-:Y:S01]  /*0bf0*/  IMAD.MOV R2, RZ, RZ, -R3 ;  /* 0x000000ffff027224 */ /* 0x001fe200078e0a03 */
[----:B------:R0:W1:Y:S02]  /*0c00*/  F2I.FTZ.U32.TRUNC.NTZ R5, R4 ;  /* 0x0000000400057305 */ /* 0x000064000021f000 */
[----:B------:R-:W-:Y:S01]  /*0c10*/  ISETP.GE.AND P1, PT, R17, RZ, PT ;  /* 0x000000ff1100720c */ /* 0x000fe20003f26270 */
[----:B------:R-:W-:Y:S01]  /*0c20*/  IMAD.MOV.U32 R0, RZ, RZ, R2 ;  /* 0x000000ffff007224 */ /* 0x000fe200078e0002 */
[----:B------:R-:W-:Y:S01]  /*0c30*/  STL [R1+0xa7c], R17 ;  /* 0x000a7c1101007387 */ /* 0x000fe20000100800 */
[----:B------:R-:W-:Y:S02]  /*0c40*/  IMAD.MOV.U32 R2, RZ, RZ, RZ ;  /* 0x000000ffff027224 */ /* 0x000fe400078e00ff */
[----:B------:R-:W-:Y:S01]  /*0c50*/  IMAD R7, R0, R11, RZ ;  /* 0x0000000b00077224 */ /* 0x000fe200078e02ff */
[----:B------:R-:W-:Y:S01]  /*0c60*/  IABS R0, R17 ;  /* 0x0000001100007213 */ /* 0x000fe20000000000 */
[----:B0-----:R-:W-:-:S02]  /*0c70*/  IMAD.MOV.U32 R4, RZ, RZ, RZ ;  /* 0x000000ffff047224 */ /* 0x001fc400078e00ff */
[----:B------:R-:W-:Y:S02]  /*0c80*/  IMAD.HI.U32 R2, R3, R7, R2 ;  /* 0x0000000703027227 */ /* 0x000fe400078e0002 */
[----:B------:R-:W0:Y:S02]  /*0c90*/  LDS R7, [UR10] ;  /* 0x0000000aff077984 */ /* 0x000e240008000800 */
[----:B------:R-:W-:Y:S02]  /*0ca0*/  IMAD.MOV.U32 R3, RZ, RZ, R0 ;  /* 0x000000ffff037224 */ /* 0x000fe400078e0000 */
[----:B------:R-:W-:Y:S02]  /*0cb0*/  IMAD.SHL.U32 R0, R10, 0x100, RZ ;  /* 0x000001000a007824 */ /* 0x000fe400078e00ff */
[----:B------:R-:W-:-:S03]  /*0cc0*/  IMAD.HI.U32 R2, R2, R3, RZ ;  /* 0x0000000302027227 */ /* 0x000fc600078e00ff */
[----:B------:R-:W-:Y:S01]  /*0cd0*/  IABS R39, R0 ;  /* 0x0000000000277213 */ /* 0x000fe20000000000 */
[----:B-1----:R-:W-:Y:S02]  /*0ce0*/  IMAD.MOV R9, RZ, RZ, -R5 ;  /* 0x000000ffff097224 */ /* 0x002fe400078e0a05 */
[----:B------:R-:W-:Y:S02]  /*0cf0*/  IMAD.MOV R2, RZ, RZ, -R2 ;  /* 0x000000ffff027224 */ /* 0x000fe400078e0a02 */
[C---:B------:R-:W-:Y:S02]  /*0d00*/  VIADD R12, R0.reuse, 0x1 ;  /* 0x00000001000c7836 */ /* 0x040fe40000000000 */
[----:B------:R-:W-:Y:S02]  /*0d10*/  IMAD R2, R11, R2, R3 ;  /* 0x000000020b027224 */ /* 0x000fe400078e0203 */
[----:B------:R-:W-:Y:S01]  /*0d20*/  IMAD R9, R9, R8, RZ ;  /* 0x0000000809097224 */ /* 0x000fe200078e02ff */
[----:B------:R-:W-:Y:S01]  /*0d30*/  IABS R3, R12 ;  /* 0x0000000c00037213 */ /* 0x000fe20000000000 */
[----:B------:R-:W-:Y:S01]  /*0d40*/  VIADD R15, R0, 0x2 ;  /* 0x00000002000f7836 */ /* 0x000fe20000000000 */
[----:B------:R-:W-:Y:S01]  /*0d50*/  ISETP.GT.U32.AND P0, PT, R11, R2, PT ;  /* 0x000000020b00720c */ /* 0x000fe20003f04070 */
[----:B------:R-:W-:Y:S01]  /*0d60*/  IMAD.HI.U32 R9, R5, R9, R4 ;  /* 0x0000000905097227 */ /* 0x000fe200078e0004 */
[----:B------:R-:W-:-:S02]  /*0d70*/  SHF.R.U32.HI R5, RZ, 0x6, R34 ;  /* 0x00000006ff057819 */ /* 0x000fc40000011622 */
[----:B------:R-:W-:Y:S01]  /*0d80*/  IABS R6, R15 ;  /* 0x0000000f00067213 */ /* 0x000fe20000000000 */
[----:B------:R-:W-:Y:S01]  /*0d90*/  IMAD.MOV.U32 R4, RZ, RZ, R3 ;  /* 0x000000ffff047224 */ /* 0x000fe200078e0003 */
[----:B------:R-:W-:Y:S01]  /*0da0*/  R2UR UR11, R5 ;  /* 0x00000000050b72ca */ /* 0x000fe200000e0000 */
[----:B------:R-:W-:Y:S01]  /*0db0*/  VIADD R16, R0, 0x3 ;  /* 0x0000000300107836 */ /* 0x000fe20000000000 */
[----:B------:R-:W-:Y:S01]  /*0dc0*/  ISETP.GE.AND P6, PT, R15, RZ, PT ;  /* 0x000000ff0f00720c */ /* 0x000fe20003fc6270 */
[----:B------:R-:W-:-:S03]  /*0dd0*/  IMAD.HI.U32 R3, R9, R4, RZ ;  /* 0x0000000409037227 */ /* 0x000fc600078e00ff */
[----:B------:R-:W-:Y:S01]  /*0de0*/  IABS R10, R16 ;  /* 0x00000010000a7213 */ /* 0x000fe20000000000 */
[----:B------:R-:W-:Y:S02]  /*0df0*/  IMAD.MOV R3, RZ, RZ, -R3 ;  /* 0x000000ffff037224 */ /* 0x000fe400078e0a03 */
[----:B------:R-:W-:Y:S01]  /*0e00*/  @!P0 IMAD.IADD R2, R2, 0x1, -R11 ;  /* 0x0000000102028824 */ /* 0x000fe200078e0a0b */
[----:B------:R-:W-:Y:S01]  /*0e10*/  ISETP.GE.AND P0, PT, R12, RZ, PT ;  /* 0x000000ff0c00720c */ /* 0x000fe20003f06270 */
[C---:B------:R-:W-:Y:S02]  /*0e20*/  IMAD R3, R8.reuse, R3, R4 ;  /* 0x0000000308037224 */ /* 0x040fe400078e0204 */
[----:B------:R-:W-:Y:S01]  /*0e30*/  IMAD.HI.U32 R4, R9, R6, RZ ;  /* 0x0000000609047227 */ /* 0x000fe200078e00ff */
[----:B------:R-:W-:Y:S01]  /*0e40*/  ISETP.GT.U32.AND P2, PT, R11, R2, PT ;  /* 0x000000020b00720c */ /* 0x000fe20003f44070 */
[----:B------:R-:W-:Y:S01]  /*0e50*/  UIADD3 UR26, UPT, UPT, UR11, 0xe, URZ ;  /* 0x0000000e0b1a7890 */ /* 0x000fe2000fffe0ff */
[----:B------:R-:W-:Y:S01]  /*0e60*/  ISETP.GT.U32.AND P3, PT, R8, R3, PT ;  /* 0x000000030800720c */ /* 0x000fe20003f64070 */
[----:B------:R-:W-:Y:S01]  /*0e70*/  IMAD.HI.U32 R5, R9, R10, RZ ;  /* 0x0000000a09057227 */ /* 0x000fe200078e00ff */
[----:B0-----:R-:W-:Y:S01]  /*0e80*/  R2UR UR7, R7 ;  /* 0x00000000070772ca */ /* 0x001fe200000e0000 */
[----:B------:R-:W-:-:S02]  /*0e90*/  UIMAD UR4, UR26, UR8, URZ ;  /* 0x000000081a0472a4 */ /* 0x000fc4000f8e02ff */
[----:B------:R-:W-:Y:S01]  /*0ea0*/  IMAD.MOV R7, RZ, RZ, -R4 ;  /* 0x000000ffff077224 */ /* 0x000fe200078e0a04 */
[----:B------:R-:W-:Y:S01]  /*0eb0*/  UIADD3 UR27, UPT, UPT, UR11, 0x1e, URZ ;  /* 0x0000001e0b1b7890 */ /* 0x000fe2000fffe0ff */
[----:B------:R-:W-:Y:S01]  /*0ec0*/  IMAD.MOV R13, RZ, RZ, -R5 ;  /* 0x000000ffff0d7224 */ /* 0x000fe200078e0a05 */
[----:B------:R-:W-:Y:S01]  /*0ed0*/  UIADD3 UR28, UPT, UPT, UR11, 0x2e, URZ ;  /* 0x0000002e0b1c7890 */ /* 0x000fe2000fffe0ff */
[----:B------:R-:W-:Y:S01]  /*0ee0*/  IMAD R5, R8, R7, R6 ;  /* 0x0000000708057224 */ /* 0x000fe200078e0206 */
[----:B------:R-:W-:Y:S01]  /*0ef0*/  UIMAD UR6, UR27, UR8, URZ ;  /* 0x000000081b0672a4 */ /* 0x000fe2000f8e02ff */
[----:B------:R-:W-:Y:S01]  /*0f00*/  @!P2 IMAD.IADD R2, R2, 0x1, -R11 ;  /* 0x000000010202a824 */ /* 0x000fe200078e0a0b */
[----:B------:R-:W-:Y:S01]  /*0f10*/  UIMAD UR12, UR28, UR8, URZ ;  /* 0x000000081c0c72a4 */ /* 0x000fe2000f8e02ff */
[----:B------:R-:W-:Y:S01]  /*0f20*/  @!P3 IMAD.IADD R3, R3, 0x1, -R8 ;  /* 0x000000010303b824 */ /* 0x000fe200078e0a08 */
[----:B------:R-:W-:Y:S01]  /*0f30*/  ISETP.GT.U32.AND P2, PT, R8, R5, PT ;  /* 0x000000050800720c */ /* 0x000fe20003f44070 */
[----:B------:R-:W-:Y:S01]  /*0f40*/  VIADD R4, R0, 0x4 ;  /* 0x0000000400047836 */ /* 0x000fe20000000000 */
[----:B------:R-:W-:Y:S01]  /*0f50*/  UIADD3 UR29, UPT, UPT, UR11, 0x3e, URZ ;  /* 0x0000003e0b1d7890 */ /* 0x000fe2000fffe0ff */
[C---:B------:R-:W-:Y:S01]  /*0f60*/  IMAD R7, R8.reuse, R13, R10 ;  /* 0x0000000d08077224 */ /* 0x040fe200078e020a */
[----:B------:R-:W-:Y:S01]  /*0f70*/  ISETP.GT.U32.AND P5, PT, R8, R3, PT ;  /* 0x000000030800720c */ /* 0x000fe20003fa4070 */
[----:B------:R-:W-:Y:S01]  /*0f80*/  @!P1 IMAD.MOV R2, RZ, RZ, -R2 ;  /* 0x000000ffff029224 */ /* 0x000fe200078e0a02 */
[----:B------:R-:W-:Y:S01]  /*0f90*/  IABS R10, R4 ;  /* 0x00000004000a7213 */ /* 0x000fe20000000000 */
[----:B------:R-:W-:Y:S01]  /*0fa0*/  VIADD R6, R0, 0x5 ;  /* 0x0000000500067836 */ /* 0x000fe20000000000 */
[----:B------:R-:W-:Y:S01]  /*0fb0*/  ISETP.GT.U32.AND P3, PT, R8, R7, PT ;  /* 0x000000070800720c */ /* 0x000fe20003f64070 */
[C---:B------:R-:W-:Y:S01]  /*0fc0*/  VIADD R12, R0.reuse, 0x6 ;  /* 0x00000006000c7836 */ /* 0x040fe20000000000 */
[----:B------:R-:W-:Y:S01]  /*0fd0*/  @!P4 LOP3.LUT R2, RZ, R14, RZ, 0x33, !PT ;  /* 0x0000000eff02c212 */ /* 0x000fe200078e33ff */
[----:B------:R-:W-:Y:S01]  /*0fe0*/  VIADD R18, R0, 0xa ;  /* 0x0000000a00127836 */ /* 0x000fe20000000000 */
[----:B------:R-:W-:Y:S01]  /*0ff0*/  ISETP.GE.AND P4, PT, R4, RZ, PT ;  /* 0x000000ff0400720c */ /* 0x000fe20003f86270 */
[--C-:B------:R-:W-:Y:S01]  /*1000*/  @!P2 IMAD.IADD R5, R5, 0x1, -R8.reuse ;  /* 0x000000010505a824 */ /* 0x100fe200078e0a08 */
[----:B------:R-:W-:Y:S01]  /*1010*/  IABS R11, R6 ;  /* 0x00000006000b7213 */ /* 0x000fe20000000000 */
[----:B------:R-:W-:Y:S01]  /*1020*/  IMAD.HI.U32 R4, R9, R10, RZ ;  /* 0x0000000a09047227 */ /* 0x000fe200078e00ff */
[----:B------:R-:W-:Y:S01]  /*1030*/  ISETP.GE.AND P2, PT, R6, RZ, PT ;  /* 0x000000ff0600720c */ /* 0x000fe20003f46270 */
[----:B------:R-:W-:Y:S01]  /*1040*/  UIMAD UR13, UR29, UR8, URZ ;  /* 0x000000081d0d72a4 */ /* 0x000fe2000f8e02ff */
[----:B------:R-:W-:Y:S01]  /*1050*/  ISETP.GE.AND P1, PT, R16, RZ, PT ;  /* 0x000000ff1000720c */ /* 0x000fe20003f26270 */
[--C-:B------:R-:W-:Y:S01]  /*1060*/  @!P5 IMAD.IADD R3, R3, 0x1, -R8.reuse ;  /* 0x000000010303d824 */ /* 0x100fe200078e0a08 */
[C---:B------:R-:W-:Y:S01]  /*1070*/  ISETP.GT.U32.AND P5, PT, R8.reuse, R5, PT ;  /* 0x000000050800720c */ /* 0x040fe20003fa4070 */
[----:B------:R-:W-:Y:S01]  /*1080*/  @!P3 IMAD.IADD R7, R7, 0x1, -R8 ;  /* 0x000000010707b824 */ /* 0x000fe200078e0a08 */
[----:B------:R-:W-:Y:S01]  /*1090*/  UIADD3 UR30, UPT, UPT, UR11, 0x4e, URZ ;  /* 0x0000004e0b1e7890 */ /* 0x000fe2000fffe0ff */
[----:B------:R-:W-:Y:S01]  /*10a0*/  IMAD.MOV.U32 R17, RZ, RZ, R3 ;  /* 0x000000ffff117224 */ /* 0x000fe200078e0003 */
[----:B------:R-:W-:Y:S01]  /*10b0*/  UIADD3 UR31, UPT, UPT, UR11, 0x5e, URZ ;  /* 0x0000005e0b1f7890 */ /* 0x000fe2000fffe0ff */
[----:B------:R-:W-:Y:S01]  /*10c0*/  IMAD.MOV R3, RZ, RZ, -R4 ;  /* 0x000000ffff037224 */ /* 0x000fe200078e0a04 */
[----:B------:R-:W-:Y:S01]  /*10d0*/  ISETP.GT.U32.AND P3, PT, R8, R7, PT ;  /* 0x000000070800720c */ /* 0x000fe20003f64070 */
[----:B------:R-:W-:Y:S01]  /*10e0*/  IMAD.HI.U32 R6, R9, R11, RZ ;  /* 0x0000000b09067227 */ /* 0x000fe200078e00ff */
[----:B------:R-:W-:-:S02]  /*10f0*/  UIMAD UR15, UR30, UR8, URZ ;  /* 0x000000081e0f72a4 */ /* 0x000fc4000f8e02ff */
[----:B------:R-:W-:Y:S01]  /*1100*/  UIMAD UR20, UR31, UR8, URZ ;  /* 0x000000081f1472a4 */ /* 0x000fe2000f8e02ff */
[C---:B------:R-:W-:Y:S01]  /*1110*/  IMAD R3, R8.reuse, R3, R10 ;  /* 0x0000000308037224 */ /* 0x040fe200078e020a */
[----:B------:R-:W-:Y:S01]  /*1120*/  UIADD3 UR32, UPT, UPT, UR11, 0x6e, URZ ;  /* 0x0000006e0b207890 */ /* 0x000fe2000fffe0ff */
[----:B------:R-:W-:Y:S01]  /*1130*/  @!P5 IMAD.IADD R5, R5, 0x1, -R8 ;  /* 0x000000010505d824 */ /* 0x000fe200078e0a08 */
[----:B------:R-:W-:Y:S01]  /*1140*/  UIADD3 UR11, UPT, UPT, UR11, 0x7e, URZ ;  /* 0x0000007e0b0b7890 */ /* 0x000fe2000fffe0ff */
[----:B------:R-:W-:Y:S01]  /*1150*/  IMAD.MOV R6, RZ, RZ, -R6 ;  /* 0x000000ffff067224 */ /* 0x000fe200078e0a06 */
[C---:B------:R-:W-:Y:S01]  /*1160*/  ISETP.GT.U32.AND P5, PT, R8.reuse, R3, PT ;  /* 0x000000030800720c */ /* 0x040fe20003fa4070 */
[----:B------:R-:W-:Y:S01]  /*1170*/  IMAD.MOV.U32 R14, RZ, RZ, R5 ;  /* 0x000000ffff0e7224 */ /* 0x000fe200078e0005 */
[----:B------:R-:W-:Y:S01]  /*1180*/  UIMAD UR21, UR32, UR8, URZ ;  /* 0x00000008201572a4 */ /* 0x000fe2000f8e02ff */
[----:B------:R-:W-:Y:S01]  /*1190*/  IMAD R11, R8, R6, R11 ;  /* 0x00000006080b7224 */ /* 0x000fe200078e020b */
[----:B------:R-:W-:Y:S01]  /*11a0*/  UIMAD UR22, UR11, UR8, URZ ;  /* 0x000000080b1672a4 */ /* 0x000fe2000f8e02ff */
[----:B------:R-:W-:Y:S01]  /*11b0*/  @!P0 IMAD.MOV R17, RZ, RZ, -R17 ;  /* 0x000000ffff118224 */ /* 0x000fe200078e0a11 */
[----:B------:R-:W-:Y:S01]  /*11c0*/  ISETP.GE.AND P0, PT, R12, RZ, PT ;  /* 0x000000ff0c00720c */ /* 0x000fe20003f06270 */
[----:B------:R-:W-:Y:S01]  /*11d0*/  @!P6 IMAD.MOV R14, RZ, RZ, -R14 ;  /* 0x000000ffff0ee224 */ /* 0x000fe200078e0a0e */
[----:B------:R-:W-:Y:S01]  /*11e0*/  IABS R12, R12 ;  /* 0x0000000c000c7213 */ /* 0x000fe20000000000 */
[----:B------:R-:W-:Y:S01]  /*11f0*/  VIADD R4, R0, 0x7 ;  /* 0x0000000700047836 */ /* 0x000fe20000000000 */
[----:B------:R-:W-:Y:S01]  /*1200*/  ISETP.GT.U32.AND P6, PT, R8, R11, PT ;  /* 0x0000000b0800720c */ /* 0x000fe20003fc4070 */
[--C-:B------:R-:W-:Y:S01]  /*1210*/  @!P3 IMAD.IADD R7, R7, 0x1, -R8.reuse ;  /* 0x000000010707b824 */ /* 0x100fe200078e0a08 */
[----:B------:R-:W-:Y:S01]  /*1220*/  STL [R1+0x1f4], R17 ;  /* 0x0001f41101007387 */ /* 0x000fe20000100800 */
[----:B------:R-:W-:Y:S01]  /*1230*/  @!P5 IMAD.IADD R3, R3, 0x1, -R8 ;  /* 0x000000010303d824 */ /* 0x000fe200078e0a08 */
[----:B------:R-:W-:Y:S01]  /*1240*/  ISETP.GE.AND P3, PT, R4, RZ, PT ;  /* 0x000000ff0400720c */ /* 0x000fe20003f66270 */
[----:B------:R-:W-:Y:S01]  /*1250*/  IMAD.MOV.U32 R6, RZ, RZ, R12 ;  /* 0x000000ffff067224 */ /* 0x000fe200078e000c */
[----:B------:R-:W-:Y:S01]  /*1260*/  IABS R10, R4 ;  /* 0x00000004000a7213 */ /* 0x000fe20000000000 */
[----:B------:R-:W-:Y:S01]  /*1270*/  VIADD R12, R0, 0x8 ;  /* 0x00000008000c7836 */ /* 0x000fe20000000000 */
[----:B------:R-:W-:Y:S01]  /*1280*/  ISETP.GT.U32.AND P5, PT, R8, R3, PT ;  /* 0x000000030800720c */ /* 0x000fe20003fa4070 */
[----:B------:R-:W-:Y:S01]  /*1290*/  IMAD.MOV.U32 R13, RZ, RZ, R7 ;  /* 0x000000ffff0d7224 */ /* 0x000fe200078e0007 */
[----:B------:R0:W-:Y:S01]  /*12a0*/  STL [R1+0x1f0], R14 ;  /* 0x0001f00e01007387 */ /* 0x0001e20000100800 */
[----:B------:R-:W-:-:S04]  /*12b0*/  IMAD.HI.U32 R4, R9, R6, RZ ;  /* 0x0000000609047227 */ /* 0x000fc800078e00ff */
[----:B------:R-:W-:Y:S01]  /*12c0*/  @!P1 IMAD.MOV R13, RZ, RZ, -R13 ;  /* 0x000000ffff0d9224 */ /* 0x000fe200078e0a0d */
[----:B------:R-:W-:Y:S01]  /*12d0*/  ISETP.GE.AND P1, PT, R12, RZ, PT ;  /* 0x000000ff0c00720c */ /* 0x000fe20003f26270 */
[----:B------:R-:W-:Y:S01]  /*12e0*/  VIADD R16, R0, 0x9 ;  /* 0x0000000900107836 */ /* 0x000fe20000000000 */
[----:B------:R-:W-:Y:S01]  /*12f0*/  IABS R12, R12 ;  /* 0x0000000c000c7213 */ /* 0x000fe20000000000 */
[----:B------:R-:W-:Y:S01]  /*1300*/  IMAD.MOV R5, RZ, RZ, -R4 ;  /* 0x000000ffff057224 */ /* 0x000fe200078e0a04 */
[----:B------:R1:W-:Y:S01]  /*1310*/  STL [R1+0x1ec], R13 ;  /* 0x0001ec0d01007387 */ /* 0x0003e20000100800 */
[----:B------:R-:W-:Y:S01]  /*1320*/  @!P6 IMAD.IADD R11, R11, 0x1, -R8 ;  /* 0x000000010b0be824 */ /* 0x000fe200078e0a08 */
[----:B0-----:R-:W-:Y:S01]  /*1330*/  IABS R14, R16 ;  /* 0x00000010000e7213 */ /* 0x001fe20000000000 */
[----:B------:R-:W-:-:S03]  /*1340*/  IMAD.HI.U32 R4, R9, R10, RZ ;  /* 0x0000000a09047227 */ /* 0x000fc600078e00ff */
[C---:B------:R-:W-:Y:S01]  /*1350*/  ISETP.GT.U32.AND P6, PT, R8.reuse, R11, PT ;  /* 0x0000000b0800720c */ /* 0x040fe20003fc4070 */
[----:B------:R-:W-:Y:S02]  /*1360*/  IMAD R5, R8, R5, R6 ;  /* 0x0000000508057224 */ /* 0x000fe400078e0206 */
[----:B------:R-:W-:Y:S02]  /*1370*/  IMAD.MOV R7, RZ, RZ, -R4 ;  /* 0x000000ffff077224 */ /* 0x000fe400078e0a04 */
[----:B------:R-:W-:-:S04]  /*1380*/  IMAD.HI.U32 R4, R9, R12, RZ ;  /* 0x0000000c09047227 */ /* 0x000fc800078e00ff */
[----:B------:R-:W-:Y:S01]  /*1390*/  @!P5 IMAD.IADD R3, R3, 0x1, -R8 ;  /* 0x000000010303d824 */ /* 0x000fe200078e0a08 */
[----:B------:R-:W-:Y:S01]  /*13a0*/  ISETP.GT.U32.AND P5, PT, R8, R5, PT ;  /* 0x000000050800720c */ /* 0x000fe20003fa4070 */
[----:B------:R-:W-:-:S04]  /*13b0*/  IMAD.HI.U32 R6, R9, R14, RZ ;  /* 0x0000000e09067227 */ /* 0x000fc800078e00ff */
[----:B-1----:R-:W-:Y:S02]  /*13c0*/  IMAD.MOV R13, RZ, RZ, -R4 ;  /* 0x000000ffff0d7224 */ /* 0x002fe400078e0a04 */
[----:B------:R-:W-:Y:S02]  /*13d0*/  IMAD.MOV.U32 R17, RZ, RZ, R3 ;  /* 0x000000ffff117224 */ /* 0x000fe400078e0003 */
[----:B------:R-:W-:Y:S02]  /*13e0*/  IMAD.MOV R15, RZ, RZ, -R6 ;  /* 0x000000ffff0f7224 */ /* 0x000fe400078e0a06 */
[C---:B------:R-:W-:Y:S02]  /*13f0*/  IMAD R3, R8.reuse, R13, R12 ;  /* 0x0000000d08037224 */ /* 0x040fe400078e020c */
[C---:B------:R-:W-:Y:S02]  /*1400*/  IMAD R13, R8.reuse, R15, R14 ;  /* 0x0000000f080d7224 */ /* 0x040fe400078e020e */
[----:B------:R-:W-:Y:S01]  /*1410*/  @!P6 IMAD.IADD R11, R11, 0x1, -R8 ;  /* 0x000000010b0be824 */ /* 0x000fe200078e0a08 */
[C---:B------:R-:W-:Y:S01]  /*1420*/  ISETP.GT.U32.AND P6, PT, R8.reuse, R3, PT ;  /* 0x000000030800720c */ /* 0x040fe20003fc4070 */
[C---:B------:R-:W-:Y:S01]  /*1430*/  IMAD R7, R8.reuse, R7, R10 ;  /* 0x0000000708077224 */ /* 0x040fe200078e020a */
[----:B------:R-:W-:Y:S01]  /*1440*/  IABS R10, R18 ;  /* 0x00000012000a7213 */ /* 0x000fe20000000000 */
[----:B------:R-:W-:Y:S01]  /*1450*/  @!P5 IMAD.IADD R5, R5, 0x1, -R8 ;  /* 0x000000010505d824 */ /* 0x000fe200078e0a08 */
[C---:B------:R-:W-:Y:S01]  /*1460*/  ISETP.GT.U32.AND P5, PT, R8.reuse, R13, PT ;  /* 0x0000000d0800720c */ /* 0x040fe20003fa4070 */
[----:B------:R-:W-:Y:S01]  /*1470*/  @!P4 IMAD.MOV R17, RZ, RZ, -R17 ;  /* 0x000000ffff11c224 */ /* 0x000fe200078e0a11 */
[----:B------:R-:W-:Y:S01]  /*1480*/  ISETP.GT.U32.AND P4, PT, R8, R7, PT ;  /* 0x000000070800720c */ /* 0x000fe20003f84070 */
[----:B------:R-:W-:-:S02]  /*1490*/  VIADD R12, R0, 0xb ;  /* 0x0000000b000c7836 */ /* 0x000fc40000000000 */
[----:B------:R-:W-:Y:S01]  /*14a0*/  IMAD.HI.U32 R4, R9, R10, RZ ;  /* 0x0000000a09047227 */ /* 0x000fe200078e00ff */
[----:B------:R0:W-:Y:S02]  /*14b0*/  STL [R1+0x1e8], R17 ;  /* 0x0001e81101007387 */ /* 0x0001e40000100800 */
[----:B------:R-:W-:Y:S01]  /*14c0*/  IABS R6, R12 ;  /* 0x0000000c00067213 */ /* 0x000fe20000000000 */
[----:B------:R-:W-:Y:S02]  /*14d0*/  @!P6 IMAD.IADD R3, R3, 0x1, -R8 ;  /* 0x000000010303e824 */ /* 0x000fe400078e0a08 */
[----:B------:R-:W-:Y:S02]  /*14e0*/  IMAD.MOV R15, RZ, RZ, -R4 ;  /* 0x000000ffff0f7224 */ /* 0x000fe400078e0a04 */
[----:B------:R-:W-:Y:S01]  /*14f0*/  @!P5 IMAD.IADD R13, R13, 0x1, -R8 ;  /* 0x000000010d0dd824 */ /* 0x000fe200078e0a08 */
[----:B------:R-:W-:Y:S01]  /*1500*/  ISETP.GT.U32.AND P5, PT, R8, R3, PT ;  /* 0x000000030800720c */ /* 0x000fe20003fa4070 */
[----:B------:R-:W-:-:S04]  /*1510*/  IMAD.HI.U32 R4, R9, R6, RZ ;  /* 0x0000000609047227 */ /* 0x000fc800078e00ff */
[----:B------:R-:W-:Y:S01]  /*1520*/  @!P4 IMAD.IADD R7, R7, 0x1, -R8 ;  /* 0x000000010707c824 */ /* 0x000fe200078e0a08 */
[C---:B------:R-:W-:Y:S01]  /*1530*/  ISETP.GT.U32.AND P4, PT, R8.reuse, R5, PT ;  /* 0x000000050800720c */ /* 0x040fe20003f84070 */
[----:B------:R-:W-:Y:S02]  /*1540*/  IMAD.MOV.U32 R21, RZ, RZ, R11 ;  /* 0x000000ffff157224 */ /* 0x000fe400078e000b */
[----:B------:R-:W-:Y:S01]  /*1550*/  IMAD.MOV R11, RZ, RZ, -R4 ;  /* 0x000000ffff0b7224 */ /* 0x000fe200078e0a04 */
[----:B------:R-:W-:Y:S01]  /*1560*/  ISETP.GT.U32.AND P6, PT, R8, R7, PT ;  /* 0x000000070800720c */ /* 0x000fe20003fc4070 */
[----:B------:R-:W-:Y:S02]  /*1570*/  VIADD R14, R0, 0xc ;  /* 0x0000000c000e7836 */ /* 0x000fe40000000000 */
[C---:B------:R-:W-:Y:S02]  /*1580*/  IMAD R11, R8.reuse, R11, R6 ;  /* 0x0000000b080b7224 */ /* 0x040fe400078e0206 */
[----:B------:R-:W-:Y:S01]  /*1590*/  @!P5 IMAD.IADD R3, R3, 0x1, -R8 ;  /* 0x000000010303d824 */ /* 0x000fe200078e0a08 */
[----:B0-----:R-:W-:Y:S01]  /*15a0*/  IABS R17, R14 ;  /* 0x0000000e00117213 */ /* 0x001fe20000000000 */
[C---:B------:R-:W-:Y:S01]  /*15b0*/  IMAD R15, R8.reuse, R15, R10 ;  /* 0x0000000f080f7224 */ /* 0x040fe200078e020a */
[----:B------:R-:W-:Y:S01]  /*15c0*/  ISETP.GT.U32.AND P5, PT, R8, R11, PT ;  /* 0x0000000b0800720c */ /* 0x000fe20003fa4070 */
[----:B------:R-:W-:-:S02]  /*15d0*/  @!P4 IMAD.IADD R5, R5, 0x1, -R8 ;  /* 0x000000010505c824 */ /* 0x000fc400078e0a08 */
[----:B------:R-:W-:Y:S01]  /*15e0*/  @!P2 IMAD.MOV R21, RZ, RZ, -R21 ;  /* 0x000000ffff15a224 */ /* 0x000fe200078e0a15 */
[----:B------:R-:W-:Y:S01]  /*15f0*/  ISETP.GT.U32.AND P4, PT, R8, R15, PT ;  /* 0x0000000f0800720c */ /* 0x000fe20003f84070 */
[--C-:B------:R-:W-:Y:S01]  /*1600*/  @!P6 IMAD.IADD R7, R7, 0x1, -R8.reuse ;  /* 0x000000010707e824 */ /* 0x100fe200078e0a08 */
[----:B------:R-:W-:Y:S01]  /*1610*/  ISETP.GE.AND P6, PT, R16, RZ, PT ;  /* 0x000000ff1000720c */ /* 0x000fe20003fc6270 */
[----:B------:R-:W-:Y:S01]  /*1620*/  VIADD R16, R0, 0xe ;  /* 0x0000000e00107836 */ /* 0x000fe20000000000 */
[----:B------:R0:W-:Y:S01]  /*1630*/  STL [R1+0x234], R21 ;  /* 0x0002341501007387 */ /* 0x0001e20000100800 */
[----:B------:R-:W-:Y:S01]  /*1640*/  IMAD.HI.U32 R4, R9, R17, RZ ;  /* 0x0000001109047227 */ /* 0x000fe200078e00ff */
[----:B------:R-:W-:Y:S02]  /*1650*/  ISETP.GT.U32.AND P2, PT, R8, R13, PT ;  /* 0x0000000d0800720c */ /* 0x000fe40003f44070 */
[----:B------:R-:W-:Y:S01]  /*1660*/  IABS R10, R16 ;  /* 0x00000010000a7213 */ /* 0x000fe20000000000 */
[----:B------:R-:W-:-:S02]  /*1670*/  @!P5 IMAD.IADD R11, R11, 0x1, -R8 ;  /* 0x000000010b0bd824 */ /* 0x000fc400078e0a08 */
[----:B------:R-:W-:Y:S02]  /*1680*/  IMAD.MOV R4, RZ, RZ, -R4 ;  /* 0x000000ffff047224 */ /* 0x000fe400078e0a04 */
[----:B------:R-:W-:Y:S01]  /*1690*/  IMAD.MOV.U32 R22, RZ, RZ, R5 ;  /* 0x000000ffff167224 */ /* 0x000fe200078e0005 */
[----:B------:R-:W-:Y:S01]  /*16a0*/  ISETP.GT.U32.AND P5, PT, R8, R11, PT ;  /* 0x0000000b0800720c */ /* 0x000fe20003fa4070 */
[----:B0-----:R-:W-:Y:S02]  /*16b0*/  IMAD.MOV.U32 R21, RZ, RZ, R7 ;  /* 0x000000ffff157224 */ /* 0x001fe400078e0007 */
[----:B------:R-:W-:Y:S02]  /*16c0*/  VIADD R20, R0, 0xd ;  /* 0x0000000d00147836 */ /* 0x000fe40000000000 */
[----:B------:R-:W-:Y:S01]  /*16d0*/  @!P4 IMAD.IADD R15, R15, 0x1, -R8 ;  /* 0x000000010f0fc824 */ /* 0x000fe200078e0a08 */
[----:B------:R-:W-:Y:S01]  /*16e0*/  ISETP.GE.AND P4, PT, R12, RZ, PT ;  /* 0x000000ff0c00720c */ /* 0x000fe20003f86270 */
[----:B------:R-:W-:Y:S01]  /*16f0*/  IMAD R17, R8, R4, R17 ;  /* 0x0000000408117224 */ /* 0x000fe200078e0211 */
[----:B------:R-:W-:Y:S01]  /*1700*/  IABS R19, R20 ;  /* 0x0000001400137213 */ /* 0x000fe20000000000 */
[----:B------:R-:W-:-:S04]  /*1710*/  IMAD.HI.U32 R4, R9, R10, RZ ;  /* 0x0000000a09047227 */ /* 0x000fc800078e00ff */
[----:B------:R-:W-:Y:S01]  /*1720*/  @!P0 IMAD.MOV R22, RZ, RZ, -R22 ;  /* 0x000000ffff168224 */ /* 0x000fe200078e0a16 */
[C---:B------:R-:W-:Y:S01]  /*1730*/  ISETP.GT.U32.AND P0, PT, R8.reuse, R15, PT ;  /* 0x0000000f0800720c */ /* 0x040fe20003f04070 */
[----:B------:R-:W-:Y:S01]  /*1740*/  @!P3 IMAD.MOV R21, RZ, RZ, -R21 ;  /* 0x000000ffff15b224 */ /* 0x000fe200078e0a15 */
[----:B------:R-:W-:Y:S01]  /*1750*/  ISETP.GT.U32.AND P3, PT, R8, R17, PT ;  /* 0x000000110800720c */ /* 0x000fe20003f64070 */
[----:B------:R-:W-:Y:S01]  /*1760*/  @!P1 IMAD.MOV R3, RZ, RZ, -R3 ;  /* 0x000000ffff039224 */ /* 0x000fe200078e0a03 */
[----:B------:R-:W-:Y:S01]  /*1770*/  STL [R1+0x238], R22 ;  /* 0x0002381601007387 */ /* 0x000fe20000100800 */
[----:B------:R-:W-:Y:S01]  /*1780*/  IMAD.MOV R5, RZ, RZ, -R4 ;  /* 0x000000ffff057224 */ /* 0x000fe200078e0a04 */
[----:B------:R-:W-:Y:S01]  /*1790*/  ISETP.GE.AND P1, PT, R14, RZ, PT ;  /* 0x000000ff0e00720c */ /* 0x000fe20003f26270 */
[----:B------:R-:W-:Y:S01]  /*17a0*/  IMAD.HI.U32 R6, R9, R19, RZ ;  /* 0x0000001309067227 */ /* 0x000fe200078e00ff */
[----:B------:R-:W-:Y:S03]  /*17b0*/  STL [R1+0x264], R21 ;  /* 0x0002641501007387 */ /* 0x000fe60000100800 */
[----:B------:R-:W-:Y:S01]  /*17c0*/  @!P2 IMAD.IADD R13, R13, 0x1, -R8 ;  /* 0x000000010d0da824 */ /* 0x000fe200078e0a08 */
[----:B------:R0:W-:Y:S01]  /*17d0*/  STL [R1+0x1e4], R3 ;  /* 0x0001e40301007387 */ /* 0x0001e20000100800 */
[----:B------:R-:W-:Y:S01]  /*17e0*/  ISETP.GE.AND P2, PT, R18, RZ, PT ;  /* 0x000000ff1200720c */ /* 0x000fe20003f46270 */
[----:B------:R-:W-:-:S02]  /*17f0*/  IMAD.MOV R6, RZ, RZ, -R6 ;  /* 0x000000ffff067224 */ /* 0x000fc400078e0a06 */
[----:B------:R-:W-:Y:S02]  /*1800*/  @!P5 IMAD.IADD R11, R11, 0x1, -R8 ;  /* 0x000000010b0bd824 */ /* 0x000fe400078e0a08 */
[C---:B------:R-:W-:Y:S02]  /*1810*/  IMAD R19, R8.reuse, R6, R19 ;  /* 0x0000000608137224 */ /* 0x040fe400078e0213 */
[----:B------:R-:W-:Y:S02]  /*1820*/  IMAD.MOV.U32 R4, RZ, RZ, R13 ;  /* 0x000000ffff047224 */ /* 0x000fe400078e000d */
[----:B0-----:R-:W-:Y:S02]  /*1830*/  IMAD R3, R8, R5, R10 ;  /* 0x0000000508037224 */ /* 0x001fe400078e020a */
[----:B------:R-:W-:Y:S02]  /*1840*/  VIADD R12, R0, 0xf ;  /* 0x0000000f000c7836 */ /* 0x000fe40000000000 */
[----:B------:R-:W-:Y:S01]  /*1850*/  @!P0 IMAD.IADD R15, R15, 0x1, -R8 ;  /* 0x000000010f0f8824 */ /* 0x000fe200078e0a08 */
[C---:B------:R-:W-:Y:S01]  /*1860*/  ISETP.GT.U32.AND P5, PT, R8.reuse, R3, PT ;  /* 0x000000030800720c */ /* 0x040fe20003fa4070 */
[----:B------:R-:W-:Y:S01]  /*1870*/  @!P6 IMAD.MOV R4, RZ, RZ, -R4 ;  /* 0x000000ffff04e224 */ /* 0x000fe200078e0a04 */
[----:B------:R-:W-:Y:S01]  /*1880*/  ISETP.GT.U32.AND P6, PT, R8, R19, PT ;  /* 0x000000130800720c */ /* 0x000fe20003fc4070 */
[----:B------:R-:W-:Y:S01]  /*1890*/  IMAD.MOV.U32 R6, RZ, RZ, R15 ;  /* 0x000000ffff067224 */ /* 0x000fe200078e000f */
[----:B------:R-:W-:Y:S01]  /*18a0*/  IABS R5, R12 ;  /* 0x0000000c00057213 */ /* 0x000fe20000000000 */
[----:B------:R-:W-:Y:S01]  /*18b0*/  VIADD R14, R0, 0x10 ;  /* 0x00000010000e7836 */ /* 0x000fe20000000000 */
[----:B------:R0:W-:Y:S01]  /*18c0*/  STL [R1+0x1e0], R4 ;  /* 0x0001e00401007387 */ /* 0x0001e20000100800 */
[----:B------:R-:W-:Y:S01]  /*18d0*/  @!P2 IMAD.MOV R6, RZ, RZ, -R6 ;  /* 0x000000ffff06a224 */ /* 0x000fe200078e0a06 */
[----:B------:R-:W-:Y:S01]  /*18e0*/  ISETP.GE.AND P0, PT, R20, RZ, PT ;  /* 0x000000ff1400720c */ /* 0x000fe20003f06270 */
[--C-:B------:R-:W-:Y:S01]  /*18f0*/  @!P3 IMAD.IADD R17, R17, 0x1, -R8.reuse ;  /* 0x000000011111b824 */ /* 0x100fe200078e0a08 */
[----:B------:R-:W-:Y:S01]  /*1900*/  IABS R7, R14 ;  /* 0x0000000e00077213 */ /* 0x000fe20000000000 */
[----:B------:R-:W-:Y:S01]  /*1910*/  VIADD R18, R0, 0x12 ;  /* 0x0000001200127836 */ /* 0x000fe20000000000 */
[----:B------:R1:W-:Y:S01]  /*1920*/  STL [R1+0x1dc], R6 ;  /* 0x0001dc0601007387 */ /* 0x0003e20000100800 */
[--C-:B------:R-:W-:Y:S01]  /*1930*/  @!P5 IMAD.IADD R3, R3, 0x1, -R8.reuse ;  /* 0x000000010303d824 */ /* 0x100fe200078e0a08 */
[----:B------:R-:W-:Y:S01]  /*1940*/  ISETP.GE.AND P3, PT, R16, RZ, PT ;  /* 0x000000ff1000720c */ /* 0x000fe20003f66270 */
[----:B------:R-:W-:Y:S01]  /*1950*/  @!P6 IMAD.IADD R19, R19, 0x1, -R8 ;  /* 0x000000011313e824 */ /* 0x000fe200078e0a08 */
[C---:B------:R-:W-:Y:S01]  /*1960*/  ISETP.GT.U32.AND P6, PT, R8.reuse, R17, PT ;  /* 0x000000110800720c */ /* 0x040fe20003fc4070 */
[----:B0-----:R-:W-:Y:S01]  /*1970*/  IMAD.HI.U32 R4, R9, R5, RZ ;  /* 0x0000000509047227 */ /* 0x001fe200078e00ff */
[----:B------:R-:W-:-:S02]  /*1980*/  ISETP.GT.U32.AND P5, PT, R8, R3, PT ;  /* 0x000000030800720c */ /* 0x000fc40003fa4070 */
[----:B------:R-:W-:Y:S01]  /*1990*/  ISETP.GT.U32.AND P2, PT, R8, R19, PT ;  /* 0x000000130800720c */ /* 0x000fe20003f44070 */
[----:B------:R-:W-:Y:S01]  /*19a0*/  VIADD R16, R0, 0x11 ;  /* 0x0000001100107836 */ /* 0x000fe20000000000 */
[----:B------:R-:W-:Y:S01]  /*19b0*/  IABS R15, R18 ;  /* 0x00000012000f7213 */ /* 0x000fe20000000000 */
[----:B-1----:R-:W-:Y:S02]  /*19c0*/  IMAD.MOV R6, RZ, RZ, -R4 ;  /* 0x000000ffff067224 */ /* 0x002fe400078e0a04 */
[----:B------:R-:W-:Y:S01]  /*19d0*/  IMAD.HI.U32 R4, R9, R7, RZ ;  /* 0x0000000709047227 */ /* 0x000fe200078e00ff */
[----:B------:R-:W-:-:S03]  /*19e0*/  IABS R13, R16 ;  /* 0x00000010000d7213 */ /* 0x000fc60000000000 */
[----:B------:R-:W-:Y:S02]  /*19f0*/  IMAD.MOV R4, RZ, RZ, -R4 ;  /* 0x000000ffff047224 */ /* 0x000fe400078e0a04 */
[--C-:B------:R-:W-:Y:S02]  /*1a00*/  @!P5 IMAD.IADD R3, R3, 0x1, -R8.reuse ;  /* 0x000000010303d824 */ /* 0x100fe400078e0a08 */
[C---:B------:R-:W-:Y:S02]  /*1a10*/  IMAD R7, R8.reuse, R4, R7 ;  /* 0x0000000408077224 */ /* 0x040fe400078e0207 */
[C---:B------:R-:W-:Y:S02]  /*1a20*/  IMAD R5, R8.reuse, R6, R5 ;  /* 0x0000000608057224 */ /* 0x040fe400078e0205 */
[--C-:B------:R-:W-:Y:S01]  /*1a30*/  @!P2 IMAD.IADD R19, R19, 0x1, -R8.reuse ;  /* 0x000000011313a824 */ /* 0x100fe200078e0a08 */
[----:B------:R-:W-:Y:S01]  /*1a40*/  ISETP.GT.U32.AND P5, PT, R8, R7, PT ;  /* 0x000000070800720c */ /* 0x000fe20003fa4070 */
[----:B------:R-:W-:Y:S01]  /*1a50*/  @!P6 IMAD.IADD R17, R17, 0x1, -R8 ;  /* 0x000000011111e824 */ /* 0x000fe200078e0a08 */
[----:B------:R-:W-:Y:S01]  /*1a60*/  ISETP.GE.AND P2, PT, R12, RZ, PT ;  /* 0x000000ff0c00720c */ /* 0x000fe20003f46270 */
[----:B------:R-:W-:Y:S01]  /*1a70*/  VIADD R12, R0, 0x13 ;  /* 0x00000013000c7836 */ /* 0x000fe20000000000 */
[----:B------:R-:W-:Y:S01]  /*1a80*/  ISETP.GT.U32.AND P6, PT, R8, R5, PT ;  /* 0x000000050800720c */ /* 0x000fe20003fc4070 */
[----:B------:R-:W-:-:S03]  /*1a90*/  IMAD.HI.U32 R4, R9, R13, RZ ;  /* 0x0000000d09047227 */ /* 0x000fc600078e00ff */
[----:B------:R-:W-:Y:S01]  /*1aa0*/  IABS R10, R12 ;  /* 0x0000000c000a7213 */ /* 0x000fe20000000000 */
[----:B------:R-:W-:Y:S02]  /*1ab0*/  IMAD.MOV R4, RZ, RZ, -R4 ;  /* 0x000000ffff047224 */ /* 0x000fe400078e0a04 */
[----:B------:R-:W-:Y:S02]  /*1ac0*/  @!P4 IMAD.MOV R11, RZ, RZ, -R11 ;  /* 0x000000ffff0bc224 */ /* 0x000fe400078e0a0b */
[----:B------:R-:W-:Y:S02]  /*1ad0*/  @!P5 IMAD.IADD R7, R7, 0x1, -R8 ;  /* 0x000000010707d824 */ /* 0x000fe400078e0a08 */
[C---:B------:R-:W-:Y:S01]  /*1ae0*/  IMAD R13, R8.reuse, R4, R13 ;  /* 0x00000004080d7224 */ /* 0x040fe200078e020d */
[----:B------:R0:W-:Y:S01]  /*1af0*/  STL [R1+0x1d8], R11 ;  /* 0x0001d80b01007387 */ /* 0x0001e20000100800 */
[----:B------:R-:W-:Y:S01]  /*1b00*/  IMAD.HI.U32 R4, R9, R10, RZ ;  /* 0x0000000a09047227 */ /* 0x000fe200078e00ff */
[----:B------:R-:W-:-:S03]  /*1b10*/  ISETP.GT.U32.AND P5, PT, R8, R7, PT ;  /* 0x000000070800720c */ /* 0x000fc60003fa4070 */
[----:B------:R-:W-:Y:S01]  /*1b20*/  @!P6 IMAD.IADD R5, R5, 0x1, -R8 ;  /* 0x000000010505e824 */ /* 0x000fe200078e0a08 */
[----:B------:R-:W-:Y:S01]  /*1b30*/  ISETP.GE.AND P6, PT, R14, RZ, PT ;  /* 0x000000ff0e00720c */ /* 0x000fe20003fc6270 */
[----:B------:R-:W-:-:S03]  /*1b40*/  IMAD.HI.U32 R6, R9, R15, RZ ;  /* 0x0000000f09067227 */ /* 0x000fc600078e00ff */
[C---:B------:R-:W-:Y:S01]  /*1b50*/  ISETP.GT.U32.AND P4, PT, R8.reuse, R5, PT ;  /* 0x000000050800720c */ /* 0x040fe20003f84070 */
[----:B0-----:R-:W-:Y:S02]  /*1b60*/  IMAD.MOV R11, RZ, RZ, -R4 ;  /* 0x000000ffff0b7224 */ /* 0x001fe400078e0a04 */
[----:B------:R-:W-:Y:S02]  /*1b70*/  IMAD.MOV.U32 R4, RZ, RZ, R3 ;  /* 0x000000ffff047224 */ /* 0x000fe400078e0003 */
[C---:B------:R-:W-:Y:S02]  /*1b80*/  IMAD R3, R8.reuse, R11, R10 ;  /* 0x0000000b08037224 */ /* 0x040fe400078e020a */
[----:B------:R-:W-:Y:S02]  /*1b90*/  IMAD.MOV R6, RZ, RZ, -R6 ;  /* 0x000000ffff067224 */ /* 0x000fe400078e0a06 */
[----:B------:R-:W-:Y:S02]  /*1ba0*/  IMAD.MOV.U32 R20, RZ, RZ, R17 ;  /* 0x000000ffff147224 */ /* 0x000fe400078e0011 */
[----:B------:R-:W-:Y:S01]  /*1bb0*/  @!P5 IMAD.IADD R7, R7, 0x1, -R8 ;  /* 0x000000010707d824 */ /* 0x000fe200078e0a08 */
[C---:B------:R-:W-:Y:S01]  /*1bc0*/  ISETP.GT.U32.AND P5, PT, R8.reuse, R3, PT ;  /* 0x000000030800720c */ /* 0x040fe20003fa4070 */
[----:B------:R-:W-:-:S02]  /*1bd0*/  IMAD R15, R8, R6, R15 ;  /* 0x00000006080f7224 */ /* 0x000fc400078e020f */
[----:B------:R-:W-:Y:S01]  /*1be0*/  @!P1 IMAD.MOV R20, RZ, RZ, -R20 ;  /* 0x000000ffff149224 */ /* 0x000fe200078e0a14 */
[----:B------:R-:W-:Y:S01]  /*1bf0*/  ISETP.GT.U32.AND P1, PT, R8, R13, PT ;  /* 0x0000000d0800720c */ /* 0x000fe20003f24070 */
[----:B------:R-:W-:Y:S02]  /*1c00*/  IMAD.MOV.U32 R17, RZ, RZ, R19 ;  /* 0x000000ffff117224 */ /* 0x000fe400078e0013 */
[----:B------:R-:W-:Y:S01]  /*1c10*/  VIADD R14, R0, 0x14 ;  /* 0x00000014000e7836 */ /* 0x000fe20000000000 */
[----:B------:R-:W-:Y:S01]  /*1c20*/  STL [R1+0x1d4], R20 ;  /* 0x0001d41401007387 */ /* 0x000fe20000100800 */
[----:B------:R-:W-:Y:S01]  /*1c30*/  @!P3 IMAD.MOV R4, RZ, RZ, -R4 ;  /* 0x000000ffff04b224 */ /* 0x000fe200078e0a04 */
[----:B------:R-:W-:Y:S01]  /*1c40*/  ISETP.GT.U32.AND P3, PT, R8, R15, PT ;  /* 0x0000000f0800720c */ /* 0x000fe20003f64070 */
[----:B------:R-:W-:Y:S01]  /*1c50*/  @!P0 IMAD.MOV R17, RZ, RZ, -R17 ;  /* 0x000000ffff118224 */ /* 0x000fe200078e0a11 */
[----:B------:R-:W-:Y:S01]  /*1c60*/  ISETP.GE.AND P0, PT, R16, RZ, PT ;  /* 0x000000ff1000720c */ /* 0x000fe20003f06270 */
[--C-:B------:R-:W-:Y:S01]  /*1c70*/  @!P4 IMAD.IADD R5, R5, 0x1, -R8.reuse ;  /* 0x000000010505c824 */ /* 0x100fe200078e0a08 */
[----:B------:R-:W-:Y:S01]  /*1c80*/  IABS R6, R14 ;  /* 0x0000000e00067213 */ /* 0x000fe20000000000 */
[----:B------:R-:W-:Y:S01]  /*1c90*/  VIADD R16, R0, 0x15 ;  /* 0x0000001500107836 */ /* 0x000fe20000000000 */
[----:B------:R-:W-:Y:S01]  /*1ca0*/  STL [R1+0x268], R17 ;  /* 0x0002681101007387 */ /* 0x000fe20000100800 */
[----:B------:R-:W-:Y:S01]  /*1cb0*/  IMAD.MOV.U32 R11, RZ, RZ, R5 ;  /* 0x000000ffff0b7224 */ /* 0x000fe200078e0005 */
[----:B------:R-:W-:Y:S01]  /*1cc0*/  ISETP.GE.AND P4, PT, R18, RZ, PT ;  /* 0x000000ff1200720c */ /* 0x000fe20003f86270 */
[--C-:B------:R-:W-:Y:S01]  /*1cd0*/  @!P5 IMAD.IADD R3, R3, 0x1, -R8.reuse ;  /* 0x000000010303d824 */ /* 0x100fe200078e0a08 */
[----:B------:R0:W-:Y:S01]  /*1ce0*/  STL [R1+0x26c], R4 ;  /* 0x00026c0401007387 */ /* 0x0001e20000100800 */
[----:B------:R-:W-:Y:S01]  /*1cf0*/  IABS R10, R16 ;  /* 0x00000010000a7213 */ /* 0x000fe20000000000 */
[--C-:B------:R-:W-:Y:S01]  /*1d00*/  @!P1 IMAD.IADD R13, R13, 0x1, -R8.reuse ;  /* 0x000000010d0d9824 */ /* 0x100fe200078e0a08 */
[----:B------:R-:W-:Y:S01]  /*1d10*/  ISETP.GE.AND P1, PT, R12, RZ, PT ;  /* 0x000000ff0c00720c */ /* 0x000fe20003f26270 */
[----:B------:R-:W-:Y:S01]  /*1d20*/  @!P2 IMAD.MOV R11, RZ, RZ, -R11 ;  /* 0x000000ffff0ba224 */ /* 0x000fe200078e0a0b */
[----:B------:R-:W-:Y:S01]  /*1d30*/  ISETP.GT.U32.AND P5, PT, R8, R3, PT ;  /* 0x000000030800720c */ /* 0x000fe20003fa4070 */
[----:B------:R-:W-:Y:S01]  /*1d40*/  @!P6 IMAD.MOV R7, RZ, RZ, -R7 ;  /* 0x000000ffff07e224 */ /* 0x000fe200078e0a07 */
[----:B------:R-:W-:Y:S01]  /*1d50*/  ISETP.GE.AND P6, PT, R14, RZ, PT ;  /* 0x000000ff0e00720c */ /* 0x000fe20003fc6270 */
[----:B------:R-:W-:Y:S01]  /*1d60*/  @!P3 IMAD.IADD R15, R15, 0x1, -R8 ;  /* 0x000000010f0fb824 */ /* 0x000fe200078e0a08 */
[C---:B------:R-:W-:Y:S01]  /*1d70*/  ISETP.GT.U32.AND P3, PT, R8.reuse, R13, PT ;  /* 0x0000000d0800720c */ /* 0x040fe20003f64070 */
[C---:B0-----:R-:W-:Y:S01]  /*1d80*/  IMAD.HI.U32 R4, R9.reuse, R6, RZ ;  /* 0x0000000609047227 */ /* 0x041fe200078e00ff */
[----:B------:R-:W-:Y:S02]  /*1d90*/  STL [R1+0x270], R11 ;  /* 0x0002700b01007387 */ /* 0x000fe40000100800 */
[----:B------:R-:W-:Y:S01]  /*1da0*/  ISETP.GT.U32.AND P2, PT, R8, R15, PT ;  /* 0x0000000f0800720c */ /* 0x000fe20003f44070 */
[----:B------:R-:W-:Y:S01]  /*1db0*/  IMAD.MOV R5, RZ, RZ, -R4 ;  /* 0x000000ffff057224 */ /* 0x000fe200078e0a04 */
[----:B------:R0:W-:Y:S01]  /*1dc0*/  STL [R1+0x1d0], R7 ;  /* 0x0001d00701007387 */ /* 0x0001e20000100800 */
[----:B------:R-:W-:-:S04]  /*1dd0*/  IMAD.HI.U32 R4, R9, R10, RZ ;  /* 0x0000000a09047227 */ /* 0x000fc800078e00ff */
[----:B------:R-:W-:Y:S02]  /*1de0*/  IMAD R5, R8, R5, R6 ;  /* 0x0000000508057224 */ /* 0x000fe400078e0206 */
[----:B------:R-:W-:Y:S02]  /*1df0*/  @!P5 IMAD.IADD R3, R3, 0x1, -R8 ;  /* 0x000000010303d824 */ /* 0x000fe400078e0a08 */
[----:B------:R-:W-:Y:S02]  /*1e00*/  VIADD R12, R0, 0x16 ;  /* 0x00000016000c7836 */ /* 0x000fe40000000000 */
[----:B0-----:R-:W-:Y:S02]  /*1e10*/  IMAD.MOV R7, RZ, RZ, -R4 ;  /* 0x000000ffff077224 */ /* 0x001fe400078e0a04 */
[----:B------:R-:W-:Y:S01]  /*1e20*/  @!P3 IMAD.IADD R13, R13, 0x1, -R8 ;  /* 0x000000010d0db824 */ /* 0x000fe200078e0a08 */
[C---:B------:R-:W-:Y:S01]  /*1e30*/  ISETP.GT.U32.AND P3, PT, R8.reuse, R5, PT ;  /* 0x000000050800720c */ /* 0x040fe20003f64070 */
[----:B------:R-:W-:Y:S01]  /*1e40*/  IMAD R7, R8, R7, R10 ;  /* 0x0000000708077224 */ /* 0x000fe200078e020a */
[----:B------:R-:W-:Y:S01]  /*1e50*/  IABS R11, R12 ;  /* 0x0000000c000b7213 */ /* 0x000fe20000000000 */
[----:B------:R-:W-:-:S02]  /*1e60*/  VIADD R14, R0, 0x17 ;  /* 0x00000017000e7836 */ /* 0x000fc40000000000 */
[----:B------:R-:W-:Y:S01]  /*1e70*/  IMAD.MOV.U32 R17, RZ, RZ, R13 ;  /* 0x000000ffff117224 */ /* 0x000fe200078e000d */
[----:B------:R-:W-:Y:S01]  /*1e80*/  ISETP.GT.U32.AND P5, PT, R8, R7, PT ;  /* 0x000000070800720c */ /* 0x000fe20003fa4070 */
[----:B------:R-:W-:Y:S01]  /*1e90*/  IMAD.HI.U32 R4, R9, R11, RZ ;  /* 0x0000000b09047227 */ /* 0x000fe200078e00ff */
[----:B------:R-:W-:-:S03]  /*1ea0*/  IABS R10, R14 ;  /* 0x0000000e000a7213 */ /* 0x000fc60000000000 */
[----:B------:R-:W-:Y:S01]  /*1eb0*/  @!P2 IMAD.IADD R15, R15, 0x1, -R8 ;  /* 0x000000010f0fa824 */ /* 0x000fe200078e0a08 */
[----:B------:R-:W-:Y:S01]  /*1ec0*/  ISETP.GE.AND P2, PT, R16, RZ, PT ;  /* 0x000000ff1000720c */ /* 0x000fe20003f46270 */
[----:B------:R-:W-:Y:S02]  /*1ed0*/  IMAD.MOV R4, RZ, RZ, -R4 ;  /* 0x000000ffff047224 */ /* 0x000fe400078e0a04 */
[----:B------:R-:W-:Y:S02]  /*1ee0*/  VIADD R16, R0, 0x18 ;  /* 0x0000001800107836 */ /* 0x000fe40000000000 */
[--C-:B------:R-:W-:Y:S01]  /*1ef0*/  @!P3 IMAD.IADD R5, R5, 0x1, -R8.reuse ;  /* 0x000000010505b824 */ /* 0x100fe200078e0a08 */
[----:B------:R-:W-:Y:S01]  /*1f00*/  ISETP.GE.AND P3, PT, R12, RZ, PT ;  /* 0x000000ff0c00720c */ /* 0x000fe20003f66270 */
[----:B------:R-:W-:Y:S01]  /*1f10*/  @!P5 IMAD.IADD R7, R7, 0x1, -R8 ;  /* 0x000000010707d824 */ /* 0x000fe200078e0a08 */
[----:B------:R-:W-:Y:S01]  /*1f20*/  IABS R6, R16 ;  /* 0x0000001000067213 */ /* 0x000fe20000000000 */
[----:B------:R-:W-:Y:S01]  /*1f30*/  @!P0 IMAD.MOV R17, RZ, RZ, -R17 ;  /* 0x000000ffff118224 */ /* 0x000fe200078e0a11 */
[C---:B------:R-:W-:Y:S01]  /*1f40*/  ISETP.GT.U32.AND P0, PT, R8.reuse, R5, PT ;  /* 0x000000050800720c */ /* 0x040fe20003f04070 */
[----:B------:R-:W-:Y:S01]  /*1f50*/  @!P4 IMAD.MOV R15, RZ, RZ, -R15 ;  /* 0x000000ffff0fc224 */ /* 0x000fe200078e0a0f */
[C---:B------:R-:W-:Y:S01]  /*1f60*/  ISETP.GT.U32.AND P5, PT, R8.reuse, R7, PT ;  /* 0x000000070800720c */ /* 0x040fe20003fa4070 */
[----:B------:R-:W-:Y:S01]  /*1f70*/  @!P1 IMAD.MOV R3, RZ, RZ, -R3 ;  /* 0x000000ffff039224 */ /* 0x000fe200078e0a03 */
[----:B------:R-:W-:Y:S01]  /*1f80*/  STL [R1+0x1cc], R17 ;  /* 0x0001cc1101007387 */ /* 0x000fe20000100800 */
[----:B------:R-:W-:Y:S01]  /*1f90*/  IMAD R11, R8, R4, R11 ;  /* 0x00000004080b7224 */ /* 0x000fe200078e020b */
[----:B------:R-:W-:Y:S01]  /*1fa0*/  ISETP.GE.AND P1, PT, R14, RZ, PT ;  /* 0x000000ff0e00720c */ /* 0x000fe20003f26270 */
[----:B------:R-:W-:Y:S01]  /*1fb0*/  IMAD.HI.U32 R4, R9, R10, RZ ;  /* 0x0000000a09047227 */ /* 0x000fe200078e00ff */
[----:B------:R-:W-:Y:S02]  /*1fc0*/  STL [R1+0x1c8], R15 ;  /* 0x0001c80f01007387 */ /* 0x000fe40000100800 */
[----:B------:R-:W-:Y:S01]  /*1fd0*/  ISETP.GT.U32.AND P4, PT, R8, R11, PT ;  /* 0x0000000b0800720c */ /* 0x000fe20003f84070 */
[----:B------:R-:W-:Y:S01]  /*1fe0*/  IMAD.MOV.U32 R13, RZ, RZ, R6 ;  /* 0x000000ffff0d7224 */ /* 0x000fe200078e0006 */
[----:B------:R0:W-:Y:S01]  /*1ff0*/  STL [R1+0x1c4], R3 ;  /* 0x0001c40301007387 */ /* 0x0001e20000100800 */
[----:B------:R-:W-:Y:S01]  /*2000*/  @!P0 IMAD.IADD R5, R5, 0x1, -R8 ;  /* 0x0000000105058824 */ /* 0x000fe200078e0a08 */
[----:B------:R-:W-:Y:S01]  /*2010*/  ISETP.GE.AND P0, PT, R16, RZ, PT ;  /* 0x000000ff1000720c */ /* 0x000fe20003f06270 */
[----:B------:R-:W-:-:S04]  /*2020*/  IMAD.HI.U32 R6, R9, R13, RZ ;  /* 0x0000000d09067227 */ /* 0x000fc800078e00ff */
[----:B------:R-:W-:Y:S02]  /*2030*/  @!P5 IMAD.IADD R7, R7, 0x1, -R8 ;  /* 0x000000010707d824 */ /* 0x000fe400078e0a08 */
[----:B------:R-:W-:Y:S02]  /*2040*/  IMAD.MOV R6, RZ, RZ, -R6 ;  /* 0x000000ffff067224 */ /* 0x000fe400078e0a06 */
[----:B0-----:R-:W-:Y:S02]  /*2050*/  IMAD.MOV R3, RZ, RZ, -R4 ;  /* 0x000000ffff037224 */ /* 0x001fe400078e0a04 */
[C---:B------:R-:W-:Y:S02]  /*2060*/  IMAD R13, R8.reuse, R6, R13 ;  /* 0x00000006080d7224 */ /* 0x040fe400078e020d */
[----:B------:R-:W-:Y:S02]  /*2070*/  IMAD R3, R8, R3, R10 ;  /* 0x0000000308037224 */ /* 0x000fe400078e020a */
[----:B------:R-:W-:-:S02]  /*2080*/  IMAD.MOV.U32 R18, RZ, RZ, R5 ;  /* 0x000000ffff127224 */ /* 0x000fc400078e0005 */
[----:B------:R-:W-:Y:S01]  /*2090*/  @!P4 IMAD.IADD R11, R11, 0x1, -R8 ;  /* 0x000000010b0bc824 */ /* 0x000fe200078e0a08 */
[C---:B------:R-:W-:Y:S01]  /*20a0*/  ISETP.GT.U32.AND P5, PT, R8.reuse, R3, PT ;  /* 0x000000030800720c */ /* 0x040fe20003fa4070 */
[----:B------:R-:W-:Y:S01]  /*20b0*/  @!P6 IMAD.MOV R18, RZ, RZ, -R18 ;  /* 0x000000ffff12e224 */ /* 0x000fe200078e0a12 */
[----:B------:R-:W-:Y:S01]  /*20c0*/  ISETP.GT.U32.AND P6, PT, R8, R13, PT ;  /* 0x0000000d0800720c */ /* 0x000fe20003fc4070 */
[----:B------:R-:W-:Y:S01]  /*20d0*/  VIADD R14, R0, 0x19 ;  /* 0x00000019000e7836 */ /* 0x000fe20000000000 */
[----:B------:R-:W-:Y:S01]  /*20e0*/  ISETP.GT.U32.AND P4, PT, R8, R11, PT ;  /* 0x0000000b0800720c */ /* 0x000fe20003f84070 */
[C---:B------:R-:W-:Y:S01]  /*20f0*/  VIADD R15, R0.reuse, 0x1a ;  /* 0x0000001a000f7836 */ /* 0x040fe20000000000 */
[----:B------:R-:W-:Y:S01]  /*2100*/  STL [R1+0x1c0], R18 ;  /* 0x0001c01201007387 */ /* 0x000fe20000100800 */
[C---:B------:R-:W-:Y:S01]  /*2110*/  VIADD R16, R0.reuse, 0x1b ;  /* 0x0000001b00107836 */ /* 0x040fe20000000000 */
[----:B------:R-:W-:Y:S01]  /*2120*/  IABS R10, R14 ;  /* 0x0000000e000a7213 */ /* 0x000fe20000000000 */
[----:B------:R-:W-:Y:S01]  /*2130*/  IMAD.MOV.U32 R17, RZ, RZ, R7 ;  /* 0x000000ffff117224 */ /* 0x000fe200078e0007 */
[----:B------:R-:W-:Y:S01]  /*2140*/  IABS R6, R15 ;  /* 0x0000000f00067213 */ /* 0x000fe20000000000 */
[----:B------:R-:W-:Y:S01]  /*2150*/  VIADD R22, R0, 0x2b ;  /* 0x0000002b00167836 */ /* 0x000fe20000000000 */
[----:B------:R-:W-:Y:S01]  /*2160*/  IABS R12, R16 ;  /* 0x00000010000c7213 */ /* 0x000fe20000000000 */
[----:B------:R-:W-:-:S02]  /*2170*/  @!P5 IMAD.IADD R3, R3, 0x1, -R8 ;  /* 0x000000010303d824 */ /* 0x000fc400078e0a08 */
[----:B------:R-:W-:Y:S01]  /*2180*/  IMAD.HI.U32 R4, R9, R10, RZ ;  /* 0x0000000a09047227 */ /* 0x000fe200078e00ff */
[----:B------:R-:W-:Y:S02]  /*2190*/  IABS R23, R22 ;  /* 0x0000001600177213 */ /* 0x000fe40000000000 */
[C---:B------:R-:W-:Y:S01]  /*21a0*/  ISETP.GT.U32.AND P5, PT, R8.reuse, R3, PT ;  /* 0x000000030800720c */ /* 0x040fe20003fa4070 */
[----:B------:R-:W-:Y:S02]  /*21b0*/  IMAD.MOV.U32 R7, RZ, RZ, R6 ;  /* 0x000000ffff077224 */ /* 0x000fe400078e0006 */
[----:B------:R-:W-:Y:S02]  /*21c0*/  @!P6 IMAD.IADD R13, R13, 0x1, -R8 ;  /* 0x000000010d0de824 */ /* 0x000fe400078e0a08 */
[----:B------:R-:W-:Y:S02]  /*21d0*/  IMAD.MOV R5, RZ, RZ, -R4 ;  /* 0x000000ffff057224 */ /* 0x000fe400078e0a04 */
[----:B------:R-:W-:Y:S01]  /*21e0*/  @!P2 IMAD.MOV R17, RZ, RZ, -R17 ;  /* 0x000000ffff11a224 */ /* 0x000fe200078e0a11 */
[----:B------:R-:W-:Y:S01]  /*21f0*/  ISETP.GT.U32.AND P6, PT, R8, R13, PT ;  /* 0x0000000d0800720c */ /* 0x000fe20003fc4070 */
[----:B------:R-:W-:Y:S01]  /*2200*/  IMAD.HI.U32 R4, R9, R7, RZ ;  /* 0x0000000709047227 */ /* 0x000fe200078e00ff */
[----:B------:R-:W-:-:S02]  /*2210*/  ISETP.GE.AND P2, PT, R14, RZ, PT ;  /* 0x000000ff0e00720c */ /* 0x000fc40003f46270 */
[----:B------:R0:W-:Y:S01]  /*2220*/  STL [R1+0x274], R17 ;  /* 0x0002741101007387 */ /* 0x0001e20000100800 */
[----:B------:R-:W-:Y:S01]  /*2230*/  @!P4 IMAD.IADD R11, R11, 0x1, -R8 ;  /* 0x000000010b0bc824 */ /* 0x000fe200078e0a08 */
[----:B------:R-:W-:Y:S01]  /*2240*/  ISETP.GE.AND P4, PT, R15, RZ, PT ;  /* 0x000000ff0f00720c */ /* 0x000fe20003f86270 */
[----:B------:R-:W-:-:S04]  /*2250*/  IMAD.HI.U32 R6, R9, R12, RZ ;  /* 0x0000000c09067227 */ /* 0x000fc800078e00ff */
[----:B------:R-:W-:Y:S02]  /*2260*/  IMAD.MOV R4, RZ, RZ, -R4 ;  /* 0x000000ffff047224 */ /* 0x000fe400078e0a04 */
[----:B------:R-:W-:Y:S02]  /*2270*/  @!P5 IMAD.IADD R3, R3, 0x1, -R8 ;  /* 0x000000010303d824 */ /* 0x000fe400078e0a08 */
[C---:B------:R-:W-:Y:S02]  /*2280*/  IMAD R5, R8.reuse, R5, R10 ;  /* 0x0000000508057224 */ /* 0x040fe400078e020a */
[----:B0-----:R-:W-:Y:S02]  /*2290*/  IMAD.MOV.U32 R17, RZ, RZ, R11 ;  /* 0x000000ffff117224 */ /* 0x001fe400078e000b */
[----:B------:R-:W-:Y:S01]  /*22a0*/  IMAD.MOV R11, RZ, RZ, -R6 ;  /* 0x000000ffff0b7224 */ /* 0x000fe200078e0a06 */
[C---:B------:R-:W-:Y:S01]  /*22b0*/  ISETP.GT.U32.AND P5, PT, R8.reuse, R5, PT ;  /* 0x000000050800720c */ /* 0x040fe20003fa4070 */
[----:B------:R-:W-:-:S02]  /*22c0*/  IMAD R7, R8, R4, R7 ;  /* 0x0000000408077224 */ /* 0x000fc400078e0207 */
[----:B------:R-:W-:Y:S02]  /*22d0*/  IMAD.MOV.U32 R6, RZ, RZ, R3 ;  /* 0x000000ffff067224 */ /* 0x000fe400078e0003 */
[----:B------:R-:W-:Y:S01]  /*22e0*/  @!P3 IMAD.MOV R17, RZ, RZ, -R17 ;  /* 0x000000ffff11b224 */ /* 0x000fe200078e0a11 */
[----:B------:R-:W-:Y:S01]  /*22f0*/  ISETP.GE.AND P3, PT, R16, RZ, PT ;  /* 0x000000ff1000720c */ /* 0x000fe20003f66270 */
[----:B------:R-:W-:Y:S01]  /*2300*/  @!P1 IMAD.MOV R6, RZ, RZ, -R6 ;  /* 0x000000ffff069224 */ /* 0x000fe200078e0a06 */
[C---:B------:R-:W-:Y:S01]  /*2310*/  ISETP.GT.U32.AND P1, PT, R8.reuse, R7, PT ;  /* 0x000000070800720c */ /* 0x040fe20003f24070 */
[----:B------:R-:W-:Y:S01]  /*2320*/  @!P6 IMAD.IADD R13, R13, 0x1, -R8 ;  /* 0x000000010d0de824 */ /* 0x000fe200078e0a08 */
[----:B------:R0:W-:Y:S01]  /*2330*/  STL [R1+0x278], R17 ;  /* 0x0002781101007387 */ /* 0x0001e20000100800 */
[----:B------:R-:W-:Y:S02]  /*2340*/  IMAD R11, R8, R11, R12 ;  /* 0x0000000b080b7224 */ /* 0x000fe400078e020c */
[----:B------:R-:W-:Y:S01]  /*2350*/  @!P5 IMAD.IADD R5, R5, 0x1, -R8 ;  /* 0x000000010505d824 */ /* 0x000fe200078e0a08 */
[----:B------:R1:W-:Y:S01]  /*2360*/  STL [R1+0x294], R6 ;  /* 0x0002940601007387 */ /* 0x0003e20000100800 */
[----:B------:R-:W-:-:S02]  /*2370*/  VIADD R3, R0, 0x1c ;  /* 0x0000001c00037836 */ /* 0x000fc40000000000 */
[----:B------:R-:W-:Y:S01]  /*2380*/  VIADD R15, R0, 0x1d ;  /* 0x0000001d000f7836 */ /* 0x000fe20000000000 */
[----:B------:R-:W-:Y:S01]  /*2390*/  ISETP.GT.U32.AND P5, PT, R8, R5, PT ;  /* 0x000000050800720c */ /* 0x000fe20003fa4070 */
[----:B------:R-:W-:Y:S01]  /*23a0*/  VIADD R18, R0, 0x1f ;  /* 0x0000001f00127836 */ /* 0x000fe20000000000 */
[----:B------:R-:W-:Y:S01]  /*23b0*/  ISETP.GE.AND P6, PT, R3, RZ, PT ;  /* 0x000000ff0300720c */ /* 0x000fe20003fc6270 */
[----:B0-----:R-:W-:Y:S01]  /*23c0*/  IMAD.MOV.U32 R17, RZ, RZ, R13 ;  /* 0x000000ffff117224 */ /* 0x001fe200078e000d */
[----:B------:R-:W-:Y:S01]  /*23d0*/  IABS R10, R15 ;  /* 0x0000000f000a7213 */ /* 0x000fe20000000000 */
[----:B------:R-:W-:Y:S01]  /*23e0*/  @!P1 IMAD.IADD R7, R7, 0x1, -R8 ;  /* 0x0000000107079824 */ /* 0x000fe200078e0a08 */
[----:B-1----:R-:W-:Y:S01]  /*23f0*/  IABS R6, R3 ;  /* 0x0000000300067213 */ /* 0x002fe20000000000 */
[----:B------:R-:W-:Y:S01]  /*2400*/  @!P0 IMAD.MOV R17, RZ, RZ, -R17 ;  /* 0x000000ffff118224 */ /* 0x000fe200078e0a11 */
[C---:B------:R-:W-:Y:S01]  /*2410*/  ISETP.GT.U32.AND P0, PT, R8.reuse, R11, PT ;  /* 0x0000000b0800720c */ /* 0x040fe20003f04070 */
[----:B------:R-:W-:Y:S01]  /*2420*/  IMAD.HI.U32 R4, R9, R10, RZ ;  /* 0x0000000a09047227 */ /* 0x000fe200078e00ff */
[----:B------:R-:W-:-:S02]  /*2430*/  ISETP.GT.U32.AND P1, PT, R8, R7, PT ;  /* 0x000000070800720c */ /* 0x000fc40003f24070 */
[----:B------:R-:W-:Y:S01]  /*2440*/  IABS R14, R18 ;  /* 0x00000012000e7213 */ /* 0x000fe20000000000 */
[----:B------:R-:W-:Y:S01]  /*2450*/  IMAD.HI.U32 R3, R9, R6, RZ ;  /* 0x0000000609037227 */ /* 0x000fe200078e00ff */
[----:B------:R0:W-:Y:S03]  /*2460*/  STL [R1+0x1bc], R17 ;  /* 0x0001bc1101007387 */ /* 0x0001e60000100800 */
[----:B------:R-:W-:Y:S02]  /*2470*/  IMAD.MOV R3, RZ, RZ, -R3 ;  /* 0x000000ffff037224 */ /* 0x000fe400078e0a03 */
[----:B------:R-:W-:Y:S02]  /*2480*/  IMAD.MOV R13, RZ, RZ, -R4 ;  /* 0x000000ffff0d7224 */ /* 0x000fe400078e0a04 */
[--C-:B------:R-:W-:Y:S02]  /*2490*/  @!P0 IMAD.IADD R11, R11, 0x1, -R8.reuse ;  /* 0x000000010b0b8824 */ /* 0x100fe400078e0a08 */
[----:B------:R-:W-:Y:S01]  /*24a0*/  @!P5 IMAD.IADD R5, R5, 0x1, -R8 ;  /* 0x000000010505d824 */ /* 0x000fe200078e0a08 */
[----:B------:R-:W-:Y:S01]  /*24b0*/  ISETP.GE.AND P5, PT, R15, RZ, PT ;  /* 0x000000ff0f00720c */ /* 0x000fe20003fa6270 */
[----:B------:R-:W-:Y:S01]  /*24c0*/  VIADD R16, R0, 0x1e ;  /* 0x0000001e00107836 */ /* 0x000fe20000000000 */
[C---:B------:R-:W-:Y:S01]  /*24d0*/  ISETP.GT.U32.AND P0, PT, R8.reuse, R11, PT ;  /* 0x0000000b0800720c */ /* 0x040fe20003f04070 */
[----:B------:R-:W-:-:S02]  /*24e0*/  IMAD R3, R8, R3, R6 ;  /* 0x0000000308037224 */ /* 0x000fc400078e0206 */
[----:B------:R-:W-:Y:S01]  /*24f0*/  @!P1 IMAD.IADD R7, R7, 0x1, -R8 ;  /* 0x0000000107079824 */ /* 0x000fe200078e0a08 */
[----:B------:R-:W-:Y:S01]  /*2500*/  IABS R12, R16 ;  /* 0x00000010000c7213 */ /* 0x000fe20000000000 */
[C---:B------:R-:W-:Y:S01]  /*2510*/  IMAD R13, R8.reuse, R13, R10 ;  /* 0x0000000d080d7224 */ /* 0x040fe200078e020a */
[C---:B------:R-:W-:Y:S01]  /*2520*/  ISETP.GT.U32.AND P1, PT, R8.reuse, R3, PT ;  /* 0x000000030800720c */ /* 0x040fe20003f24070 */
[----:B------:R-:W-:Y:S02]  /*2530*/  IMAD.MOV.U32 R20, RZ, RZ, R5 ;  /* 0x000000ffff147224 */ /* 0x000fe400078e0005 */
[----:B------:R-:W-:Y:S02]  /*2540*/  IMAD.MOV.U32 R19, RZ, RZ, R7 ;  /* 0x000000ffff137224 */ /* 0x000fe400078e0007 */
[----:B------:R-:W-:Y:S01]  /*2550*/  @!P2 IMAD.MOV R20, RZ, RZ, -R20 ;  /* 0x000000ffff14a224 */ /* 0x000fe200078e0a14 */
[----:B------:R-:W-:Y:S01]  /*2560*/  ISETP.GT.U32.AND P2, PT, R8, R13, PT ;  /* 0x0000000d0800720c */ /* 0x000fe20003f44070 */
[----:B------:R-:W-:-:S03]  /*2570*/  IMAD.HI.U32 R6, R9, R14, RZ ;  /* 0x0000000e09067227 */ /* 0x000fc600078e00ff */
[----:B------:R-:W-:Y:S01]  /*2580*/  STL [R1+0x1b8], R20 ;  /* 0x0001b81401007387 */ /* 0x000fe20000100800 */
[----:B------:R-:W-:Y:S01]  /*2590*/  @!P4 IMAD.MOV R19, RZ, RZ, -R19 ;  /* 0x000000ffff13c224 */ /* 0x000fe200078e0a13 */
[----:B------:R-:W-:Y:S01]  /*25a0*/  ISETP.GE.AND P4, PT, R16, RZ, PT ;  /* 0x000000ff1000720c */ /* 0x000fe20003f86270 */
[----:B------:R-:W-:-:S03]  /*25b0*/  IMAD.HI.U32 R4, R9, R12, RZ ;  /* 0x0000000c09047227 */ /* 0x000fc600078e00ff */
[----:B------:R1:W-:Y:S01]  /*25c0*/  STL [R1+0x1b4], R19 ;  /* 0x0001b41301007387 */ /* 0x0003e20000100800 */
[----:B0-----:R-:W-:Y:S02]  /*25d0*/  IMAD.MOV R17, RZ, RZ, -R6 ;  /* 0x000000ffff117224 */ /* 0x001fe400078e0a06 */
[----:B------:R-:W-:Y:S02]  /*25e0*/  @!P0 IMAD.IADD R11, R11, 0x1, -R8 ;  /* 0x000000010b0b8824 */ /* 0x000fe400078e0a08 */
[----:B------:R-:W-:Y:S02]  /*25f0*/  IMAD.MOV R15, RZ, RZ, -R4 ;  /* 0x000000ffff0f7224 */ /* 0x000fe400078e0a04 */
[C---:B------:R-:W-:Y:S02]  /*2600*/  IMAD R7, R8.reuse, R17, R14 ;  /* 0x0000001108077224 */ /* 0x040fe400078e020e */
[----:B------:R-:W-:Y:S02]  /*2610*/  IMAD R5, R8, R15, R12 ;  /* 0x0000000f08057224 */ /* 0x000fe400078e020c */
[----:B-1----:R-:W-:-:S02]  /*2620*/  IMAD.MOV.U32 R19, RZ, RZ, R11 ;  /* 0x000000ffff137224 */ /* 0x002fc400078e000b */
[--C-:B------:R-:W-:Y:S01]  /*2630*/  @!P1 IMAD.IADD R3, R3, 0x1, -R8.reuse ;  /* 0x0000000103039824 */ /* 0x100fe200078e0a08 */
[----:B------:R-:W-:Y:S01]  /*2640*/  ISETP.GT.U32.AND P0, PT, R8, R5, PT ;  /* 0x000000050800720c */ /* 0x000fe20003f04070 */
[----:B------:R-:W-:Y:S02]  /*2650*/  VIADD R15, R0, 0x20 ;  /* 0x00000020000f7836 */ /* 0x000fe40000000000 */
[----:B------:R-:W-:Y:S01]  /*2660*/  @!P3 IMAD.MOV R19, RZ, RZ, -R19 ;  /* 0x000000ffff13b224 */ /* 0x000fe200078e0a13 */
[C---:B------:R-:W-:Y:S01]  /*2670*/  ISETP.GT.U32.AND P3, PT, R8.reuse, R7, PT ;  /* 0x000000070800720c */ /* 0x040fe20003f64070 */
[----:B------:R-:W-:Y:S01]  /*2680*/  @!P2 IMAD.IADD R13, R13, 0x1, -R8 ;  /* 0x000000010d0da824 */ /* 0x000fe200078e0a08 */
[----:B------:R-:W-:Y:S01]  /*2690*/  ISETP.GT.U32.AND P1, PT, R8, R3, PT ;  /* 0x000000030800720c */ /* 0x000fe20003f24070 */
[C---:B------:R-:W-:Y:S01]  /*26a0*/  VIADD R16, R0.reuse, 0x22 ;  /* 0x0000002200107836 */ /* 0x040fe20000000000 */
[----:B------:R-:W-:Y:S01]  /*26b0*/  IABS R6, R15 ;  /* 0x0000000f00067213 */ /* 0x000fe20000000000 */
[----:B------:R-:W-:Y:S01]  /*26c0*/  VIADD R14, R0, 0x21 ;  /* 0x00000021000e7836 */ /* 0x000fe20000000000 */
[----:B------:R-:W-:Y:S01]  /*26d0*/  ISETP.GT.U32.AND P2, PT, R8, R13, PT ;  /* 0x0000000d0800720c */ /* 0x000fe20003f44070 */
[----:B------:R0:W-:Y:S01]  /*26e0*/  STL [R1+0x1b0], R19 ;  /* 0x0001b01301007387 */ /* 0x0001e20000100800 */
[----:B------:R-:W-:Y:S01]  /*26f0*/  IABS R12, R16 ;  /* 0x00000010000c7213 */ /* 0x000fe20000000000 */
[----:B------:R-:W-:Y:S01]  /*2700*/  IMAD.HI.U32 R4, R9, R6, RZ ;  /* 0x0000000609047227 */ /* 0x000fe200078e00ff */
[----:B------:R-:W-:-:S03]  /*2710*/  IABS R10, R14 ;  /* 0x0000000e000a7213 */ /* 0x000fc60000000000 */
[----:B------:R-:W-:Y:S02]  /*2720*/  IMAD.MOV R11, RZ, RZ, -R4 ;  /* 0x000000ffff0b7224 */ /* 0x000fe400078e0a04 */
[--C-:B------:R-:W-:Y:S02]  /*2730*/  @!P3 IMAD.IADD R7, R7, 0x1, -R8.reuse ;  /* 0x000000010707b824 */ /* 0x100fe400078e0a08 */
[----:B------:R-:W-:Y:S01]  /*2740*/  @!P1 IMAD.IADD R3, R3, 0x1, -R8 ;  /* 0x0000000103039824 */ /* 0x000fe200078e0a08 */
[----:B------:R-:W-:Y:S01]  /*2750*/  ISETP.GE.AND P1, PT, R18, RZ, PT ;  /* 0x000000ff1200720c */ /* 0x000fe20003f26270 */
[C---:B------:R-:W-:Y:S01]  /*2760*/  IMAD R11, R8.reuse, R11, R6 ;  /* 0x0000000b080b7224 */ /* 0x040fe200078e0206 */
[C---:B------:R-:W-:Y:S01]  /*2770*/  ISETP.GT.U32.AND P3, PT, R8.reuse, R7, PT ;  /* 0x000000070800720c */ /* 0x040fe20003f64070 */
[----:B------:R-:W-:Y:S02]  /*2780*/  IMAD.MOV.U32 R6, RZ, RZ, R12 ;  /* 0x000000ffff067224 */ /* 0x000fe400078e000c */
[----:B------:R-:W-:Y:S01]  /*2790*/  @!P2 IMAD.IADD R13, R13, 0x1, -R8 ;  /* 0x000000010d0da824 */ /* 0x000fe200078e0a08 */
[----:B------:R-:W-:Y:S01]  /*27a0*/  ISETP.GT.U32.AND P2, PT, R8, R11, PT ;  /* 0x0000000b0800720c */ /* 0x000fe20003f44070 */
[----:B------:R-:W-:-:S04]  /*27b0*/  IMAD.HI.U32 R4, R9, R10, RZ ;  /* 0x0000000a09047227 */ /* 0x000fc800078e00ff */
[----:B0-----:R-:W-:Y:S02]  /*27c0*/  IMAD.MOV.U32 R19, RZ, RZ, R3 ;  /* 0x000000ffff137224 */ /* 0x001fe400078e0003 */
[----:B------:R-:W-:Y:S02]  /*27d0*/  @!P0 IMAD.IADD R5, R5, 0x1, -R8 ;  /* 0x0000000105058824 */ /* 0x000fe400078e0a08 */
[----:B------:R-:W-:-:S03]  /*27e0*/  IMAD.HI.U32 R3, R9, R6, RZ ;  /* 0x0000000609037227 */ /* 0x000fc600078e00ff */
[C---:B------:R-:W-:Y:S01]  /*27f0*/  ISETP.GT.U32.AND P0, PT, R8.reuse, R5, PT ;  /* 0x000000050800720c */ /* 0x040fe20003f04070 */
[----:B------:R-:W-:Y:S02]  /*2800*/  IMAD.MOV.U32 R17, RZ, RZ, R13 ;  /* 0x000000ffff117224 */ /* 0x000fe400078e000d */
[----:B------:R-:W-:Y:S02]  /*2810*/  IMAD.MOV R13, RZ, RZ, -R4 ;  /* 0x000000ffff0d7224 */ /* 0x000fe400078e0a04 */
[----:B------:R-:W-:Y:S01]  /*2820*/  @!P6 IMAD.MOV R19, RZ, RZ, -R19 ;  /* 0x000000ffff13e224 */ /* 0x000fe200078e0a13 */
[----:B------:R-:W-:Y:S01]  /*2830*/  ISETP.GE.AND P6, PT, R15, RZ, PT ;  /* 0x000000ff0f00720c */ /* 0x000fe20003fc6270 */
[----:B------:R-:W-:Y:S02]  /*2840*/  IMAD.MOV R15, RZ, RZ, -R3 ;  /* 0x000000ffff0f7224 */ /* 0x000fe400078e0a03 */
[----:B------:R-:W-:Y:S01]  /*2850*/  IMAD R3, R8, R13, R10 ;  /* 0x0000000d08037224 */ /* 0x000fe200078e020a */
[----:B------:R-:W-:Y:S01]  /*2860*/  STL [R1+0x1ac], R19 ;  /* 0x0001ac1301007387 */ /* 0x000fe20000100800 */
[----:B------:R-:W-:-:S02]  /*2870*/  @!P3 IMAD.IADD R7, R7, 0x1, -R8 ;  /* 0x000000010707b824 */ /* 0x000fc400078e0a08 */
[----:B------:R-:W-:Y:S01]  /*2880*/  @!P5 IMAD.MOV R17, RZ, RZ, -R17 ;  /* 0x000000ffff11d224 */ /* 0x000fe200078e0a11 */
[----:B------:R-:W-:Y:S01]  /*2890*/  ISETP.GT.U32.AND P3, PT, R8, R3, PT ;  /* 0x000000030800720c */ /* 0x000fe20003f64070 */
[--C-:B------:R-:W-:Y:S01]  /*28a0*/  @!P0 IMAD.IADD R5, R5, 0x1, -R8.reuse ;  /* 0x0000000105058824 */ /* 0x100fe200078e0a08 */
[----:B------:R-:W-:Y:S01]  /*28b0*/  ISETP.GE.AND P0, PT, R16, RZ, PT ;  /* 0x000000ff1000720c */ /* 0x000fe20003f06270 */
[----:B------:R-:W-:Y:S01]  /*28c0*/  @!P2 IMAD.IADD R11, R11, 0x1, -R8 ;  /* 0x000000010b0ba824 */ /* 0x000fe200078e0a08 */
[----:B------:R0:W-:Y:S01]  /*28d0*/  STL [R1+0x298], R17 ;  /* 0x0002981101007387 */ /* 0x0001e20000100800 */
[----:B------:R-:W-:Y:S01]  /*28e0*/  VIADD R4, R0, 0x23 ;  /* 0x0000002300047836 */ /* 0x000fe20000000000 */
[----:B------:R-:W-:Y:S01]  /*28f0*/  ISETP.GE.AND P5, PT, R14, RZ, PT ;  /* 0x000000ff0e00720c */ /* 0x000fe20003fa6270 */
[C---:B------:R-:W-:Y:S01]  /*2900*/  IMAD R13, R8.reuse, R15, R6 ;  /* 0x0000000f080d7224 */ /* 0x040fe200078e0206 */
[----:B------:R-:W-:Y:S01]  /*2910*/  ISETP.GT.U32.AND P2, PT, R8, R11, PT ;  /* 0x0000000b0800720c */ /* 0x000fe20003f44070 */
[----:B------:R-:W-:Y:S01]  /*2920*/  IMAD.MOV.U32 R12, RZ, RZ, R7 ;  /* 0x000000ffff0c7224 */ /* 0x000fe200078e0007 */
[----:B------:R-:W-:Y:S01]  /*2930*/  IABS R6, R4 ;  /* 0x0000000400067213 */ /* 0x000fe20000000000 */
[----:B------:R-:W-:-:S02]  /*2940*/  VIADD R16, R0, 0x25 ;  /* 0x0000002500107836 */ /* 0x000fc40000000000 */
[----:B------:R-:W-:Y:S02]  /*2950*/  @!P3 IMAD.IADD R3, R3, 0x1, -R8 ;  /* 0x000000010303b824 */ /* 0x000fe400078e0a08 */
[----:B0-----:R-:W-:Y:S02]  /*2960*/  IMAD.MOV.U32 R17, RZ, RZ, R5 ;  /* 0x000000ffff117224 */ /* 0x001fe400078e0005 */
[----:B------:R-:W-:Y:S01]  /*2970*/  VIADD R5, R0, 0x24 ;  /* 0x0000002400057836 */ /* 0x000fe20000000000 */
[----:B------:R-:W-:Y:S01]  /*2980*/  ISETP.GT.U32.AND P3, PT, R8, R3, PT ;  /* 0x000000030800720c */ /* 0x000fe20003f64070 */
[----:B------:R-:W-:Y:S01]  /*2990*/  @!P4 IMAD.MOV R17, RZ, RZ, -R17 ;  /* 0x000000ffff11c224 */ /* 0x000fe200078e0a11 */
[----:B------:R-:W-:Y:S01]  /*29a0*/  ISETP.GE.AND P4, PT, R4, RZ, PT ;  /* 0x000000ff0400720c */ /* 0x000fe20003f86270 */
[----:B------:R-:W-:Y:S01]  /*29b0*/  IMAD.HI.U32 R4, R9, R6, RZ ;  /* 0x0000000609047227 */ /* 0x000fe200078e00ff */
[----:B------:R-:W-:Y:S02]  /*29c0*/  IABS R10, R5 ;  /* 0x00000005000a7213 */ /* 0x000fe40000000000 */
[----:B------:R-:W-:Y:S01]  /*29d0*/  STL [R1+0x29c], R17 ;  /* 0x00029c1101007387 */ /* 0x000fe20000100800 */
[----:B------:R-:W-:Y:S01]  /*29e0*/  @!P1 IMAD.MOV R12, RZ, RZ, -R12 ;  /* 0x000000ffff0c9224 */ /* 0x000fe200078e0a0c */
[----:B------:R-:W-:Y:S01]  /*29f0*/  ISETP.GE.AND P1, PT, R5, RZ, PT ;  /* 0x000000ff0500720c */ /* 0x000fe20003f26270 */
[----:B------:R-:W-:-:S03]  /*2a00*/  IMAD.HI.U32 R5, R9, R10, RZ ;  /* 0x0000000a09057227 */ /* 0x000fc600078e00ff */
[----:B------:R0:W-:Y:S01]  /*2a10*/  STL [R1+0x2a0], R12 ;  /* 0x0002a00c01007387 */ /* 0x0001e20000100800 */
[----:B------:R-:W-:Y:S02]  /*2a20*/  IMAD.MOV R7, RZ, RZ, -R4 ;  /* 0x000000ffff077224 */ /* 0x000fe400078e0a04 */
[----:B------:R-:W-:Y:S02]  /*2a30*/  IMAD.MOV R15, RZ, RZ, -R5 ;  /* 0x000000ffff0f7224 */ /* 0x000fe400078e0a05 */
[----:B------:R-:W-:Y:S01]  /*2a40*/  @!P2 IMAD.IADD R11, R11, 0x1, -R8 ;  /* 0x000000010b0ba824 */ /* 0x000fe200078e0a08 */
[C---:B------:R-:W-:Y:S01]  /*2a50*/  ISETP.GT.U32.AND P2, PT, R8.reuse, R13, PT ;  /* 0x0000000d0800720c */ /* 0x040fe20003f44070 */
[C---:B------:R-:W-:Y:S02]  /*2a60*/  IMAD R5, R8.reuse, R7, R6 ;  /* 0x0000000708057224 */ /* 0x040fe400078e0206 */
[C---:B------:R-:W-:Y:S01]  /*2a70*/  IMAD R7, R8.reuse, R15, R10 ;  /* 0x0000000f08077224 */ /* 0x040fe200078e020a */
[----:B0-----:R-:W-:Y:S01]  /*2a80*/  IABS R12, R16 ;  /* 0x00000010000c7213 */ /* 0x001fe20000000000 */
[----:B------:R-:W-:Y:S01]  /*2a90*/  @!P3 IMAD.IADD R3, R3, 0x1, -R8 ;  /* 0x000000010303b824 */ /* 0x000fe200078e0a08 */
[----:B------:R-:W-:Y:S01]  /*2aa0*/  ISETP.GT.U32.AND P3, PT, R8, R5, PT ;  /* 0x000000050800720c */ /* 0x000fe20003f64070 */
[----:B------:R-:W-:-:S02]  /*2ab0*/  IMAD.MOV.U32 R19, RZ, RZ, R11 ;  /* 0x000000ffff137224 */ /* 0x000fc400078e000b */
[----:B------:R-:W-:Y:S02]  /*2ac0*/  VIADD R17, R0, 0x26 ;  /* 0x0000002600117836 */ /* 0x000fe40000000000 */
[----:B------:R-:W-:Y:S01]  /*2ad0*/  @!P6 IMAD.MOV R19, RZ, RZ, -R19 ;  /* 0x000000ffff13e224 */ /* 0x000fe200078e0a13 */
[C---:B------:R-:W-:Y:S01]  /*2ae0*/  ISETP.GT.U32.AND P6, PT, R8.reuse, R7, PT ;  /* 0x000000070800720c */ /* 0x040fe20003fc4070 */
[----:B------:R-:W-:Y:S01]  /*2af0*/  @!P2 IMAD.IADD R13, R13, 0x1, -R8 ;  /* 0x000000010d0da824 */ /* 0x000fe200078e0a08 */
[----:B------:R-:W-:Y:S01]  /*2b00*/  IABS R14, R17 ;  /* 0x00000011000e7213 */ /* 0x000fe20000000000 */
[C---:B------:R-:W-:Y:S01]  /*2b10*/  IMAD.HI.U32 R4, R9.reuse, R12, RZ ;  /* 0x0000000c09047227 */ /* 0x040fe200078e00ff */
[----:B------:R-:W-:Y:S02]  /*2b20*/  STL [R1+0x1a8], R19 ;  /* 0x0001a81301007387 */ /* 0x000fe40000100800 */
[----:B------:R-:W-:Y:S01]  /*2b30*/  ISETP.GT.U32.AND P2, PT, R8, R13, PT ;  /* 0x0000000d0800720c */ /* 0x000fe20003f44070 */
[----:B------:R-:W-:-:S04]  /*2b40*/  IMAD.HI.U32 R6, R9, R14, RZ ;  /* 0x0000000e09067227 */ /* 0x000fc800078e00ff */
[----:B------:R-:W-:Y:S02]  /*2b50*/  @!P3 IMAD.IADD R5, R5, 0x1, -R8 ;  /* 0x000000010505b824 */ /* 0x000fe400078e0a08 */
[----:B------:R-:W-:Y:S02]  /*2b60*/  IMAD.MOV R11, RZ, RZ, -R4 ;  /* 0x000000ffff0b7224 */ /* 0x000fe400078e0a04 */
[----:B------:R-:W-:Y:S01]  /*2b70*/  IMAD.MOV R15, RZ, RZ, -R6 ;  /* 0x000000ffff0f7224 */ /* 0x000fe200078e0a06 */
[C---:B------:R-:W-:Y:S01]  /*2b80*/  ISETP.GT.U32.AND P3, PT, R8.reuse, R5, PT ;  /* 0x000000050800720c */ /* 0x040fe20003f64070 */
[----:B------:R-:W-:Y:S02]  /*2b90*/  @!P6 IMAD.IADD R7, R7, 0x1, -R8 ;  /* 0x000000010707e824 */ /* 0x000fe400078e0a08 */
[----:B------:R-:W-:Y:S02]  /*2ba0*/  IMAD.MOV.U32 R18, RZ, RZ, R3 ;  /* 0x000000ffff127224 */ /* 0x000fe400078e0003 */
[C---:B------:R-:W-:Y:S01]  /*2bb0*/  IMAD R3, R8.reuse, R11, R12 ;  /* 0x0000000b08037224 */ /* 0x040fe200078e020c */
[C---:B------:R-:W-:Y:S01]  /*2bc0*/  ISETP.GT.U32.AND P6, PT, R8.reuse, R7, PT ;  /* 0x000000070800720c */ /* 0x040fe20003fc4070 */
[----:B------:R-:W-:-:S02]  /*2bd0*/  IMAD R11, R8, R15, R14 ;  /* 0x0000000f080b7224 */ /* 0x000fc400078e020e */
[----:B------:R-:W-:Y:S02]  /*2be0*/  VIADD R14, R0, 0x27 ;  /* 0x00000027000e7836 */ /* 0x000fe40000000000 */
[----:B------:R-:W-:Y:S01]  /*2bf0*/  @!P5 IMAD.MOV R18, RZ, RZ, -R18 ;  /* 0x000000ffff12d224 */ /* 0x000fe200078e0a12 */
[----:B------:R-:W-:Y:S01]  /*2c00*/  ISETP.GE.AND P5, PT, R16, RZ, PT ;  /* 0x000000ff1000720c */ /* 0x000fe20003fa6270 */
[----:B------:R-:W-:Y:S01]  /*2c10*/  VIADD R16, R0, 0x28 ;  /* 0x0000002800107836 */ /* 0x000fe20000000000 */
[----:B------:R-:W-:Y:S01]  /*2c20*/  IABS R15, R14 ;  /* 0x0000000e000f7213 */ /* 0x000fe20000000000 */
[--C-:B------:R-:W-:Y:S01]  /*2c30*/  @!P2 IMAD.IADD R13, R13, 0x1, -R8.reuse ;  /* 0x000000010d0da824 */ /* 0x100fe200078e0a08 */
[----:B------:R-:W-:Y:S01]  /*2c40*/  ISETP.GE.AND P2, PT, R17, RZ, PT ;  /* 0x000000ff1100720c */ /* 0x000fe20003f46270 */
[--C-:B------:R-:W-:Y:S01]  /*2c50*/  @!P3 IMAD.IADD R5, R5, 0x1, -R8.reuse ;  /* 0x000000010505b824 */ /* 0x100fe200078e0a08 */
[----:B------:R-:W-:Y:S01]  /*2c60*/  IABS R17, R16 ;  /* 0x0000001000117213 */ /* 0x000fe20000000000 */
[----:B------:R-:W-:Y:S01]  /*2c70*/  IMAD.HI.U32 R4, R9, R15, RZ ;  /* 0x0000000f09047227 */ /* 0x000fe200078e00ff */
[C---:B------:R-:W-:Y:S01]  /*2c80*/  ISETP.GT.U32.AND P3, PT, R8.reuse, R3, PT ;  /* 0x000000030800720c */ /* 0x040fe20003f64070 */
[----:B------:R0:W-:Y:S02]  /*2c90*/  STL [R1+0x1a4], R18 ;  /* 0x0001a41201007387 */ /* 0x0001e40000100800 */
[----:B------:R-:W-:Y:S01]  /*2ca0*/  @!P6 IMAD.IADD R7, R7, 0x1, -R8 ;  /* 0x000000010707e824 */ /* 0x000fe200078e0a08 */
[----:B------:R-:W-:Y:S01]  /*2cb0*/  ISETP.GT.U32.AND P6, PT, R8, R11, PT ;  /* 0x0000000b0800720c */ /* 0x000fe20003fc4070 */
[----:B------:R-:W-:-:S02]  /*2cc0*/  IMAD.MOV R10, RZ, RZ, -R4 ;  /* 0x000000ffff0a7224 */ /* 0x000fc400078e0a04 */
[----:B------:R-:W-:-:S04]  /*2cd0*/  IMAD.HI.U32 R4, R9, R17, RZ ;  /* 0x0000001109047227 */ /* 0x000fc800078e00ff */
[----:B------:R-:W-:Y:S02]  /*2ce0*/  IMAD R15, R8, R10, R15 ;  /* 0x0000000a080f7224 */ /* 0x000fe400078e020f */
[----:B------:R-:W-:Y:S02]  /*2cf0*/  IMAD.MOV R12, RZ, RZ, -R4 ;  /* 0x000000ffff0c7224 */ /* 0x000fe400078e0a04 */
[----:B------:R-:W-:-:S04]  /*2d00*/  IMAD.HI.U32 R4, R9, R23, RZ ;  /* 0x0000001709047227 */ /* 0x000fc800078e00ff */
[----:B0-----:R-:W-:Y:S02]  /*2d10*/  VIADD R18, R0, 0x29 ;  /* 0x0000002900127836 */ /* 0x001fe40000000000 */
[----:B------:R-:W-:Y:S01]  /*2d20*/  @!P3 IMAD.IADD R3, R3, 0x1, -R8 ;  /* 0x000000010303b824 */ /* 0x000fe200078e0a08 */
[C---:B------:R-:W-:Y:S01]  /*2d30*/  ISETP.GT.U32.AND P3, PT, R8.reuse, R15, PT ;  /* 0x0000000f0800720c */ /* 0x040fe20003f64070 */
[C---:B------:R-:W-:Y:S01]  /*2d40*/  IMAD R17, R8.reuse, R12, R17 ;  /* 0x0000000c08117224 */ /* 0x040fe200078e0211 */
[----:B------:R-:W-:Y:S01]  /*2d50*/  IABS R19, R18 ;  /* 0x0000001200137213 */ /* 0x000fe20000000000 */
[----:B------:R-:W-:Y:S02]  /*2d60*/  IMAD.MOV R4, RZ, RZ, -R4 ;  /* 0x000000ffff047224 */ /* 0x000fe400078e0a04 */
[----:B------:R-:W-:Y:S01]  /*2d70*/  @!P6 IMAD.IADD R11, R11, 0x1, -R8 ;  /* 0x000000010b0be824 */ /* 0x000fe200078e0a08 */
[C---:B------:R-:W-:Y:S01]  /*2d80*/  ISETP.GT.U32.AND P6, PT, R8.reuse, R17, PT ;  /* 0x000000110800720c */ /* 0x040fe20003fc4070 */
[----:B------:R-:W-:-:S02]  /*2d90*/  IMAD R23, R8, R4, R23 ;  /* 0x0000000408177224 */ /* 0x000fc400078e0217 */
[----:B------:R-:W-:Y:S02]  /*2da0*/  IMAD.MOV.U32 R25, RZ, RZ, R13 ;  /* 0x000000ffff197224 */ /* 0x000fe400078e000d */
[----:B------:R-:W-:Y:S02]  /*2db0*/  IMAD.MOV.U32 R4, RZ, RZ, R5 ;  /* 0x000000ffff047224 */ /* 0x000fe400078e0005 */
[----:B------:R-:W-:-:S04]  /*2dc0*/  IMAD.HI.U32 R6, R9, R19, RZ ;  /* 0x0000001309067227 */ /* 0x000fc800078e00ff */
[----:B------:R-:W-:Y:S01]  /*2dd0*/  @!P0 IMAD.MOV R25, RZ, RZ, -R25 ;  /* 0x000000ffff198224 */ /* 0x000fe200078e0a19 */
[----:B------:R-:W-:Y:S01]  /*2de0*/  ISETP.GT.U32.AND P0, PT, R8, R11, PT ;  /* 0x0000000b0800720c */ /* 0x000fe20003f04070 */
[----:B------:R-:W-:Y:S02]  /*2df0*/  VIADD R20, R0, 0x2a ;  /* 0x0000002a00147836 */ /* 0x000fe40000000000 */
[----:B------:R-:W-:Y:S01]  /*2e00*/  @!P4 IMAD.MOV R4, RZ, RZ, -R4 ;  /* 0x000000ffff04c224 */ /* 0x000fe200078e0a04 */
[----:B------:R-:W-:Y:S01]  /*2e10*/  STL [R1+0x1a0], R25 ;  /* 0x0001a01901007387 */ /* 0x000fe20000100800 */
[----:B------:R-:W-:Y:S01]  /*2e20*/  IMAD.MOV R6, RZ, RZ, -R6 ;  /* 0x000000ffff067224 */ /* 0x000fe200078e0a06 */
[----:B------:R-:W-:Y:S01]  /*2e30*/  IABS R21, R20 ;  /* 0x0000001400157213 */ /* 0x000fe20000000000 */
[--C-:B------:R-:W-:Y:S01]  /*2e40*/  @!P3 IMAD.IADD R15, R15, 0x1, -R8.reuse ;  /* 0x000000010f0fb824 */ /* 0x100fe200078e0a08 */
[----:B------:R0:W-:Y:S01]  /*2e50*/  STL [R1+0x19c], R4 ;  /* 0x00019c0401007387 */ /* 0x0001e20000100800 */
[C---:B------:R-:W-:Y:S01]  /*2e60*/  IMAD R19, R8.reuse, R6, R19 ;  /* 0x0000000608137224 */ /* 0x040fe200078e0213 */
[C---:B------:R-:W-:Y:S01]  /*2e70*/  ISETP.GT.U32.AND P3, PT, R8.reuse, R3, PT ;  /* 0x000000030800720c */ /* 0x040fe20003f64070 */
[----:B------:R-:W-:Y:S01]  /*2e80*/  @!P6 IMAD.IADD R17, R17, 0x1, -R8 ;  /* 0x000000011111e824 */ /* 0x000fe200078e0a08 */
[----:B------:R-:W-:Y:S01]  /*2e90*/  ISETP.GT.U32.AND P6, PT, R8, R15, PT ;  /* 0x0000000f0800720c */ /* 0x000fe20003fc4070 */
[----:B------:R-:W-:-:S03]  /*2ea0*/  IMAD.HI.U32 R10, R9, R21, RZ ;  /* 0x00000015090a7227 */ /* 0x000fc600078e00ff */
[----:B------:R-:W-:Y:S01]  /*2eb0*/  ISETP.GT.U32.AND P4, PT, R8, R17, PT ;  /* 0x000000110800720c */ /* 0x000fe20003f84070 */
[----:B------:R-:W-:Y:S02]  /*2ec0*/  IMAD.MOV R10, RZ, RZ, -R10 ;  /* 0x000000ffff0a7224 */ /* 0x000fe400078e0a0a */
[----:B0-----:R-:W-:Y:S02]  /*2ed0*/  IMAD.MOV.U32 R4, RZ, RZ, R7 ;  /* 0x000000ffff047224 */ /* 0x001fe400078e0007 */
[----:B------:R-:W-:Y:S02]  /*2ee0*/  VIADD R12, R0, 0x2c ;  /* 0x0000002c000c7836 */ /* 0x000fe40000000000 */
[----:B------:R-:W-:Y:S01]  /*2ef0*/  @!P1 IMAD.MOV R4, RZ, RZ, -R4 ;  /* 0x000000ffff049224 */ /* 0x000fe200078e0a04 */
[----:B------:R-:W-:Y:S01]  /*2f00*/  ISETP.GT.U32.AND P1, PT, R8, R19, PT ;  /* 0x000000130800720c */ /* 0x000fe20003f24070 */
[----:B------:R-:W-:Y:S01]  /*2f10*/  VIADD R24, R0, 0x2d ;  /* 0x0000002d00187836 */ /* 0x000fe20000000000 */
[----:B------:R-:W-:Y:S01]  /*2f20*/  IABS R6, R12 ;  /* 0x0000000c00067213 */ /* 0x000fe20000000000 */
[C---:B------:R-:W-:Y:S01]  /*2f30*/  IMAD R21, R8.reuse, R10, R21 ;  /* 0x0000000a08157224 */ /* 0x040fe200078e0215 */
[----:B------:R0:W-:Y:S01]  /*2f40*/  STL [R1+0x198], R4 ;  /* 0x0001980401007387 */ /* 0x0001e20000100800 */
[--C-:B------:R-:W-:Y:S01]  /*2f50*/  @!P3 IMAD.IADD R3, R3, 0x1, -R8.reuse ;  /* 0x000000010303b824 */ /* 0x100fe200078e0a08 */
[----:B------:R-:W-:Y:S01]  /*2f60*/  IABS R10, R24 ;  /* 0x00000018000a7213 */ /* 0x000fe20000000000 */
[--C-:B------:R-:W-:Y:S01]  /*2f70*/  @!P6 IMAD.IADD R15, R15, 0x1, -R8.reuse ;  /* 0x000000010f0fe824 */ /* 0x100fe200078e0a08 */
[C---:B------:R-:W-:Y:S01]  /*2f80*/  ISETP.GT.U32.AND P6, PT, R8.reuse, R23, PT ;  /* 0x000000170800720c */ /* 0x040fe20003fc4070 */
[--C-:B------:R-:W-:Y:S01]  /*2f90*/  @!P0 IMAD.IADD R11, R11, 0x1, -R8.reuse ;  /* 0x000000010b0b8824 */ /* 0x100fe200078e0a08 */
[----:B------:R-:W-:Y:S01]  /*2fa0*/  ISETP.GT.U32.AND P3, PT, R8, R21, PT ;  /* 0x000000150800720c */ /* 0x000fe20003f64070 */
[----:B------:R-:W-:Y:S01]  /*2fb0*/  IMAD.MOV.U32 R26, RZ, RZ, R3 ;  /* 0x000000ffff1a7224 */ /* 0x000fe200078e0003 */
[----:B------:R-:W-:Y:S01]  /*2fc0*/  ISETP.GE.AND P0, PT, R14, RZ, PT ;  /* 0x000000ff0e00720c */ /* 0x000fe20003f06270 */
[----:B------:R-:W-:Y:S01]  /*2fd0*/  @!P1 IMAD.IADD R19, R19, 0x1, -R8 ;  /* 0x0000000113139824 */ /* 0x000fe200078e0a08 */
[----:B------:R-:W-:Y:S01]  /*2fe0*/  ISETP.GE.AND P1, PT, R18, RZ, PT ;  /* 0x000000ff1200720c */ /* 0x000fe20003f26270 */
[----:B0-----:R-:W-:-:S04]  /*2ff0*/  IMAD.HI.U32 R4, R9, R6, RZ ;  /* 0x0000000609047227 */ /* 0x001fc800078e00ff */
[----:B------:R-:W-:-:S04]  /*3000*/  IMAD.HI.U32 R5, R9, R10, RZ ;  /* 0x0000000a09057227 */ /* 0x000fc800078e00ff */
[----:B------:R-:W-:Y:S01]  /*3010*/  @!P4 IMAD.IADD R17, R17, 0x1, -R8 ;  /* 0x000000011111c824 */ /* 0x000fe200078e0a08 */
[----:B------:R-:W-:Y:S01]  /*3020*/  ISETP.GE.AND P4, PT, R16, RZ, PT ;  /* 0x000000ff1000720c */ /* 0x000fe20003f86270 */
[----:B------:R-:W-:Y:S02]  /*3030*/  IMAD.MOV R7, RZ, RZ, -R4 ;  /* 0x000000ffff077224 */ /* 0x000fe400078e0a04 */
[----:B------:R-:W-:Y:S01]  /*3040*/  @!P5 IMAD.MOV R26, RZ, RZ, -R26 ;  /* 0x000000ffff1ad224 */ /* 0x000fe200078e0a1a */
[C---:B------:R-:W-:Y:S01]  /*3050*/  ISETP.GT.U32.AND P5, PT, R8.reuse, R19, PT ;  /* 0x000000130800720c */ /* 0x040fe20003fa4070 */
[----:B------:R-:W-:Y:S02]  /*3060*/  IMAD.MOV R13, RZ, RZ, -R5 ;  /* 0x000000ffff0d7224 */ /* 0x000fe400078e0a05 */
[----:B------:R-:W-:Y:S01]  /*3070*/  IMAD R5, R8, R7, R6 ;  /* 0x0000000708057224 */ /* 0x000fe200078e0206 */
[----:B------:R-:W-:Y:S01]  /*3080*/  STL [R1+0x2a4], R26 ;  /* 0x0002a41a01007387 */ /* 0x000fe20000100800 */
[----:B------:R-:W-:-:S02]  /*3090*/  IMAD.MOV.U32 R25, RZ, RZ, R11 ;  /* 0x000000ffff197224 */ /* 0x000fc400078e000b */
[----:B------:R-:W-:Y:S02]  /*30a0*/  IMAD.MOV.U32 R6, RZ, RZ, R15 ;  /* 0x000000ffff067224 */ /* 0x000fe400078e000f */
[--C-:B------:R-:W-:Y:S02]  /*30b0*/  @!P6 IMAD.IADD R23, R23, 0x1, -R8.reuse ;  /* 0x000000011717e824 */ /* 0x100fe400078e0a08 */
[----:B------:R-:W-:Y:S01]  /*30c0*/  @!P3 IMAD.IADD R21, R21, 0x1, -R8 ;  /* 0x000000011515b824 */ /* 0x000fe200078e0a08 */
[----:B------:R-:W-:Y:S01]  /*30d0*/  ISETP.GE.AND P3, PT, R20, RZ, PT ;  /* 0x000000ff1400720c */ /* 0x000fe20003f66270 */
[----:B------:R-:W-:Y:S01]  /*30e0*/  @!P2 IMAD.MOV R25, RZ, RZ, -R25 ;  /* 0x000000ffff19a224 */ /* 0x000fe200078e0a19 */
[C---:B------:R-:W-:Y:S01]  /*30f0*/  ISETP.GT.U32.AND P6, PT, R8.reuse, R23, PT ;  /* 0x000000170800720c */ /* 0x040fe20003fc4070 */
[----:B------:R-:W-:Y:S01]  /*3100*/  @!P0 IMAD.MOV R6, RZ, RZ, -R6 ;  /* 0x000000ffff068224 */ /* 0x000fe200078e0a06 */
[C---:B------:R-:W-:Y:S01]  /*3110*/  ISETP.GT.U32.AND P2, PT, R8.reuse, R21, PT ;  /* 0x000000150800720c */ /* 0x040fe20003f44070 */
[----:B------:R-:W-:Y:S01]  /*3120*/  IMAD R7, R8, R13, R10 ;  /* 0x0000000d08077224 */ /* 0x000fe200078e020a */
[----:B------:R-:W-:Y:S01]  /*3130*/  STL [R1+0x2a8], R25 ;  /* 0x0002a81901007387 */ /* 0x000fe20000100800 */
[----:B------:R-:W-:Y:S01]  /*3140*/  VIADD R4, R0, 0x2e ;  /* 0x0000002e00047836 */ /* 0x000fe20000000000 */
[C---:B------:R-:W-:Y:S01]  /*3150*/  ISETP.GT.U32.AND P0, PT, R8.reuse, R5, PT ;  /* 0x000000050800720c */ /* 0x040fe20003f04070 */
[----:B------:R-:W-:Y:S01]  /*3160*/  IMAD.MOV.U32 R3, RZ, RZ, R17 ;  /* 0x000000ffff037224 */ /* 0x000fe200078e0011 */
[----:B------:R0:W-:Y:S01]  /*3170*/  STL [R1+0x2ac], R6 ;  /* 0x0002ac0601007387 */ /* 0x0001e20000100800 */
[----:B------:R-:W-:Y:S01]  /*3180*/  @!P5 IMAD.IADD R19, R19, 0x1, -R8 ;  /* 0x000000011313d824 */ /* 0x000fe200078e0a08 */
[----:B------:R-:W-:Y:S01]  /*3190*/  ISETP.GT.U32.AND P5, PT, R8, R7, PT ;  /* 0x000000070800720c */ /* 0x000fe20003fa4070 */
[----:B------:R-:W-:Y:S01]  /*31a0*/  @!P4 IMAD.MOV R3, RZ, RZ, -R3 ;  /* 0x000000ffff03c224 */ /* 0x000fe200078e0a03 */
[----:B------:R-:W-:Y:S01]  /*31b0*/  ISETP.GE.AND P4, PT, R22, RZ, PT ;  /* 0x000000ff1600720c */ /* 0x000fe20003f86270 */
[----:B------:R-:W-:-:S02]  /*31c0*/  VIADD R10, R0, 0x2f ;  /* 0x0000002f000a7836 */ /* 0x000fc40000000000 */
[--C-:B------:R-:W-:Y:S01]  /*31d0*/  @!P6 IMAD.IADD R23, R23, 0x1, -R8.reuse ;  /* 0x000000011717e824 */ /* 0x100fe200078e0a08 */
[----:B------:R1:W-:Y:S01]  /*31e0*/  STL [R1+0x194], R3 ;  /* 0x0001940301007387 */ /* 0x0003e20000100800 */
[--C-:B------:R-:W-:Y:S01]  /*31f0*/  @!P2 IMAD.IADD R21, R21, 0x1, -R8.reuse ;  /* 0x000000011515a824 */ /* 0x100fe200078e0a08 */
[----:B0-----:R-:W-:Y:S01]  /*3200*/  IABS R6, R4 ;  /* 0x0000000400067213 */ /* 0x001fe20000000000 */
[--C-:B------:R-:W-:Y:S01]  /*3210*/  @!P0 IMAD.IADD R5, R5, 0x1, -R8.reuse ;  /* 0x0000000105058824 */ /* 0x100fe200078e0a08 */
[----:B------:R-:W-:Y:S01]  /*3220*/  ISETP.GE.AND P2, PT, R12, RZ, PT ;  /* 0x000000ff0c00720c */ /* 0x000fe20003f46270 */
[----:B------:R-:W-:Y:S01]  /*3230*/  IMAD.MOV.U32 R14, RZ, RZ, R19 ;  /* 0x000000ffff0e7224 */ /* 0x000fe200078e0013 */
[----:B------:R-:W-:Y:S01]  /*3240*/  IABS R11, R10 ;  /* 0x0000000a000b7213 */ /* 0x000fe20000000000 */
[----:B------:R-:W-:Y:S01]  /*3250*/  @!P5 IMAD.IADD R7, R7, 0x1, -R8 ;  /* 0x000000010707d824 */ /* 0x000fe200078e0a08 */
[----:B------:R-:W-:Y:S01]  /*3260*/  ISETP.GE.AND P0, PT, R4, RZ, PT ;  /* 0x000000ff0400720c */ /* 0x000fe20003f06270 */
[----:B------:R-:W-:Y:S01]  /*3270*/  IMAD.MOV.U32 R12, RZ, RZ, R23 ;  /* 0x000000ffff0c7224 */ /* 0x000fe200078e0017 */
[----:B------:R-:W-:Y:S01]  /*3280*/  ISETP.GE.AND P6, PT, R24, RZ, PT ;  /* 0x000000ff1800720c */ /* 0x000fe20003fc6270 */
[----:B-1----:R-:W-:Y:S01]  /*3290*/  IMAD.HI.U32 R3, R9, R6, RZ ;  /* 0x0000000609037227 */ /* 0x002fe200078e00ff */
[----:B------:R-:W-:-:S03]  /*32a0*/  ISETP.GT.U32.AND P5, PT, R8, R7, PT ;  /* 0x000000070800720c */ /* 0x000fc60003fa4070 */
[----:B------:R-:W-:Y:S02]  /*32b0*/  IMAD.MOV R3, RZ, RZ, -R3 ;  /* 0x000000ffff037224 */ /* 0x000fe400078e0a03 */
[----:B------:R-:W-:Y:S01]  /*32c0*/  @!P1 IMAD.MOV R14, RZ, RZ, -R14 ;  /* 0x000000ffff0e9224 */ /* 0x000fe200078e0a0e */
[C---:B------:R-:W-:Y:S01]  /*32d0*/  ISETP.GT.U32.AND P1, PT, R8.reuse, R5, PT ;  /* 0x000000050800720c */ /* 0x040fe20003f24070 */
[C---:B------:R-:W-:Y:S02]  /*32e0*/  IMAD R3, R8.reuse, R3, R6 ;  /* 0x0000000308037224 */ /* 0x040fe400078e0206 */
[----:B------:R-:W-:Y:S01]  /*32f0*/  @!P4 IMAD.MOV R12, RZ, RZ, -R12 ;  /* 0x000000ffff0cc224 */ /* 0x000fe200078e0a0c */
[----:B------:R0:W-:Y:S01]  /*3300*/  STL [R1+0x190], R14 ;  /* 0x0001900e01007387 */ /* 0x0001e20000100800 */
[----:B------:R-:W-:Y:S01]  /*3310*/  IMAD.HI.U32 R4, R9, R11, RZ ;  /* 0x0000000b09047227 */ /* 0x000fe200078e00ff */
[----:B------:R-:W-:-:S03]  /*3320*/  ISETP.GT.U32.AND P4, PT, R8, R3, PT ;  /* 0x000000030800720c */ /* 0x000fc60003f84070 */
[----:B------:R-:W-:Y:S02]  /*3330*/  IMAD.MOV R4, RZ, RZ, -R4 ;  /* 0x000000ffff047224 */ /* 0x000fe400078e0a04 */
[----:B------:R-:W-:Y:S02]  /*3340*/  IMAD.MOV.U32 R13, RZ, RZ, R21 ;  /* 0x000000ffff0d7224 */ /* 0x000fe400078e0015 */
[----:B------:R-:W-:Y:S02]  /*3350*/  IMAD R11, R8, R4, R11 ;  /* 0x00000004080b7224 */ /* 0x000fe400078e020b */
[----:B------:R-:W-:Y:S02]  /*3360*/  VIADD R4, R0, 0x30 ;  /* 0x0000003000047836 */ /* 0x000fe40000000000 */
[----:B------:R-:W-:Y:S01]  /*3370*/  @!P3 IMAD.MOV R13, RZ, RZ, -R13 ;  /* 0x000000ffff0db224 */ /* 0x000fe200078e0a0d */
[----:B------:R-:W-:Y:S01]  /*3380*/  ISETP.GE.AND P3, PT, R10, RZ, PT ;  /* 0x000000ff0a00720c */ /* 0x000fe20003f66270 */
[----:B------:R-:W-:Y:S01]  /*3390*/  VIADD R6, R0, 0x31 ;  /* 0x0000003100067836 */ /* 0x000fe20000000000 */
[----:B------:R-:W-:Y:S01]  /*33a0*/  IABS R10, R4 ;  /* 0x00000004000a7213 */ /* 0x000fe20000000000 */
[--C-:B------:R-:W-:Y:S01]  /*33b0*/  @!P1 IMAD.IADD R5, R5, 0x1, -R8.reuse ;  /* 0x0000000105059824 */ /* 0x100fe200078e0a08 */
[----:B------:R1:W-:Y:S01]  /*33c0*/  STL [R1+0x18c], R13 ;  /* 0x00018c0d01007387 */ /* 0x0003e20000100800 */
[--C-:B------:R-:W-:Y:S01]  /*33d0*/  @!P5 IMAD.IADD R7, R7, 0x1, -R8.reuse ;  /* 0x000000010707d824 */ /* 0x100fe200078e0a08 */
[----:B------:R-:W-:Y:S01]  /*33e0*/  ISETP.GT.U32.AND P5, PT, R8, R11, PT ;  /* 0x0000000b0800720c */ /* 0x000fe20003fa4070 */
[----:B------:R-:W-:Y:S01]  /*33f0*/  @!P4 IMAD.IADD R3, R3, 0x1, -R8 ;  /* 0x000000010303c824 */ /* 0x000fe200078e0a08 */
[----:B------:R2:W-:Y:S01]  /*3400*/  STL [R1+0x188], R12 ;  /* 0x0001880c01007387 */ /* 0x0005e20000100800 */
[----:B------:R-:W-:Y:S01]  /*3410*/  ISETP.GE.AND P1, PT, R4, RZ, PT ;  /* 0x000000ff0400720c */ /* 0x000fe20003f26270 */
[----:B------:R-:W-:-:S02]  /*3420*/  VIADD R15, R0, 0x32 ;  /* 0x00000032000f7836 */ /* 0x000fc40000000000 */
[----:B------:R-:W-:Y:S01]  /*3430*/  ISETP.GT.U32.AND P4, PT, R8, R3, PT ;  /* 0x000000030800720c */ /* 0x000fe20003f84070 */
[C---:B------:R-:W-:Y:S02]  /*3440*/  IMAD.HI.U32 R4, R9.reuse, R10, RZ ;  /* 0x0000000a09047227 */ /* 0x040fe400078e00ff */
[----:B0-----:R-:W-:Y:S02]  /*3450*/  IABS R14, R15 ;  /* 0x0000000f000e7213 */ /* 0x001fe40000000000 */
[----:B-1----:R-:W-:Y:S01]  /*3460*/  IMAD.MOV.U32 R13, RZ, RZ, R5 ;  /* 0x000000ffff0d7224 */ /* 0x002fe200078e0005 */
[----:B--2---:R-:W-:Y:S01]  /*3470*/  IABS R12, R6 ;  /* 0x00000006000c7213 */ /* 0x004fe20000000000 */
[----:B------:R-:W-:Y:S02]  /*3480*/  IMAD.MOV.U32 R16, RZ, RZ, R7 ;  /* 0x000000ffff107224 */ /* 0x000fe400078e0007 */
[----:B------:R-:W-:Y:S01]  /*3490*/  @!P2 IMAD.MOV R13, RZ, RZ, -R13 ;  /* 0x000000ffff0da224 */ /* 0x000fe200078e0a0d */
[----:B------:R-:W-:Y:S01]  /*34a0*/  ISETP.GE.AND P2, PT, R6, RZ, PT ;  /* 0x000000ff0600720c */ /* 0x000fe20003f46270 */
[----:B------:R-:W-:-:S03]  /*34b0*/  IMAD.HI.U32 R5, R9, R12, RZ ;  /* 0x0000000c09057227 */ /* 0x000fc600078e00ff */
[----:B------:R0:W-:Y:S01]  /*34c0*/  STL [R1+0x184], R13 ;  /* 0x0001840d01007387 */ /* 0x0001e20000100800 */
[----:B------:R-:W-:Y:S02]  /*34d0*/  IMAD.MOV R7, RZ, RZ, -R4 ;  /* 0x000000ffff077224 */ /* 0x000fe400078e0a04 */
[----:B------:R-:W-:Y:S02]  /*34e0*/  @!P5 IMAD.IADD R11, R11, 0x1, -R8 ;  /* 0x000000010b0bd824 */ /* 0x000fe400078e0a08 */
[----:B------:R-:W-:-:S03]  /*34f0*/  IMAD.HI.U32 R6, R9, R14, RZ ;  /* 0x0000000e09067227 */ /* 0x000fc600078e00ff */
[C---:B------:R-:W-:Y:S01]  /*3500*/  ISETP.GT.U32.AND P5, PT, R8.reuse, R11, PT ;  /* 0x0000000b0800720c */ /* 0x040fe20003fa4070 */
[----:B------:R-:W-:Y:S01]  /*3510*/  @!P6 IMAD.MOV R16, RZ, RZ, -R16 ;  /* 0x000000ffff10e224 */ /* 0x000fe200078e0a10 */
[----:B------:R-:W-:Y:S01]  /*3520*/  ISETP.GE.AND P6, PT, R15, RZ, PT ;  /* 0x000000ff0f00720c */ /* 0x000fe20003fc6270 */
[----:B0-----:R-:W-:Y:S02]  /*3530*/  IMAD.MOV R13, RZ, RZ, -R5 ;  /* 0x000000ffff0d7224 */ /* 0x001fe400078e0a05 */
[C---:B------:R-:W-:Y:S01]  /*3540*/  IMAD R5, R8.reuse, R7, R10 ;  /* 0x0000000708057224 */ /* 0x040fe200078e020a */
[----:B------:R0:W-:Y:S01]  /*3550*/  STL [R1+0x2b0], R16 ;  /* 0x0002b01001007387 */ /* 0x0001e20000100800 */
[----:B------:R-:W-:Y:S02]  /*3560*/  @!P4 IMAD.IADD R3, R3, 0x1, -R8 ;  /* 0x000000010303c824 */ /* 0x000fe400078e0a08 */
[----:B------:R-:W-:Y:S01]  /*3570*/  IMAD.MOV R15, RZ, RZ, -R6 ;  /* 0x000000ffff0f7224 */ /* 0x000fe200078e0a06 */
[C---:B------:R-:W-:Y:S01]  /*3580*/  ISETP.GT.U32.AND P4, PT, R8.reuse, R5, PT ;  /* 0x000000050800720c */ /* 0x040fe20003f84070 */
[----:B------:R-:W-:-:S02]  /*3590*/  IMAD R7, R8, R13, R12 ;  /* 0x0000000d08077224 */ /* 0x000fc400078e020c */
[----:B------:R-:W-:Y:S02]  /*35a0*/  IMAD R13, R8, R15, R14 ;  /* 0x0000000f080d7224 */ /* 0x000fe400078e020e */
[----:B------:R-:W-:Y:S02]  /*35b0*/  IMAD.MOV.U32 R17, RZ, RZ, R3 ;  /* 0x000000ffff117224 */ /* 0x000fe400078e0003 */
[----:B------:R-:W-:Y:S02]  /*35c0*/  VIADD R6, R0, 0x33 ;  /* 0x0000003300067836 */ /* 0x000fe40000000000 */
[----:B------:R-:W-:Y:S01]  /*35d0*/  @!P0 IMAD.MOV R17, RZ, RZ, -R17 ;  /* 0x000000ffff118224 */ /* 0x000fe200078e0a11 */
[C---:B------:R-:W-:Y:S01]  /*35e0*/  ISETP.GT.U32.AND P0, PT, R8.reuse, R13, PT ;  /* 0x0000000d0800720c */ /* 0x040fe20003f04070 */
[--C-:B------:R-:W-:Y:S01]  /*35f0*/  @!P5 IMAD.IADD R11, R11, 0x1, -R8.reuse ;  /* 0x000000010b0bd824 */ /* 0x100fe200078e0a08 */
[----:B------:R-:W-:Y:S01]  /*3600*/  IABS R4, R6 ;  /* 0x0000000600047213 */ /* 0x000fe20000000000 */
[----:B------:R-:W-:Y:S01]  /*3610*/  @!P4 IMAD.IADD R5, R5, 0x1, -R8 ;  /* 0x000000010505c824 */ /* 0x000fe200078e0a08 */
[----:B------:R-:W-:Y:S01]  /*3620*/  ISETP.GT.U32.AND P5, PT, R8, R7, PT ;  /* 0x000000070800720c */ /* 0x000fe20003fa4070 */
[----:B------:R-:W-:Y:S01]  /*3630*/  VIADD R18, R0, 0x35 ;  /* 0x0000003500127836 */ /* 0x000fe20000000000 */
[----:B------:R-:W-:Y:S01]  /*3640*/  STL [R1+0x2b4], R17 ;  /* 0x0002b41101007387 */ /* 0x000fe20000100800 */
[----:B------:R-:W-:Y:S01]  /*3650*/  IMAD.HI.U32 R3, R9, R4, RZ ;  /* 0x0000000409037227 */ /* 0x000fe200078e00ff */
[----:B------:R-:W-:-:S02]  /*3660*/  ISETP.GT.U32.AND P4, PT, R8, R5, PT ;  /* 0x000000050800720c */ /* 0x000fc40003f84070 */
[----:B------:R-:W-:Y:S01]  /*3670*/  IABS R15, R18 ;  /* 0x00000012000f7213 */ /* 0x000fe20000000000 */
[----:B------:R-:W-:Y:S02]  /*3680*/  IMAD.MOV R3, RZ, RZ, -R3 ;  /* 0x000000ffff037224 */ /* 0x000fe400078e0a03 */
[--C-:B------:R-:W-:Y:S02]  /*3690*/  @!P0 IMAD.IADD R13, R13, 0x1, -R8.reuse ;  /* 0x000000010d0d8824 */ /* 0x100fe400078e0a08 */
[----:B------:R-:W-:Y:S02]  /*36a0*/  VIADD R19, R0, 0x36 ;  /* 0x0000003600137836 */ /* 0x000fe40000000000 */
[----:B------:R-:W-:Y:S01]  /*36b0*/  @!P5 IMAD.IADD R7, R7, 0x1, -R8 ;  /* 0x000000010707d824 */ /* 0x000fe200078e0a08 */
[C---:B------:R-:W-:Y:S01]  /*36c0*/  ISETP.GT.U32.AND P0, PT, R8.reuse, R13, PT ;  /* 0x0000000d0800720c */ /* 0x040fe20003f04070 */
[----:B------:R-:W-:Y:S01]  /*36d0*/  IMAD.MOV.U32 R10, RZ, RZ, R11 ;  /* 0x000000ffff0a7224 */ /* 0x000fe200078e000b */
[----:B------:R-:W-:Y:S01]  /*36e0*/  IABS R14, R19 ;  /* 0x00000013000e7213 */ /* 0x000fe20000000000 */
[C---:B------:R-:W-:Y:S01]  /*36f0*/  IMAD R3, R8.reuse, R3, R4 ;  /* 0x0000000308037224 */ /* 0x040fe200078e0204 */
[----:B------:R-:W-:Y:S01]  /*3700*/  ISETP.GT.U32.AND P5, PT, R8, R7, PT ;  /* 0x000000070800720c */ /* 0x000fe20003fa4070 */
[----:B0-----:R-:W-:-:S02]  /*3710*/  VIADD R16, R0, 0x34 ;  /* 0x0000003400107836 */ /* 0x001fc40000000000 */
[----:B------:R-:W-:Y:S01]  /*3720*/  @!P3 IMAD.MOV R10, RZ, RZ, -R10 ;  /* 0x000000ffff0ab224 */ /* 0x000fe200078e0a0a */
[----:B------:R-:W-:Y:S01]  /*3730*/  ISETP.GE.AND P3, PT, R6, RZ, PT ;  /* 0x000000ff0600720c */ /* 0x000fe20003f66270 */
[----:B------:R-:W-:Y:S01]  /*3740*/  @!P4 IMAD.IADD R5, R5, 0x1, -R8 ;  /* 0x000000010505c824 */ /* 0x000fe200078e0a08 */
[----:B------:R-:W-:Y:S01]  /*3750*/  ISETP.GT.U32.AND P4, PT, R8, R3, PT ;  /* 0x000000030800720c */ /* 0x000fe20003f84070 */
[C---:B------:R-:W-:Y:S01]  /*3760*/  IMAD.HI.U32 R6, R9.reuse, R15, RZ ;  /* 0x0000000f09067227 */ /* 0x040fe200078e00ff */
[----:B------:R-:W-:Y:S01]  /*3770*/  IABS R12, R16 ;  /* 0x00000010000c7213 */ /* 0x000fe20000000000 */
[----:B------:R0:W-:Y:S02]  /*3780*/  STL [R1+0x2b8], R10 ;  /* 0x0002b80a01007387 */ /* 0x0001e40000100800 */
[----:B------:R-:W-:Y:S02]  /*3790*/  IMAD.MOV R6, RZ, RZ, -R6 ;  /* 0x000000ffff067224 */ /* 0x000fe400078e0a06 */
[----:B------:R-:W-:-:S04]  /*37a0*/  IMAD.HI.U32 R4, R9, R12, RZ ;  /* 0x0000000c09047227 */ /* 0x000fc800078e00ff */
[----:B------:R-:W-:Y:S02]  /*37b0*/  IMAD R15, R8, R6, R15 ;  /* 0x00000006080f7224 */ /* 0x000fe400078e020f */
[----:B0-----:R-:W-:-:S04]  /*37c0*/  IMAD.HI.U32 R10, R9, R14, RZ ;  /* 0x0000000e090a7227 */ /* 0x001fc800078e00ff */
[----:B------:R-:W-:Y:S02]  /*37d0*/  IMAD.MOV R17, RZ, RZ, -R10 ;  /* 0x000000ffff117224 */ /* 0x000fe400078e0a0a */
[----:B------:R-:W-:Y:S01]  /*37e0*/  @!P0 IMAD.IADD R13, R13, 0x1, -R8 ;  /* 0x000000010d0d8824 */ /* 0x000fe200078e0a08 */
[----:B------:R-:W-:Y:S01]  /*37f0*/  ISETP.GT.U32.AND P0, PT, R8, R15, PT ;  /* 0x0000000f0800720c */ /* 0x000fe20003f04070 */
[----:B------:R-:W-:Y:S02]  /*3800*/  IMAD.MOV.U32 R20, RZ, RZ, R5 ;  /* 0x000000ffff147224 */ /* 0x000fe400078e0005 */
[----:B------:R-:W-:Y:S02]  /*3810*/  IMAD.MOV R11, RZ, RZ, -R4 ;  /* 0x000000ffff0b7224 */ /* 0x000fe400078e0a04 */
[--C-:B------:R-:W-:Y:S01]  /*3820*/  @!P5 IMAD.IADD R7, R7, 0x1, -R8.reuse ;  /* 0x000000010707d824 */ /* 0x100fe200078e0a08 */
[----:B------:R-:W-:Y:S01]  /*3830*/  ISETP.GE.AND P5, PT, R16, RZ, PT ;  /* 0x000000ff1000720c */ /* 0x000fe20003fa6270 */
[----:B------:R-:W-:-:S02]  /*3840*/  @!P4 IMAD.IADD R3, R3, 0x1, -R8 ;  /* 0x000000010303c824 */ /* 0x000fc400078e0a08 */
[C---:B------:R-:W-:Y:S02]  /*3850*/  IMAD R5, R8.reuse, R17, R14 ;  /* 0x0000001108057224 */ /* 0x040fe400078e020e */
[----:B------:R-:W-:Y:S01]  /*3860*/  IMAD.MOV.U32 R10, RZ, RZ, R13 ;  /* 0x000000ffff0a7224 */ /* 0x000fe200078e000d */
[C---:B------:R-:W-:Y:S01]  /*3870*/  ISETP.GT.U32.AND P4, PT, R8.reuse, R3, PT ;  /* 0x000000030800720c */ /* 0x040fe20003f84070 */
[C---:B------:R-:W-:Y:S02]  /*3880*/  IMAD R11, R8.reuse, R11, R12 ;  /* 0x0000000b080b7224 */ /* 0x040fe400078e020c */
[----:B------:R-:W-:Y:S02]  /*3890*/  IMAD.MOV.U32 R4, RZ, RZ, R7 ;  /* 0x000000ffff047224 */ /* 0x000fe400078e0007 */
[----:B------:R-:W-:Y:S01]  /*38a0*/  @!P6 IMAD.MOV R10, RZ, RZ, -R10 ;  /* 0x000000ffff0ae224 */ /* 0x000fe200078e0a0a */
[----:B------:R-:W-:Y:S01]  /*38b0*/  ISETP.GT.U32.AND P6, PT, R8, R5, PT ;  /* 0x000000050800720c */ /* 0x000fe20003fc4070 */
[----:B------:R-:W-:-:S02]  /*38c0*/  VIADD R12, R0, 0x37 ;  /* 0x00000037000c7836 */ /* 0x000fc40000000000 */
[----:B------:R-:W-:Y:S01]  /*38d0*/  @!P1 IMAD.MOV R20, RZ, RZ, -R20 ;  /* 0x000000ffff149224 */ /* 0x000fe200078e0a14 */
[----:B------:R-:W-:Y:S01]  /*38e0*/  ISETP.GT.U32.AND P1, PT, R8, R11, PT ;  /* 0x0000000b0800720c */ /* 0x000fe20003f24070 */
[----:B------:R-:W-:Y:S01]  /*38f0*/  @!P2 IMAD.MOV R4, RZ, RZ, -R4 ;  /* 0x000000ffff04a224 */ /* 0x000fe200078e0a04 */
[----:B------:R-:W-:Y:S01]  /*3900*/  IABS R6, R12 ;  /* 0x0000000c00067213 */ /* 0x000fe20000000000 */
[----:B------:R-:W-:Y:S01]  /*3910*/  VIADD R16, R0, 0x38 ;  /* 0x0000003800107836 */ /* 0x000fe20000000000 */
[----:B------:R-:W-:Y:S01]  /*3920*/  STL [R1+0x180], R20 ;  /* 0x0001801401007387 */ /* 0x000fe20000100800 */
[--C-:B------:R-:W-:Y:S01]  /*3930*/  @!P0 IMAD.IADD R15, R15, 0x1, -R8.reuse ;  /* 0x000000010f0f8824 */ /* 0x100fe200078e0a08 */
[----:B------:R-:W-:Y:S01]  /*3940*/  ISETP.GE.AND P2, PT, R18, RZ, PT ;  /* 0x000000ff1200720c */ /* 0x000fe20003f46270 */
[--C-:B------:R-:W-:Y:S01]  /*3950*/  @!P4 IMAD.IADD R3, R3, 0x1, -R8.reuse ;  /* 0x000000010303c824 */ /* 0x100fe200078e0a08 */
[----:B------:R0:W-:Y:S01]  /*3960*/  STL [R1+0x17c], R4 ;  /* 0x00017c0401007387 */ /* 0x0001e20000100800 */
[--C-:B------:R-:W-:Y:S01]  /*3970*/  @!P6 IMAD.IADD R5, R5, 0x1, -R8.reuse ;  /* 0x000000010505e824 */ /* 0x100fe200078e0a08 */
[----:B------:R-:W-:Y:S01]  /*3980*/  ISETP.GT.U32.AND P6, PT, R8, R15, PT ;  /* 0x0000000f0800720c */ /* 0x000fe20003fc4070 */
[----:B------:R-:W-:Y:S01]  /*3990*/  IMAD.MOV.U32 R13, RZ, RZ, R3 ;  /* 0x000000ffff0d7224 */ /* 0x000fe200078e0003 */
[----:B------:R1:W-:Y:S01]  /*39a0*/  STL [R1+0x178], R10 ;  /* 0x0001780a01007387 */ /* 0x0003e20000100800 */
[----:B------:R-:W-:Y:S01]  /*39b0*/  @!P1 IMAD.IADD R11, R11, 0x1, -R8 ;  /* 0x000000010b0b9824 */ /* 0x000fe200078e0a08 */
[----:B------:R-:W-:Y:S01]  /*39c0*/  ISETP.GE.AND P1, PT, R12, RZ, PT ;  /* 0x000000ff0c00720c */ /* 0x000fe20003f26270 */
[----:B------:R-:W-:Y:S01]  /*39d0*/  VIADD R17, R0, 0x39 ;  /* 0x0000003900117836 */ /* 0x000fe20000000000 */
[----:B------:R-:W-:Y:S01]  /*39e0*/  ISETP.GE.AND P4, PT, R19, RZ, PT ;  /* 0x000000ff1300720c */ /* 0x000fe20003f86270 */
[----:B------:R-:W-:Y:S01]  /*39f0*/  @!P3 IMAD.MOV R13, RZ, RZ, -R13 ;  /* 0x000000ffff0db224 */ /* 0x000fe200078e0a0d */
[C---:B------:R-:W-:Y:S01]  /*3a00*/  ISETP.GT.U32.AND P0, PT, R8.reuse, R11, PT ;  /* 0x0000000b0800720c */ /* 0x040fe20003f04070 */
[----:B0-----:R-:W-:Y:S01]  /*3a10*/  IMAD.HI.U32 R4, R9, R6, RZ ;  /* 0x0000000609047227 */ /* 0x001fe200078e00ff */
[----:B------:R-:W-:-:S02]  /*3a20*/  ISETP.GT.U32.AND P3, PT, R8, R5, PT ;  /* 0x000000050800720c */ /* 0x000fc40003f64070 */
[----:B-1----:R-:W-:Y:S01]  /*3a30*/  IABS R10, R16 ;  /* 0x00000010000a7213 */ /* 0x002fe20000000000 */
[----:B------:R-:W-:Y:S01]  /*3a40*/  IMAD.MOV R7, RZ, RZ, -R4 ;  /* 0x000000ffff077224 */ /* 0x000fe200078e0a04 */
[----:B------:R-:W-:Y:S01]  /*3a50*/  IABS R12, R17 ;  /* 0x00000011000c7213 */ /* 0x000fe20000000000 */
[----:B------:R-:W-:Y:S01]  /*3a60*/  @!P6 IMAD.IADD R15, R15, 0x1, -R8 ;  /* 0x000000010f0fe824 */ /* 0x000fe200078e0a08 */
[----:B------:R0:W-:Y:S01]  /*3a70*/  STL [R1+0x174], R13 ;  /* 0x0001740d01007387 */ /* 0x0001e20000100800 */
[----:B------:R-:W-:-:S04]  /*3a80*/  IMAD.HI.U32 R4, R9, R10, RZ ;  /* 0x0000000a09047227 */ /* 0x000fc800078e00ff */
[----:B------:R-:W-:Y:S02]  /*3a90*/  IMAD R3, R8, R7, R6 ;  /* 0x0000000708037224 */ /* 0x000fe400078e0206 */
[----:B------:R-:W-:Y:S02]  /*3aa0*/  IMAD.MOV R7, RZ, RZ, -R4 ;  /* 0x000000ffff077224 */ /* 0x000fe400078e0a04 */
[----:B------:R-:W-:Y:S02]  /*3ab0*/  VIADD R18, R0, 0x3a ;  /* 0x0000003a00127836 */ /* 0x000fe40000000000 */
[C---:B------:R-:W-:Y:S02]  /*3ac0*/  IMAD R7, R8.reuse, R7, R10 ;  /* 0x0000000708077224 */ /* 0x040fe400078e020a */
[----:B------:R-:W-:Y:S01]  /*3ad0*/  @!P0 IMAD.IADD R11, R11, 0x1, -R8 ;  /* 0x000000010b0b8824 */ /* 0x000fe200078e0a08 */
[----:B------:R-:W-:Y:S01]  /*3ae0*/  ISETP.GT.U32.AND P0, PT, R8, R3, PT ;  /* 0x000000030800720c */ /* 0x000fe20003f04070 */
[----:B------:R-:W-:Y:S01]  /*3af0*/  VIADD R19, R0, 0x3b ;  /* 0x0000003b00137836 */ /* 0x000fe20000000000 */
[----:B------:R-:W-:Y:S01]  /*3b00*/  ISETP.GT.U32.AND P6, PT, R8, R7, PT ;  /* 0x000000070800720c */ /* 0x000fe20003fc4070 */
[----:B------:R-:W-:Y:S01]  /*3b10*/  IMAD.HI.U32 R4, R9, R12, RZ ;  /* 0x0000000c09047227 */ /* 0x000fe200078e00ff */
[----:B0-----:R-:W-:-:S02]  /*3b20*/  IABS R13, R18 ;  /* 0x00000012000d7213 */ /* 0x001fc40000000000 */
[----:B------:R-:W-:Y:S01]  /*3b30*/  IABS R14, R19 ;  /* 0x00000013000e7213 */ /* 0x000fe20000000000 */
[----:B------:R-:W-:Y:S02]  /*3b40*/  IMAD.MOV.U32 R20, RZ, RZ, R11 ;  /* 0x000000ffff147224 */ /* 0x000fe400078e000b */
[----:B------:R-:W-:-:S04]  /*3b50*/  IMAD.HI.U32 R6, R9, R13, RZ ;  /* 0x0000000d09067227 */ /* 0x000fc800078e00ff */
[----:B------:R-:W-:Y:S02]  /*3b60*/  IMAD.MOV R11, RZ, RZ, -R4 ;  /* 0x000000ffff0b7224 */ /* 0x000fe400078e0a04 */
[--C-:B------:R-:W-:Y:S02]  /*3b70*/  @!P6 IMAD.IADD R7, R7, 0x1, -R8.reuse ;  /* 0x000000010707e824 */ /* 0x100fe400078e0a08 */
[----:B------:R-:W-:Y:S01]  /*3b80*/  @!P3 IMAD.IADD R5, R5, 0x1, -R8 ;  /* 0x000000010505b824 */ /* 0x000fe200078e0a08 */
[----:B------:R-:W-:Y:S01]  /*3b90*/  ISETP.GE.AND P3, PT, R16, RZ, PT ;  /* 0x000000ff1000720c */ /* 0x000fe20003f66270 */
[----:B------:R-:W-:Y:S01]  /*3ba0*/  IMAD.HI.U32 R10, R9, R14, RZ ;  /* 0x0000000e090a7227 */ /* 0x000fe200078e00ff */
[----:B------:R-:W-:-:S03]  /*3bb0*/  ISETP.GT.U32.AND P6, PT, R8, R7, PT ;  /* 0x000000070800720c */ /* 0x000fc60003fc4070 */
[----:B------:R-:W-:Y:S02]  /*3bc0*/  IMAD.MOV R6, RZ, RZ, -R6 ;  /* 0x000000ffff067224 */ /* 0x000fe400078e0a06 */
[C---:B------:R-:W-:Y:S02]  /*3bd0*/  IMAD R11, R8.reuse, R11, R12 ;  /* 0x0000000b080b7224 */ /* 0x040fe400078e020c */
[----:B------:R-:W-:Y:S01]  /*3be0*/  @!P0 IMAD.IADD R3, R3, 0x1, -R8 ;  /* 0x0000000103038824 */ /* 0x000fe200078e0a08 */
[----:B------:R-:W-:Y:S01]  /*3bf0*/  ISETP.GE.AND P0, PT, R17, RZ, PT ;  /* 0x000000ff1100720c */ /* 0x000fe20003f06270 */
[----:B------:R-:W-:Y:S02]  /*3c00*/  IMAD.MOV R17, RZ, RZ, -R10 ;  /* 0x000000ffff117224 */ /* 0x000fe400078e0a0a */
[----:B------:R-:W-:Y:S02]  /*3c10*/  IMAD R13, R8, R6, R13 ;  /* 0x00000006080d7224 */ /* 0x000fe400078e020d */
[----:B------:R-:W-:-:S02]  /*3c20*/  IMAD.MOV.U32 R4, RZ, RZ, R5 ;  /* 0x000000ffff047224 */ /* 0x000fc400078e0005 */
[----:B------:R-:W-:Y:S01]  /*3c30*/  @!P2 IMAD.MOV R15, RZ, RZ, -R15 ;  /* 0x000000ffff0fa224 */ /* 0x000fe200078e0a0f */
[C---:B------:R-:W-:Y:S01]  /*3c40*/  ISETP.GT.U32.AND P2, PT, R8.reuse, R11, PT ;  /* 0x0000000b0800720c */ /* 0x040fe20003f44070 */
[----:B------:R-:W-:Y:S01]  /*3c50*/  @!P5 IMAD.MOV R20, RZ, RZ, -R20 ;  /* 0x000000ffff14d224 */ /* 0x000fe200078e0a14 */
[C---:B------:R-:W-:Y:S01]  /*3c60*/  ISETP.GT.U32.AND P5, PT, R8.reuse, R3, PT ;  /* 0x000000030800720c */ /* 0x040fe20003fa4070 */
[C---:B------:R-:W-:Y:S02]  /*3c70*/  IMAD R5, R8.reuse, R17, R14 ;  /* 0x0000001108057224 */ /* 0x040fe400078e020e */
[----:B------:R-:W-:Y:S01]  /*3c80*/  @!P4 IMAD.MOV R4, RZ, RZ, -R4 ;  /* 0x000000ffff04c224 */ /* 0x000fe200078e0a04 */
[C---:B------:R-:W-:Y:S01]  /*3c90*/  ISETP.GT.U32.AND P4, PT, R8.reuse, R13, PT ;  /* 0x0000000d0800720c */ /* 0x040fe20003f84070 */
[----:B------:R-:W-:Y:S01]  /*3ca0*/  @!P6 IMAD.IADD R7, R7, 0x1, -R8 ;  /* 0x000000010707e824 */ /* 0x000fe200078e0a08 */
[----:B------:R-:W-:Y:S01]  /*3cb0*/  ISETP.GT.U32.AND P6, PT, R8, R5, PT ;  /* 0x000000050800720c */ /* 0x000fe20003fc4070 */
[C---:B------:R-:W-:Y:S01]  /*3cc0*/  VIADD R12, R0.reuse, 0x3c ;  /* 0x0000003c000c7836 */ /* 0x040fe20000000000 */
[----:B------:R-:W-:Y:S01]  /*3cd0*/  STL [R1+0x170], R20 ;  /* 0x0001701401007387 */ /* 0x000fe20000100800 */
[----:B------:R-:W-:-:S02]  /*3ce0*/  VIADD R14, R0, 0x3d ;  /* 0x0000003d000e7836 */ /* 0x000fc40000000000 */
[--C-:B------:R-:W-:Y:S01]  /*3cf0*/  @!P2 IMAD.IADD R11, R11, 0x1, -R8.reuse ;  /* 0x000000010b0ba824 */ /* 0x100fe200078e0a08 */
[----:B------:R-:W-:Y:S01]  /*3d00*/  IABS R6, R12 ;  /* 0x0000000c00067213 */ /* 0x000fe20000000000 */
[----:B------:R0:W-:Y:S01]  /*3d10*/  STL [R1+0x2bc], R15 ;  /* 0x0002bc0f01007387 */ /* 0x0001e20000100800 */
[--C-:B------:R-:W-:Y:S01]  /*3d20*/  @!P5 IMAD.IADD R3, R3, 0x1, -R8.reuse ;  /* 0x000000010303d824 */ /* 0x100fe200078e0a08 */
[----:B------:R-:W-:Y:S01]  /*3d30*/  ISETP.GE.AND P5, PT, R18, RZ, PT ;  /* 0x000000ff1200720c */ /* 0x000fe20003fa6270 */
[----:B------:R-:W-:Y:S01]  /*3d40*/  VIADD R16, R0, 0x3e ;  /* 0x0000003e00107836 */ /* 0x000fe20000000000 */
[----:B------:R1:W-:Y:S01]  /*3d50*/  STL [R1+0x2c0], R4 ;  /* 0x0002c00401007387 */ /* 0x0003e20000100800 */
[--C-:B------:R-:W-:Y:S01]  /*3d60*/  @!P4 IMAD.IADD R13, R13, 0x1, -R8.reuse ;  /* 0x000000010d0dc824 */ /* 0x100fe200078e0a08 */
[C---:B------:R-:W-:Y:S01]  /*3d70*/  ISETP.GT.U32.AND P4, PT, R8.reuse, R11, PT ;  /* 0x0000000b0800720c */ /* 0x040fe20003f84070 */
[----:B------:R-:W-:Y:S01]  /*3d80*/  IMAD.MOV.U32 R10, RZ, RZ, R3 ;  /* 0x000000ffff0a7224 */ /* 0x000fe200078e0003 */
[----:B------:R-:W-:Y:S01]  /*3d90*/  IABS R17, R16 ;  /* 0x0000001000117213 */ /* 0x000fe20000000000 */
[----:B------:R-:W-:Y:S01]  /*3da0*/  @!P6 IMAD.IADD R5, R5, 0x1, -R8 ;  /* 0x000000010505e824 */ /* 0x000fe200078e0a08 */
[----:B0-----:R-:W-:Y:S01]  /*3db0*/  IABS R15, R14 ;  /* 0x0000000e000f7213 */ /* 0x001fe20000000000 */
[----:B------:R-:W-:Y:S01]  /*3dc0*/  @!P1 IMAD.MOV R10, RZ, RZ, -R10 ;  /* 0x000000ffff0a9224 */ /* 0x000fe200078e0a0a */
[----:B------:R-:W-:Y:S01]  /*3dd0*/  ISETP.GT.U32.AND P6, PT, R8, R13, PT ;  /* 0x0000000d0800720c */ /* 0x000fe20003fc4070 */
[----:B------:R-:W-:Y:S01]  /*3de0*/  VIADD R18, R0, 0x40 ;  /* 0x0000004000127836 */ /* 0x000fe20000000000 */
[----:B------:R-:W-:Y:S01]  /*3df0*/  ISETP.GT.U32.AND P1, PT, R8, R5, PT ;  /* 0x000000050800720c */ /* 0x000fe20003f24070 */
[----:B-1----:R-:W-:Y:S01]  /*3e00*/  IMAD.HI.U32 R4, R9, R6, RZ ;  /* 0x0000000609047227 */ /* 0x002fe200078e00ff */
[----:B------:R0:W-:Y:S01]  /*3e10*/  STL [R1+0x2c4], R10 ;  /* 0x0002c40a01007387 */ /* 0x0001e20000100800 */
[----:B------:R-:W-:-:S02]  /*3e20*/  ISETP.GE.AND P2, PT, R19, RZ, PT ;  /* 0x000000ff1300720c */ /* 0x000fc40003f46270 */
[----:B------:R-:W-:Y:S02]  /*3e30*/  IMAD.MOV R3, RZ, RZ, -R4 ;  /* 0x000000ffff037224 */ /* 0x000fe400078e0a04 */
[----:B------:R-:W-:-:S04]  /*3e40*/  IMAD.HI.U32 R4, R9, R15, RZ ;  /* 0x0000000f09047227 */ /* 0x000fc800078e00ff */
[C---:B------:R-:W-:Y:S01]  /*3e50*/  IMAD R3, R8.reuse, R3, R6 ;  /* 0x0000000308037224 */ /* 0x040fe200078e0206 */
[----:B0-----:R-:W-:Y:S01]  /*3e60*/  IABS R10, R18 ;  /* 0x00000012000a7213 */ /* 0x001fe20000000000 */
[----:B------:R-:W-:Y:S02]  /*3e70*/  IMAD.MOV R4, RZ, RZ, -R4 ;  /* 0x000000ffff047224 */ /* 0x000fe400078e0a04 */
[--C-:B------:R-:W-:Y:S01]  /*3e80*/  @!P4 IMAD.IADD R11, R11, 0x1, -R8.reuse ;  /* 0x000000010b0bc824 */ /* 0x100fe200078e0a08 */
[C---:B------:R-:W-:Y:S01]  /*3e90*/  ISETP.GT.U32.AND P4, PT, R8.reuse, R3, PT ;  /* 0x000000030800720c */ /* 0x040fe20003f84070 */
[C---:B------:R-:W-:Y:S02]  /*3ea0*/  IMAD R15, R8.reuse, R4, R15 ;  /* 0x00000004080f7224 */ /* 0x040fe400078e020f */
[----:B------:R-:W-:Y:S02]  /*3eb0*/  @!P6 IMAD.IADD R13, R13, 0x1, -R8 ;  /* 0x000000010d0de824 */ /* 0x000fe400078e0a08 */
[----:B------:R-:W-:Y:S01]  /*3ec0*/  IMAD.HI.U32 R4, R9, R17, RZ ;  /* 0x0000001109047227 */ /* 0x000fe200078e00ff */
[----:B------:R-:W-:-:S03]  /*3ed0*/  ISETP.GT.U32.AND P6, PT, R8, R15, PT ;  /* 0x0000000f0800720c */ /* 0x000fc60003fc4070 */
[----:B------:R-:W-:Y:S02]  /*3ee0*/  IMAD.MOV R6, RZ, RZ, -R4 ;  /* 0x000000ffff067224 */ /* 0x000fe400078e0a04 */
[----:B------:R-:W-:-:S04]  /*3ef0*/  IMAD.HI.U32 R4, R9, R10, RZ ;  /* 0x0000000a09047227 */ /* 0x000fc800078e00ff */
[--C-:B------:R-:W-:Y:S01]  /*3f00*/  @!P4 IMAD.IADD R3, R3, 0x1, -R8.reuse ;  /* 0x000000010303c824 */ /* 0x100fe200078e0a08 */
[----:B------:R-:W-:Y:S01]  /*3f10*/  ISETP.GE.AND P4, PT, R14, RZ, PT ;  /* 0x000000ff0e00720c */ /* 0x000fe20003f86270 */
[--C-:B------:R-:W-:Y:S01]  /*3f20*/  @!P1 IMAD.IADD R5, R5, 0x1, -R8.reuse ;  /* 0x0000000105059824 */ /* 0x100fe200078e0a08 */
[----:B------:R-:W-:Y:S01]  /*3f30*/  ISETP.GE.AND P1, PT, R12, RZ, PT ;  /* 0x000000ff0c00720c */ /* 0x000fe20003f26270 */
[----:B------:R-:W-:Y:S01]  /*3f40*/  @!P6 IMAD.IADD R15, R15, 0x1, -R8 ;  /* 0x000000010f0fe824 */ /* 0x000fe200078e0a08 */
[C---:B------:R-:W-:Y:S01]  /*3f50*/  ISETP.GT.U32.AND P6, PT, R8.reuse, R3, PT ;  /* 0x000000030800720c */ /* 0x040fe20003fc4070 */
[----:B------:R-:W-:Y:S02]  /*3f60*/  IMAD.MOV.U32 R21, RZ, RZ, R7 ;  /* 0x000000ffff157224 */ /* 0x000fe400078e0007 */
[----:B------:R-:W-:Y:S02]  /*3f70*/  IMAD R17, R8, R6, R17 ;  /* 0x0000000608117224 */ /* 0x000fe400078e0211 */
[----:B------:R-:W-:-:S02]  /*3f80*/  IMAD.MOV R7, RZ, RZ, -R4 ;  /* 0x000000ffff077224 */ /* 0x000fc400078e0a04 */
[----:B------:R-:W-:Y:S02]  /*3f90*/  IMAD.MOV.U32 R20, RZ, RZ, R11 ;  /* 0x000000ffff147224 */ /* 0x000fe400078e000b */
[----:B------:R-:W-:Y:S02]  /*3fa0*/  IMAD.MOV.U32 R4, RZ, RZ, R13 ;  /* 0x000000ffff047224 */ /* 0x000fe400078e000d */
[----:B------:R-:W-:Y:S02]  /*3fb0*/  IMAD.MOV.U32 R6, RZ, RZ, R5 ;  /* 0x000000ffff067224 */ /* 0x000fe400078e0005 */
[----:B------:R-:W-:Y:S01]  /*3fc0*/  @!P3 IMAD.MOV R21, RZ, RZ, -R21 ;  /* 0x000000ffff15b224 */ /* 0x000fe200078e0a15 */
[C---:B------:R-:W-:Y:S01]  /*3fd0*/  ISETP.GT.U32.AND P3, PT, R8.reuse, R17, PT ;  /* 0x000000110800720c */ /* 0x040fe20003f64070 */
[----:B------:R-:W-:Y:S02]  /*3fe0*/  IMAD R5, R8, R7, R10 ;  /* 0x0000000708057224 */ /* 0x000fe400078e020a */
[----:B------:R-:W-:Y:S01]  /*3ff0*/  VIADD R19, R0, 0x41 ;  /* 0x0000004100137836 */ /* 0x000fe20000000000 */
[----:B------:R-:W-:Y:S01]  /*4000*/  STL [R1+0x16c], R21 ;  /* 0x00016c1501007387 */ /* 0x000fe20000100800 */
[----:B------:R-:W-:Y:S01]  /*4010*/  @!P0 IMAD.MOV R20, RZ, RZ, -R20 ;  /* 0x000000ffff148224 */ /* 0x000fe200078e0a14 */
[C---:B------:R-:W-:Y:S01]  /*4020*/  ISETP.GT.U32.AND P0, PT, R8.reuse, R15, PT ;  /* 0x0000000f0800720c */ /* 0x040fe20003f04070 */
[----:B------:R-:W-:Y:S01]  /*4030*/  @!P5 IMAD.MOV R4, RZ, RZ, -R4 ;  /* 0x000000ffff04d224 */ /* 0x000fe200078e0a04 */
[----:B------:R-:W-:Y:S01]  /*4040*/  IABS R140, R19 ;  /* 0x00000013008c7213 */ /* 0x000fe20000000000 */
[----:B------:R-:W-:Y:S01]  /*4050*/  @!P2 IMAD.MOV R6, RZ, RZ, -R6 ;  /* 0x000000ffff06a224 */ /* 0x000fe200078e0a06 */
[----:B------:R-:W-:Y:S01]  /*4060*/  STL [R1+0x168], R20 ;  /* 0x0001681401007387 */ /* 0x000fe20000100800 */
[--C-:B------:R-:W-:Y:S01]  /*4070*/  @!P6 IMAD.IADD R3, R3, 0x1, -R8.reuse ;  /* 0x000000010303e824 */ /* 0x100fe200078e0a08 */
[----:B------:R-:W-:Y:S01]  /*4080*/  ISETP.GT.U32.AND P6, PT, R8, R5, PT ;  /* 0x000000050800720c */ /* 0x000fe20003fc4070 */
[--C-:B------:R-:W-:Y:S01]  /*4090*/  @!P3 IMAD.IADD R17, R17, 0x1, -R8.reuse ;  /* 0x000000011111b824 */ /* 0x100fe200078e0a08 */
[----:B------:R0:W-:Y:S01]  /*40a0*/  STL [R1+0x164], R4 ;  /* 0x0001640401007387 */ /* 0x0001e20000100800 */
[----:B------:R-:W-:Y:S01]  /*40b0*/  IMAD.MOV.U32 R10, RZ, RZ, R3 ;  /* 0x000000ffff0a7224 */ /* 0x000fe200078e0003 */
[----:B------:R-:W-:Y:S01]  /*40c0*/  ISETP.GE.AND P5, PT, R16, RZ, PT ;  /* 0x000000ff1000720c */ /* 0x000fe20003fa6270 */
[----:B------:R-:W-:Y:S01]  /*40d0*/  VIADD R12, R0, 0x44 ;  /* 0x00000044000c7836 */ /* 0x000fe20000000000 */
[----:B------:R1:W-:Y:S01]  /*40e0*/  STL [R1+0x160], R6 ;  /* 0x0001600601007387 */ /* 0x0003e20000100800 */
[----:B------:R-:W-:Y:S01]  /*40f0*/  @!P0 IMAD.IADD R15, R15, 0x1, -R8 ;  /* 0x000000010f0f8824 */ /* 0x000fe200078e0a08 */
[----:B------:R-:W-:Y:S01]  /*4100*/  ISETP.GE.AND P2, PT, R18, RZ, PT ;  /* 0x000000ff1200720c */ /* 0x000fe20003f46270 */
[----:B------:R-:W-:Y:S01]  /*4110*/  @!P1 IMAD.MOV R10, RZ, RZ, -R10 ;  /* 0x000000ffff0a9224 */ /* 0x000fe200078e0a0a */
[----:B------:R-:W-:Y:S01]  /*4120*/  ISETP.GE.AND P0, PT, R19, RZ, PT ;  /* 0x000000ff1300720c */ /* 0x000fe20003f06270 */
[----:B------:R-:W-:-:S02]  /*4130*/  VIADD R13, R0, 0x45 ;  /* 0x00000045000d7836 */ /* 0x000fc40000000000 */
[----:B0-----:R-:W-:Y:S01]  /*4140*/  IMAD.HI.U32 R4, R9, R140, RZ ;  /* 0x0000008c09047227 */ /* 0x001fe200078e00ff */
[----:B------:R0:W-:Y:S03]  /*4150*/  STL [R1+0x2cc], R10 ;  /* 0x0002cc0a01007387 */ /* 0x0001e60000100800 */
[----:B-1----:R-:W-:Y:S02]  /*4160*/  VIADD R6, R0, 0x42 ;  /* 0x0000004200067836 */ /* 0x002fe40000000000 */
[----:B------:R-:W-:Y:S02]  /*4170*/  IMAD.MOV R7, RZ, RZ, -R4 ;  /* 0x000000ffff077224 */ /* 0x000fe400078e0a04 */
[----:B------:R-:W-:Y:S01]  /*4180*/  @!P6 IMAD.IADD R5, R5, 0x1, -R8 ;  /* 0x000000010505e824 */ /* 0x000fe200078e0a08 */
[----:B------:R-:W-:Y:S01]  /*4190*/  IABS R139, R6 ;  /* 0x00000006008b7213 */ /* 0x000fe20000000000 */
[C---:B------:R-:W-:Y:S01]  /*41a0*/  IMAD R140, R8.reuse, R7, R140 ;  /* 0x00000007088c7224 */ /* 0x040fe200078e028c */
[C---:B------:R-:W-:Y:S01]  /*41b0*/  ISETP.GT.U32.AND P6, PT, R8.reuse, R17, PT ;  /* 0x000000110800720c */ /* 0x040fe20003fc4070 */
[----:B------:R-:W-:Y:S01]  /*41c0*/  IMAD.MOV.U32 R4, RZ, RZ, R15 ;  /* 0x000000ffff047224 */ /* 0x000fe200078e000f */
[----:B------:R-:W-:Y:S01]  /*41d0*/  ISETP.GT.U32.AND P1, PT, R8, R5, PT ;  /* 0x000000050800720c */ /* 0x000fe20003f24070 */
[----:B------:R-:W-:Y:S01]  /*41e0*/  IMAD.HI.U32 R3, R9, R139, RZ ;  /* 0x0000008b09037227 */ /* 0x000fe200078e00ff */
[----:B------:R-:W-:-:S02]  /*41f0*/  ISETP.GE.AND P3, PT, R6, RZ, PT ;  /* 0x000000ff0600720c */ /* 0x000fc40003f66270 */
[----:B------:R-:W-:Y:S01]  /*4200*/  IABS R6, R12 ;  /* 0x0000000c00067213 */ /* 0x000fe20000000000 */
[----:B------:R-:W-:Y:S01]  /*4210*/  IMAD.MOV R3, RZ, RZ, -R3 ;  /* 0x000000ffff037224 */ /* 0x000fe200078e0a03 */
[----:B0-----:R-:W-:Y:S01]  /*4220*/  IABS R10, R13 ;  /* 0x0000000d000a7213 */ /* 0x001fe20000000000 */
[----:B------:R-:W-:Y:S01]  /*4230*/  @!P4 IMAD.MOV R4, RZ, RZ, -R4 ;  /* 0x000000ffff04c224 */ /* 0x000fe200078e0a04 */
[C---:B------:R-:W-:Y:S01]  /*4240*/  ISETP.GT.U32.AND P4, PT, R8.reuse, R140, PT ;  /* 0x0000008c0800720c */ /* 0x040fe20003f84070 */
[----:B------:R-:W-:Y:S02]  /*4250*/  IMAD R139, R8, R3, R139 ;  /* 0x00000003088b7224 */ /* 0x000fe400078e028b */
[----:B------:R-:W-:Y:S01]  /*4260*/  VIADD R7, R0, 0x43 ;  /* 0x0000004300077836 */ /* 0x000fe20000000000 */
[----:B------:R0:W-:Y:S01]  /*4270*/  STL [R1+0x2d4], R4 ;  /* 0x0002d40401007387 */ /* 0x0001e20000100800 */
[--C-:B------:R-:W-:Y:S01]  /*4280*/  @!P6 IMAD.IADD R17, R17, 0x1, -R8.reuse ;  /* 0x000000011111e824 */ /* 0x100fe200078e0a08 */
[----:B------:R-:W-:Y:S01]  /*4290*/  ISETP.GT.U32.AND P6, PT, R8, R139, PT ;  /* 0x0000008b0800720c */ /* 0x000fe20003fc4070 */
[----:B------:R-:W-:Y:S01]  /*42a0*/  @!P1 IMAD.IADD R5, R5, 0x1, -R8 ;  /* 0x0000000105059824 */ /* 0x000fe200078e0a08 */
[----:B------:R-:W-:Y:S01]  /*42b0*/  IABS R138, R7 ;  /* 0x00000007008a7213 */ /* 0x000fe20000000000 */
[----:B------:R-:W-:Y:S01]  /*42c0*/  IMAD.MOV.U32 R14, RZ, RZ, R17 ;  /* 0x000000ffff0e7224 */ /* 0x000fe200078e0011 */
[----:B------:R-:W-:Y:S01]  /*42d0*/  ISETP.GE.AND P1, PT, R7, RZ, PT ;  /* 0x000000ff0700720c */ /* 0x000fe20003f26270 */
[----:B------:R-:W-:-:S02]  /*42e0*/  VIADD R16, R0, 0x49 ;  /* 0x0000004900107836 */ /* 0x000fc40000000000 */
[----:B------:R-:W-:Y:S01]  /*42f0*/  @!P4 IMAD.IADD R140, R140, 0x1, -R8 ;  /* 0x000000018c8cc824 */ /* 0x000fe200078e0a08 */
[----:B------:R-:W-:Y:S01]  /*4300*/  ISETP.GE.AND P4, PT, R12, RZ, PT ;  /* 0x000000ff0c00720c */ /* 0x000fe20003f86270 */
[----:B------:R-:W-:Y:S01]  /*4310*/  IMAD.HI.U32 R3, R9, R138, RZ ;  /* 0x0000008a09037227 */ /* 0x000fe200078e00ff */
[----:B------:R-:W-:-:S03]  /*4320*/  IABS R136, R16 ;  /* 0x0000001000887213 */ /* 0x000fc60000000000 */
[----:B------:R-:W-:Y:S01]  /*4330*/  @!P5 IMAD.MOV R14, RZ, RZ, -R14 ;  /* 0x000000ffff0ed224 */ /* 0x000fe200078e0a0e */
[----:B------:R-:W-:Y:S01]  /*4340*/  ISETP.GT.U32.AND P5, PT, R8, R140, PT ;  /* 0x0000008c0800720c */ /* 0x000fe20003fa4070 */
[----:B0-----:R-:W-:-:S03]  /*4350*/  IMAD.HI.U32 R4, R9, R6, RZ ;  /* 0x0000000609047227 */ /* 0x001fc600078e00ff */
[----:B------:R0:W-:Y:S01]  /*4360*/  STL [R1+0x2dc], R14 ;  /* 0x0002dc0e01007387 */ /* 0x0001e20000100800 */
[----:B------:R-:W-:Y:S02]  /*4370*/  IMAD.MOV R7, RZ, RZ, -R3 ;  /* 0x000000ffff077224 */ /* 0x000fe400078e0a03 */
[----:B------:R-:W-:Y:S02]  /*4380*/  @!P6 IMAD.IADD R139, R139, 0x1, -R8 ;  /* 0x000000018b8be824 */ /* 0x000fe400078e0a08 */
[----:B------:R-:W-:-:S03]  /*4390*/  IMAD.HI.U32 R3, R9, R10, RZ ;  /* 0x0000000a09037227 */ /* 0x000fc600078e00ff */
[C---:B------:R-:W-:Y:S01]  /*43a0*/  ISETP.GT.U32.AND P6, PT, R8.reuse, R139, PT ;  /* 0x0000008b0800720c */ /* 0x040fe20003fc4070 */
[----:B------:R-:W-:Y:S02]  /*43b0*/  IMAD.MOV R11, RZ, RZ, -R4 ;  /* 0x000000ffff0b7224 */ /* 0x000fe400078e0a04 */
[C---:B------:R-:W-:Y:S02]  /*43c0*/  IMAD R138, R8.reuse, R7, R138 ;  /* 0x00000007088a7224 */ /* 0x040fe400078e028a */
[----:B------:R-:W-:Y:S02]  /*43d0*/  IMAD.MOV.U32 R4, RZ, RZ, R5 ;  /* 0x000000ffff047224 */ /* 0x000fe400078e0005 */
[----:B------:R-:W-:Y:S02]  /*43e0*/  IMAD.MOV R7, RZ, RZ, -R3 ;  /* 0x000000ffff077224 */ /* 0x000fe400078e0a03 */
[C---:B------:R-:W-:Y:S02]  /*43f0*/  IMAD R3, R8.reuse, R11, R6 ;  /* 0x0000000b08037224 */ /* 0x040fe400078e0206 */
[----:B------:R-:W-:Y:S01]  /*4400*/  @!P2 IMAD.MOV R4, RZ, RZ, -R4 ;  /* 0x000000ffff04a224 */ /* 0x000fe200078e0a04 */
[----:B------:R-:W-:Y:S01]  /*4410*/  ISETP.GT.U32.AND P2, PT, R8, R138, PT ;  /* 0x0000008a0800720c */ /* 0x000fe20003f44070 */
[----:B------:R-:W-:Y:S01]  /*4420*/  @!P5 IMAD.IADD R140, R140, 0x1, -R8 ;  /* 0x000000018c8cd824 */ /* 0x000fe200078e0a08 */
[C---:B------:R-:W-:Y:S01]  /*4430*/  ISETP.GT.U32.AND P5, PT, R8.reuse, R3, PT ;  /* 0x000000030800720c */ /* 0x040fe20003fa4070 */
[----:B------:R-:W-:Y:S01]  /*4440*/  IMAD R7, R8, R7, R10 ;  /* 0x0000000708077224 */ /* 0x000fe200078e020a */
[----:B------:R1:W-:Y:S01]  /*4450*/  STL [R1+0x15c], R4 ;  /* 0x00015c0401007387 */ /* 0x0003e20000100800 */
[----:B------:R-:W-:-:S02]  /*4460*/  VIADD R12, R0, 0x46 ;  /* 0x00000046000c7836 */ /* 0x000fc40000000000 */
[--C-:B------:R-:W-:Y:S01]  /*4470*/  @!P6 IMAD.IADD R139, R139, 0x1, -R8.reuse ;  /* 0x000000018b8be824 */ /* 0x100fe200078e0a08 */
[----:B------:R-:W-:Y:S01]  /*4480*/  ISETP.GT.U32.AND P6, PT, R8, R7, PT ;  /* 0x000000070800720c */ /* 0x000fe20003fc4070 */
[C---:B0-----:R-:W-:Y:S01]  /*4490*/  VIADD R14, R0.reuse, 0x47 ;  /* 0x00000047000e7836 */ /* 0x041fe20000000000 */
[----:B------:R-:W-:Y:S01]  /*44a0*/  IABS R6, R12 ;  /* 0x0000000c00067213 */ /* 0x000fe20000000000 */
[----:B------:R-:W-:Y:S02]  /*44b0*/  VIADD R15, R0, 0x48 ;  /* 0x00000048000f7836 */ /* 0x000fe40000000000 */
[--C-:B------:R-:W-:Y:S01]  /*44c0*/  @!P2 IMAD.IADD R138, R138, 0x1, -R8.reuse ;  /* 0x000000018a8aa824 */ /* 0x100fe200078e0a08 */
[----:B------:R-:W-:Y:S01]  /*44d0*/  IABS R10, R14 ;  /* 0x0000000e000a7213 */ /* 0x000fe20000000000 */
[----:B------:R-:W-:Y:S01]  /*44e0*/  @!P5 IMAD.IADD R3, R3, 0x1, -R8 ;  /* 0x000000010303d824 */ /* 0x000fe200078e0a08 */
[----:B------:R-:W-:Y:S01]  /*44f0*/  ISETP.GE.AND P2, PT, R13, RZ, PT ;  /* 0x000000ff0d00720c */ /* 0x000fe20003f46270 */
[----:B-1----:R-:W-:Y:S01]  /*4500*/  IMAD.HI.U32 R4, R9, R6, RZ ;  /* 0x0000000609047227 */ /* 0x002fe200078e00ff */
[----:B------:R-:W-:-:S02]  /*4510*/  ISETP.GT.U32.AND P5, PT, R8, R138, PT ;  /* 0x0000008a0800720c */ /* 0x000fc40003fa4070 */
[----:B------:R-:W-:Y:S01]  /*4520*/  IABS R137, R15 ;  /* 0x0000000f00897213 */ /* 0x000fe20000000000 */
[----:B------:R-:W-:-:S04]  /*4530*/  IMAD.HI.U32 R5, R9, R10, RZ ;  /* 0x0000000a09057227 */ /* 0x000fc800078e00ff */
[----:B------:R-:W-:Y:S02]  /*4540*/  IMAD.MOV R11, RZ, RZ, -R4 ;  /* 0x000000ffff0b7224 */ /* 0x000fe400078e0a04 */
[----:B------:R-:W-:Y:S01]  /*4550*/  @!P6 IMAD.IADD R7, R7, 0x1, -R8 ;  /* 0x000000010707e824 */ /* 0x000fe200078e0a08 */
[C---:B------:R-:W-:Y:S01]  /*4560*/  ISETP.GT.U32.AND P6, PT, R8.reuse, R3, PT ;  /* 0x000000030800720c */ /* 0x040fe20003fc4070 */
[----:B------:R-:W-:Y:S02]  /*4570*/  IMAD.MOV R13, RZ, RZ, -R5 ;  /* 0x000000ffff0d7224 */ /* 0x000fe400078e0a05 */
[----:B------:R-:W-:Y:S02]  /*4580*/  IMAD R5, R8, R11, R6 ;  /* 0x0000000b08057224 */ /* 0x000fe400078e0206 */
[----:B------:R-:W-:Y:S02]  /*4590*/  @!P5 IMAD.IADD R138, R138, 0x1, -R8 ;  /* 0x000000018a8ad824 */ /* 0x000fe400078e0a08 */
[C---:B------:R-:W-:Y:S01]  /*45a0*/  IMAD R11, R8.reuse, R13, R10 ;  /* 0x0000000d080b7224 */ /* 0x040fe200078e020a */
[----:B------:R-:W-:Y:S01]  /*45b0*/  ISETP.GT.U32.AND P5, PT, R8, R5, PT ;  /* 0x000000050800720c */ /* 0x000fe20003fa4070 */
[----:B------:R-:W-:-:S04]  /*45c0*/  IMAD.HI.U32 R6, R9, R136, RZ ;  /* 0x0000008809067227 */ /* 0x000fc800078e00ff */
[----:B------:R-:W-:Y:S01]  /*45d0*/  @!P6 IMAD.IADD R3, R3, 0x1, -R8 ;  /* 0x000000010303e824 */ /* 0x000fe200078e0a08 */
[C---:B------:R-:W-:Y:S01]  /*45e0*/  ISETP.GT.U32.AND P6, PT, R8.reuse, R11, PT ;  /* 0x0000000b0800720c */ /* 0x040fe20003fc4070 */
[----:B------:R-:W-:Y:S02]  /*45f0*/  IMAD.MOV R13, RZ, RZ, -R6 ;  /* 0x000000ffff0d7224 */ /* 0x000fe400078e0a06 */
[----:B------:R-:W-:Y:S01]  /*4600*/  @!P0 IMAD.MOV R140, RZ, RZ, -R140 ;  /* 0x000000ffff8c8224 */ /* 0x000fe200078e0a8c */
[----:B------:R-:W-:Y:S01]  /*4610*/  ISETP.GT.U32.AND P0, PT, R8, R7, PT ;  /* 0x000000070800720c */ /* 0x000fe20003f04070 */
[----:B------:R-:W-:Y:S02]  /*4620*/  VIADD R10, R0, 0x4a ;  /* 0x0000004a000a7836 */ /* 0x000fe40000000000 */
[----:B------:R-:W-:Y:S02]  /*4630*/  @!P5 IMAD.IADD R5, R5, 0x1, -R8 ;  /* 0x000000010505d824 */ /* 0x000fe400078e0a08 */
[C---:B------:R-:W-:Y:S01]  /*4640*/  IMAD R136, R8.reuse, R13, R136 ;  /* 0x0000000d08887224 */ /* 0x040fe200078e0288 */
[----:B------:R-:W-:Y:S01]  /*4650*/  IABS R135, R10 ;  /* 0x0000000a00877213 */ /* 0x000fe20000000000 */
[----:B------:R-:W-:Y:S01]  /*4660*/  @!P1 IMAD.MOV R138, RZ, RZ, -R138 ;  /* 0x000000ffff8a9224 */ /* 0x000fe200078e0a8a */
[----:B------:R-:W-:Y:S01]  /*4670*/  ISETP.GT.U32.AND P1, PT, R8, R5, PT ;  /* 0x000000050800720c */ /* 0x000fe20003f24070 */
[----:B------:R-:W-:-:S02]  /*4680*/  IMAD.MOV.U32 R18, RZ, RZ, R3 ;  /* 0x000000ffff127224 */ /* 0x000fc400078e0003 */
[----:B------:R-:W-:-:S04]  /*4690*/  IMAD.HI.U32 R4, R9, R137, RZ ;  /* 0x0000008909047227 */ /* 0x000fc800078e00ff */
[----:B------:R-:W-:Y:S02]  /*46a0*/  @!P6 IMAD.IADD R11, R11, 0x1, -R8 ;  /* 0x000000010b0be824 */ /* 0x000fe400078e0a08 */
[----:B------:R-:W-:Y:S01]  /*46b0*/  @!P4 IMAD.MOV R18, RZ, RZ, -R18 ;  /* 0x000000ffff12c224 */ /* 0x000fe200078e0a12 */
[C---:B------:R-:W-:Y:S01]  /*46c0*/  ISETP.GT.U32.AND P4, PT, R8.reuse, R136, PT ;  /* 0x000000880800720c */ /* 0x040fe20003f84070 */
[----:B------:R-:W-:Y:S01]  /*46d0*/  IMAD.MOV R4, RZ, RZ, -R4 ;  /* 0x000000ffff047224 */ /* 0x000fe200078e0a04 */
[----:B------:R-:W-:Y:S01]  /*46e0*/  ISETP.GT.U32.AND P6, PT, R8, R11, PT ;  /* 0x0000000b0800720c */ /* 0x000fe20003fc4070 */
[----:B------:R-:W-:Y:S01]  /*46f0*/  @!P3 IMAD.MOV R139, RZ, RZ, -R139 ;  /* 0x000000ffff8bb224 */ /* 0x000fe200078e0a8b */
[----:B------:R-:W-:Y:S01]  /*4700*/  ISETP.GE.AND P3, PT, R12, RZ, PT ;  /* 0x000000ff0c00720c */ /* 0x000fe20003f66270 */
[----:B------:R-:W-:Y:S01]  /*4710*/  IMAD R137, R8, R4, R137 ;  /* 0x0000000408897224 */ /* 0x000fe200078e0289 */
[----:B------:R-:W-:Y:S01]  /*4720*/  STL [R1+0x2e4], R18 ;  /* 0x0002e41201007387 */ /* 0x000fe20000100800 */
[----:B------:R-:W-:-:S03]  /*4730*/  IMAD.HI.U32 R4, R9, R135, RZ ;  /* 0x0000008709047227 */ /* 0x000fc600078e00ff */
[----:B------:R-:W-:Y:S01]  /*4740*/  ISETP.GT.U32.AND P5, PT, R8, R137, PT ;  /* 0x000000890800720c */ /* 0x000fe20003fa4070 */
[----:B------:R-:W-:Y:S01]  /*4750*/  @!P0 IMAD.IADD R7, R7, 0x1, -R8 ;  /* 0x0000000107078824 */ /* 0x000fe200078e0a08 */
[----:B------:R-:W-:Y:S01]  /*4760*/  ISETP.GE.AND P0, PT, R14, RZ, PT ;  /* 0x000000ff0e00720c */ /* 0x000fe20003f06270 */
[----:B------:R-:W-:Y:S02]  /*4770*/  VIADD R6, R0, 0x4b ;  /* 0x0000004b00067836 */ /* 0x000fe40000000000 */
[----:B------:R-:W-:Y:S02]  /*4780*/  IMAD.MOV R4, RZ, RZ, -R4 ;  /* 0x000000ffff047224 */ /* 0x000fe400078e0a04 */
[----:B------:R-:W-:Y:S01]  /*4790*/  @!P1 IMAD.IADD R5, R5, 0x1, -R8 ;  /* 0x0000000105059824 */ /* 0x000fe200078e0a08 */
[----:B------:R-:W-:Y:S01]  /*47a0*/  IABS R133, R6 ;  /* 0x0000000600857213 */ /* 0x000fe20000000000 */
[----:B------:R-:W-:Y:S01]  /*47b0*/  IMAD.MOV.U32 R17, RZ, RZ, R7 ;  /* 0x000000ffff117224 */ /* 0x000fe200078e0007 */
[----:B------:R-:W-:Y:S01]  /*47c0*/  ISETP.GE.AND P1, PT, R16, RZ, PT ;  /* 0x000000ff1000720c */ /* 0x000fe20003f26270 */
[----:B------:R-:W-:-:S02]  /*47d0*/  IMAD R135, R8, R4, R135 ;  /* 0x0000000408877224 */ /* 0x000fc400078e0287 */
[----:B------:R-:W-:Y:S02]  /*47e0*/  IMAD.MOV.U32 R7, RZ, RZ, R5 ;  /* 0x000000ffff077224 */ /* 0x000fe400078e0005 */
[--C-:B------:R-:W-:Y:S01]  /*47f0*/  @!P4 IMAD.IADD R136, R136, 0x1, -R8.reuse ;  /* 0x000000018888c824 */ /* 0x100fe200078e0a08 */
[----:B------:R-:W-:Y:S01]  /*4800*/  ISETP.GE.AND P4, PT, R10, RZ, PT ;  /* 0x000000ff0a00720c */ /* 0x000fe20003f86270 */
[----:B------:R-:W-:Y:S01]  /*4810*/  @!P6 IMAD.IADD R11, R11, 0x1, -R8 ;  /* 0x000000010b0be824 */ /* 0x000fe200078e0a08 */
[C---:B------:R-:W-:Y:S01]  /*4820*/  ISETP.GT.U32.AND P6, PT, R8.reuse, R135, PT ;  /* 0x000000870800720c */ /* 0x040fe20003fc4070 */
[----:B------:R-:W-:Y:S01]  /*4830*/  @!P3 IMAD.MOV R7, RZ, RZ, -R7 ;  /* 0x000000ffff07b224 */ /* 0x000fe200078e0a07 */
[----:B------:R-:W-:Y:S01]  /*4840*/  ISETP.GT.U32.AND P3, PT, R8, R136, PT ;  /* 0x000000880800720c */ /* 0x000fe20003f64070 */
[----:B------:R-:W-:-:S04]  /*4850*/  IMAD.HI.U32 R3, R9, R133, RZ ;  /* 0x0000008509037227 */ /* 0x000fc800078e00ff */
[--C-:B------:R-:W-:Y:S02]  /*4860*/  @!P5 IMAD.IADD R137, R137, 0x1, -R8.reuse ;  /* 0x000000018989d824 */ /* 0x100fe400078e0a08 */
[----:B------:R-:W-:Y:S02]  /*4870*/  IMAD.MOV R3, RZ, RZ, -R3 ;  /* 0x000000ffff037224 */ /* 0x000fe400078e0a03 */
[----:B------:R-:W-:Y:S01]  /*4880*/  @!P2 IMAD.MOV R17, RZ, RZ, -R17 ;  /* 0x000000ffff11a224 */ /* 0x000fe200078e0a11 */
[C---:B------:R-:W-:Y:S01]  /*4890*/  ISETP.GT.U32.AND P5, PT, R8.reuse, R137, PT ;  /* 0x000000890800720c */ /* 0x040fe20003fa4070 */
[----:B------:R-:W-:Y:S01]  /*48a0*/  IMAD R133, R8, R3, R133 ;  /* 0x0000000308857224 */ /* 0x000fe200078e0285 */
[----:B------:R-:W-:Y:S01]  /*48b0*/  ISETP.GE.AND P2, PT, R15, RZ, PT ;  /* 0x000000ff0f00720c */ /* 0x000fe20003f46270 */
[--C-:B------:R-:W-:Y:S01]  /*48c0*/  @!P6 IMAD.IADD R135, R135, 0x1, -R8.reuse ;  /* 0x000000018787e824 */ /* 0x100fe200078e0a08 */
[----:B------:R-:W-:Y:S01]  /*48d0*/  STL [R1+0x2ec], R17 ;  /* 0x0002ec1101007387 */ /* 0x000fe20000100800 */
[----:B------:R-:W-:Y:S01]  /*48e0*/  @!P3 IMAD.IADD R136, R136, 0x1, -R8 ;  /* 0x000000018888b824 */ /* 0x000fe200078e0a08 */
[----:B------:R-:W-:Y:S01]  /*48f0*/  ISETP.GT.U32.AND P3, PT, R8, R133, PT ;  /* 0x000000850800720c */ /* 0x000fe20003f64070 */
[----:B------:R-:W-:Y:S01]  /*4900*/  VIADD R3, R0, 0x4c ;  /* 0x0000004c00037836 */ /* 0x000fe20000000000 */
[----:B------:R-:W-:Y:S01]  /*4910*/  ISETP.GT.U32.AND P6, PT, R8, R135, PT ;  /* 0x000000870800720c */ /* 0x000fe20003fc4070 */
[----:B------:R0:W-:Y:S01]  /*4920*/  STL [R1+0x2f4], R7 ;  /* 0x0002f40701007387 */ /* 0x0001e20000100800 */
[----:B------:R-:W-:-:S02]  /*4930*/  VIADD R5, R0, 0x4e ;  /* 0x0000004e00057836 */ /* 0x000fc40000000000 */
[----:B------:R-:W-:Y:S02]  /*4940*/  VIADD R4, R0, 0x4d ;  /* 0x0000004d00047836 */ /* 0x000fe40000000000 */
[----:B------:R-:W-:Y:S01]  /*4950*/  @!P5 IMAD.IADD R137, R137, 0x1, -R8 ;  /* 0x000000018989d824 */ /* 0x000fe200078e0a08 */
[----:B------:R-:W-:Y:S01]  /*4960*/  ISETP.GE.AND P5, PT, R6, RZ, PT ;  /* 0x000000ff0600720c */ /* 0x000fe20003fa6270 */
[----:B------:R-:W-:Y:S01]  /*4970*/  @!P1 IMAD.MOV R136, RZ, RZ, -R136 ;  /* 0x000000ffff889224 */ /* 0x000fe200078e0a88 */
[----:B------:R-:W-:Y:S01]  /*4980*/  IABS R6, R3 ;  /* 0x0000000300067213 */ /* 0x000fe20000000000 */
[----:B------:R-:W-:Y:S01]  /*4990*/  VIADD R10, R0, 0x4f ;  /* 0x0000004f000a7836 */ /* 0x000fe20000000000 */
[----:B------:R-:W-:Y:S01]  /*49a0*/  ISETP.GE.AND P1, PT, R5, RZ, PT ;  /* 0x000000ff0500720c */ /* 0x000fe20003f26270 */
[----:B0-----:R-:W-:Y:S01]  /*49b0*/  IMAD.MOV.U32 R7, RZ, RZ, R11 ;  /* 0x000000ffff077224 */ /* 0x001fe200078e000b */
[----:B------:R-:W-:Y:S01]  /*49c0*/  IABS R5, R5 ;  /* 0x0000000500057213 */ /* 0x000fe20000000000 */
[----:B------:R-:W-:Y:S01]  /*49d0*/  @!P3 IMAD.IADD R133, R133, 0x1, -R8 ;  /* 0x000000018585b824 */ /* 0x000fe200078e0a08 */
[----:B------:R-:W-:Y:S01]  /*49e0*/  IABS R12, R10 ;  /* 0x0000000a000c7213 */ /* 0x000fe20000000000 */
[----:B------:R-:W-:Y:S01]  /*49f0*/  @!P0 IMAD.MOV R7, RZ, RZ, -R7 ;  /* 0x000000ffff078224 */ /* 0x000fe200078e0a07 */
[----:B------:R-:W-:Y:S01]  /*4a00*/  ISETP.GE.AND P0, PT, R3, RZ, PT ;  /* 0x000000ff0300720c */ /* 0x000fe20003f06270 */
[----:B------:R-:W-:Y:S01]  /*4a10*/  IMAD.HI.U32 R3, R9, R6, RZ ;  /* 0x0000000609037227 */ /* 0x000fe200078e00ff */
[----:B------:R-:W-:-:S02]  /*4a20*/  ISETP.GT.U32.AND P3, PT, R8, R133, PT ;  /* 0x000000850800720c */ /* 0x000fc40003f64070 */
[----:B------:R0:W-:Y:S01]  /*4a30*/  STL [R1+0x2fc], R7 ;  /* 0x0002fc0701007387 */ /* 0x0001e20000100800 */
[----:B------:R-:W-:Y:S01]  /*4a40*/  @!P6 IMAD.IADD R135, R135, 0x1, -R8 ;  /* 0x000000018787e824 */ /* 0x000fe200078e0a08 */
[----:B------:R-:W-:Y:S01]  /*4a50*/  ISETP.GE.AND P6, PT, R10, RZ, PT ;  /* 0x000000ff0a00720c */ /* 0x000fe20003fc6270 */
[----:B------:R-:W-:Y:S02]  /*4a60*/  IMAD.MOV.U32 R10, RZ, RZ, R5 ;  /* 0x000000ffff0a7224 */ /* 0x000fe400078e0005 */
[----:B------:R-:W-:Y:S02]  /*4a70*/  IMAD.MOV R3, RZ, RZ, -R3 ;  /* 0x000000ffff037224 */ /* 0x000fe400078e0a03 */
[----:B------:R-:W-:Y:S01]  /*4a80*/  @!P2 IMAD.MOV R137, RZ, RZ, -R137 ;  /* 0x000000ffff89a224 */ /* 0x000fe200078e0a89 */
[----:B------:R-:W-:Y:S01]  /*4a90*/  ISETP.GE.AND P2, PT, R4, RZ, PT ;  /* 0x000000ff0400720c */ /* 0x000fe20003f46270 */
[----:B------:R-:W-:Y:S01]  /*4aa0*/  IMAD.HI.U32 R5, R9, R10, RZ ;  /* 0x0000000a09057227 */ /* 0x000fe200078e00ff */
[----:B0-----:R-:W-:-:S03]  /*4ab0*/  IABS R7, R4 ;  /* 0x0000000400077213 */ /* 0x001fc60000000000 */
[----:B------:R-:W-:Y:S02]  /*4ac0*/  IMAD R3, R8, R3, R6 ;  /* 0x0000000308037224 */ /* 0x000fe400078e0206 */
[----:B------:R-:W-:-:S04]  /*4ad0*/  IMAD.HI.U32 R4, R9, R7, RZ ;  /* 0x0000000709047227 */ /* 0x000fc800078e00ff */
[----:B------:R-:W-:Y:S02]  /*4ae0*/  IMAD.MOV R6, RZ, RZ, -R4 ;  /* 0x000000ffff067224 */ /* 0x000fe400078e0a04 */
[----:B------:R-:W-:Y:S02]  /*4af0*/  IMAD.MOV R11, RZ, RZ, -R5 ;  /* 0x000000ffff0b7224 */ /* 0x000fe400078e0a05 */
[----:B------:R-:W-:Y:S01]  /*4b00*/  @!P4 IMAD.MOV R135, RZ, RZ, -R135 ;  /* 0x000000ffff87c224 */ /* 0x000fe200078e0a87 */
[C---:B------:R-:W-:Y:S01]  /*4b10*/  ISETP.GT.U32.AND P4, PT, R8.reuse, R3, PT ;  /* 0x000000030800720c */ /* 0x040fe20003f84070 */
[C---:B------:R-:W-:Y:S02]  /*4b20*/  IMAD R5, R8.reuse, R6, R7 ;  /* 0x0000000608057224 */ /* 0x040fe400078e0207 */
[----:B------:R-:W-:Y:S02]  /*4b30*/  @!P3 IMAD.IADD R133, R133, 0x1, -R8 ;  /* 0x000000018585b824 */ /* 0x000fe400078e0a08 */
[C---:B------:R-:W-:Y:S01]  /*4b40*/  IMAD R7, R8.reuse, R11, R10 ;  /* 0x0000000b08077224 */ /* 0x040fe200078e020a */
[----:B------:R-:W-:Y:S01]  /*4b50*/  ISETP.GT.U32.AND P3, PT, R8, R5, PT ;  /* 0x000000050800720c */ /* 0x000fe20003f64070 */
[----:B------:R-:W-:-:S02]  /*4b60*/  @!P5 IMAD.MOV R133, RZ, RZ, -R133 ;  /* 0x000000ffff85d224 */ /* 0x000fc400078e0a85 */
[----:B------:R-:W-:Y:S01]  /*4b70*/  IMAD.HI.U32 R4, R9, R12, RZ ;  /* 0x0000000c09047227 */ /* 0x000fe200078e00ff */
[----:B------:R-:W-:-:S03]  /*4b80*/  ISETP.GT.U32.AND P5, PT, R8, R7, PT ;  /* 0x000000070800720c */ /* 0x000fc60003fa4070 */
[----:B------:R-:W-:Y:S02]  /*4b90*/  IMAD.MOV R13, RZ, RZ, -R4 ;  /* 0x000000ffff0d7224 */ /* 0x000fe400078e0a04 */
[----:B------:R-:W-:Y:S02]  /*4ba0*/  @!P4 IMAD.IADD R3, R3, 0x1, -R8 ;  /* 0x000000010303c824 */ /* 0x000fe400078e0a08 */
[----:B------:R-:W-:Y:S02]  /*4bb0*/  IMAD R11, R8, R13, R12 ;  /* 0x0000000d080b7224 */ /* 0x000fe400078e020c */
[----:B------:R-:W-:Y:S01]  /*4bc0*/  VIADD R12, R0, 0x51 ;  /* 0x00000051000c7836 */ /* 0x000fe20000000000 */
[----:B------:R-:W-:Y:S01]  /*4bd0*/  ISETP.GT.U32.AND P4, PT, R8, R3, PT ;  /* 0x000000030800720c */ /* 0x000fe20003f84070 */
[C---:B------:R-:W-:Y:S02]  /*4be0*/  VIADD R10, R0.reuse, 0x50 ;  /* 0x00000050000a7836 */ /* 0x040fe40000000000 */
[--C-:B------:R-:W-:Y:S01]  /*4bf0*/  @!P5 IMAD.IADD R7, R7, 0x1, -R8.reuse ;  /* 0x000000010707d824 */ /* 0x100fe200078e0a08 */
[----:B------:R-:W-:Y:S01]  /*4c00*/  IABS R131, R12 ;  /* 0x0000000c00837213 */ /* 0x000fe20000000000 */
[----:B------:R-:W-:Y:S01]  /*4c10*/  @!P3 IMAD.IADD R5, R5, 0x1, -R8 ;  /* 0x000000010505b824 */ /* 0x000fe200078e0a08 */
[----:B------:R-:W-:Y:S01]  /*4c20*/  IABS R132, R10 ;  /* 0x0000000a00847213 */ /* 0x000fe20000000000 */
[----:B------:R-:W-:Y:S01]  /*4c30*/  VIADD R14, R0, 0x52 ;  /* 0x00000052000e7836 */ /* 0x000fe20000000000 */
[C---:B------:R-:W-:Y:S01]  /*4c40*/  ISETP.GT.U32.AND P5, PT, R8.reuse, R7, PT ;  /* 0x000000070800720c */ /* 0x040fe20003fa4070 */
[----:B------:R-:W-:Y:S01]  /*4c50*/  IMAD.HI.U32 R6, R9, R131, RZ ;  /* 0x0000008309067227 */ /* 0x000fe200078e00ff */
[----:B------:R-:W-:-:S02]  /*4c60*/  ISETP.GT.U32.AND P3, PT, R8, R5, PT ;  /* 0x000000050800720c */ /* 0x000fc40003f64070 */
[----:B------:R-:W-:Y:S01]  /*4c70*/  IABS R129, R14 ;  /* 0x0000000e00817213 */ /* 0x000fe20000000000 */
[----:B------:R-:W-:Y:S02]  /*4c80*/  IMAD.MOV R6, RZ, RZ, -R6 ;  /* 0x000000ffff067224 */ /* 0x000fe400078e0a06 */
[----:B------:R-:W-:Y:S01]  /*4c90*/  @!P4 IMAD.IADD R3, R3, 0x1, -R8 ;  /* 0x000000010303c824 */ /* 0x000fe200078e0a08 */
[C---:B------:R-:W-:Y:S01]  /*4ca0*/  ISETP.GT.U32.AND P4, PT, R8.reuse, R11, PT ;  /* 0x0000000b0800720c */ /* 0x040fe20003f84070 */
[----:B------:R-:W-:Y:S02]  /*4cb0*/  IMAD R131, R8, R6, R131 ;  /* 0x0000000608837224 */ /* 0x000fe400078e0283 */
[----:B------:R-:W-:-:S04]  /*4cc0*/  IMAD.HI.U32 R4, R9, R132, RZ ;  /* 0x0000008409047227 */ /* 0x000fc800078e00ff */
[----:B------:R-:W-:Y:S01]  /*4cd0*/  @!P5 IMAD.IADD R7, R7, 0x1, -R8 ;  /* 0x000000010707d824 */ /* 0x000fe200078e0a08 */
[----:B------:R-:W-:Y:S01]  /*4ce0*/  ISETP.GT.U32.AND P5, PT, R8, R131, PT ;  /* 0x000000830800720c */ /* 0x000fe20003fa4070 */
[----:B------:R-:W-:Y:S02]  /*4cf0*/  IMAD.MOV R13, RZ, RZ, -R4 ;  /* 0x000000ffff0d7224 */ /* 0x000fe400078e0a04 */
[----:B------:R-:W-:Y:S02]  /*4d00*/  IMAD.MOV.U32 R16, RZ, RZ, R3 ;  /* 0x000000ffff107224 */ /* 0x000fe400078e0003 */
[----:B------:R-:W-:Y:S01]  /*4d10*/  @!P4 IMAD.IADD R11, R11, 0x1, -R8 ;  /* 0x000000010b0bc824 */ /* 0x000fe200078e0a08 */
[----:B------:R-:W-:Y:S01]  /*4d20*/  ISETP.GE.AND P4, PT, R10, RZ, PT ;  /* 0x000000ff0a00720c */ /* 0x000fe20003f86270 */
[----:B------:R-:W-:Y:S02]  /*4d30*/  IMAD R132, R8, R13, R132 ;  /* 0x0000000d08847224 */ /* 0x000fe400078e0284 */
[----:B------:R-:W-:-:S02]  /*4d40*/  VIADD R15, R0, 0x53 ;  /* 0x00000053000f7836 */ /* 0x000fc40000000000 */
[----:B------:R-:W-:Y:S02]  /*4d50*/  VIADD R13, R0, 0x54 ;  /* 0x00000054000d7836 */ /* 0x000fe40000000000 */
[----:B------:R-:W-:Y:S01]  /*4d60*/  @!P0 IMAD.MOV R16, RZ, RZ, -R16 ;  /* 0x000000ffff108224 */ /* 0x000fe200078e0a10 */
[C---:B------:R-:W-:Y:S01]  /*4d70*/  ISETP.GT.U32.AND P0, PT, R8.reuse, R11, PT ;  /* 0x0000000b0800720c */ /* 0x040fe20003f04070 */
[--C-:B------:R-:W-:Y:S01]  /*4d80*/  @!P3 IMAD.IADD R5, R5, 0x1, -R8.reuse ;  /* 0x000000010505b824 */ /* 0x100fe200078e0a08 */
[----:B------:R-:W-:Y:S01]  /*4d90*/  IABS R127, R15 ;  /* 0x0000000f007f7213 */ /* 0x000fe20000000000 */
[----:B------:R-:W-:Y:S01]  /*4da0*/  @!P5 IMAD.IADD R131, R131, 0x1, -R8 ;  /* 0x000000018383d824 */ /* 0x000fe200078e0a08 */
[C---:B------:R-:W-:Y:S01]  /*4db0*/  ISETP.GT.U32.AND P3, PT, R8.reuse, R132, PT ;  /* 0x000000840800720c */ /* 0x040fe20003f64070 */
[C---:B------:R-:W-:Y:S01]  /*4dc0*/  IMAD.HI.U32 R4, R9.reuse, R129, RZ ;  /* 0x0000008109047227 */ /* 0x040fe200078e00ff */
[----:B------:R-:W-:Y:S01]  /*4dd0*/  IABS R10, R13 ;  /* 0x0000000d000a7213 */ /* 0x000fe20000000000 */
[----:B------:R-:W-:Y:S01]  /*4de0*/  STL [R1+0x304], R16 ;  /* 0x0003041001007387 */ /* 0x000fe20000100800 */
[----:B------:R-:W-:Y:S01]  /*4df0*/  ISETP.GT.U32.AND P5, PT, R8, R131, PT ;  /* 0x000000830800720c */ /* 0x000fe20003fa4070 */
[----:B------:R-:W-:-:S04]  /*4e00*/  IMAD.HI.U32 R6, R9, R127, RZ ;  /* 0x0000007f09067227 */ /* 0x000fc800078e00ff */
[----:B------:R-:W-:Y:S02]  /*4e10*/  IMAD.MOV R4, RZ, RZ, -R4 ;  /* 0x000000ffff047224 */ /* 0x000fe400078e0a04 */
[----:B------:R-:W-:-:S04]  /*4e20*/  IMAD.HI.U32 R3, R9, R10, RZ ;  /* 0x0000000a09037227 */ /* 0x000fc800078e00ff */
[----:B------:R-:W-:Y:S02]  /*4e30*/  IMAD.MOV R6, RZ, RZ, -R6 ;  /* 0x000000ffff067224 */ /* 0x000fe400078e0a06 */
[C---:B------:R-:W-:Y:S02]  /*4e40*/  IMAD R129, R8.reuse, R4, R129 ;  /* 0x0000000408817224 */ /* 0x040fe400078e0281 */
[--C-:B------:R-:W-:Y:S02]  /*4e50*/  @!P0 IMAD.IADD R11, R11, 0x1, -R8.reuse ;  /* 0x000000010b0b8824 */ /* 0x100fe400078e0a08 */
[----:B------:R-:W-:Y:S01]  /*4e60*/  IMAD.MOV R3, RZ, RZ, -R3 ;  /* 0x000000ffff037224 */ /* 0x000fe200078e0a03 */
[----:B------:R-:W-:Y:S01]  /*4e70*/  ISETP.GT.U32.AND P0, PT, R8, R129, PT ;  /* 0x000000810800720c */ /* 0x000fe20003f04070 */
[----:B------:R-:W-:Y:S02]  /*4e80*/  @!P2 IMAD.MOV R5, RZ, RZ, -R5 ;  /* 0x000000ffff05a224 */ /* 0x000fe400078e0a05 */
[----:B------:R-:W-:Y:S01]  /*4e90*/  @!P3 IMAD.IADD R132, R132, 0x1, -R8 ;  /* 0x000000018484b824 */ /* 0x000fe200078e0a08 */
[----:B------:R-:W-:Y:S01]  /*4ea0*/  ISETP.GE.AND P3, PT, R12, RZ, PT ;  /* 0x000000ff0c00720c */ /* 0x000fe20003f66270 */
[C---:B------:R-:W-:Y:S01]  /*4eb0*/  IMAD R127, R8.reuse, R6, R127 ;  /* 0x00000006087f7224 */ /* 0x040fe200078e027f */
[----:B------:R0:W-:Y:S01]  /*4ec0*/  STL [R1+0x30c], R5 ;  /* 0x00030c0501007387 */ /* 0x0001e20000100800 */
[----:B------:R-:W-:Y:S01]  /*4ed0*/  IMAD.MOV.U32 R4, RZ, RZ, R11 ;  /* 0x000000ffff047224 */ /* 0x000fe200078e000b */
[C---:B------:R-:W-:Y:S01]  /*4ee0*/  ISETP.GT.U32.AND P2, PT, R8.reuse, R132, PT ;  /* 0x000000840800720c */ /* 0x040fe20003f44070 */
[----:B------:R-:W-:-:S02]  /*4ef0*/  IMAD R3, R8, R3, R10 ;  /* 0x0000000308037224 */ /* 0x000fc400078e020a */
[----:B------:R-:W-:Y:S01]  /*4f00*/  @!P6 IMAD.MOV R4, RZ, RZ, -R4 ;  /* 0x000000ffff04e224 */ /* 0x000fe200078e0a04 */
[C---:B------:R-:W-:Y:S01]  /*4f10*/  ISETP.GT.U32.AND P6, PT, R8.reuse, R127, PT ;  /* 0x0000007f0800720c */ /* 0x040fe20003fc4070 */
[--C-:B------:R-:W-:Y:S01]  /*4f20*/  @!P5 IMAD.IADD R131, R131, 0x1, -R8.reuse ;  /* 0x000000018383d824 */ /* 0x100fe200078e0a08 */
[----:B------:R-:W-:Y:S01]  /*4f30*/  ISETP.GT.U32.AND P5, PT, R8, R3, PT ;  /* 0x000000030800720c */ /* 0x000fe20003fa4070 */
[C---:B------:R-:W-:Y:S02]  /*4f40*/  VIADD R10, R0.reuse, 0x55 ;  /* 0x00000055000a7836 */ /* 0x040fe40000000000 */
[----:B0-----:R-:W-:Y:S02]  /*4f50*/  IMAD.MOV.U32 R5, RZ, RZ, R7 ;  /* 0x000000ffff057224 */ /* 0x001fe400078e0007 */
[----:B------:R-:W-:Y:S02]  /*4f60*/  VIADD R12, R0, 0x56 ;  /* 0x00000056000c7836 */ /* 0x000fe40000000000 */
[----:B------:R-:W-:Y:S01]  /*4f70*/  @!P1 IMAD.MOV R5, RZ, RZ, -R5 ;  /* 0x000000ffff059224 */ /* 0x000fe200078e0a05 */
[----:B------:R-:W-:Y:S01]  /*4f80*/  ISETP.GE.AND P1, PT, R14, RZ, PT ;  /* 0x000000ff0e00720c */ /* 0x000fe20003f26270 */
[--C-:B------:R-:W-:Y:S01]  /*4f90*/  @!P0 IMAD.IADD R129, R129, 0x1, -R8.reuse ;  /* 0x0000000181818824 */ /* 0x100fe200078e0a08 */
[----:B------:R-:W-:Y:S01]  /*4fa0*/  IABS R7, R12 ;  /* 0x0000000c00077213 */ /* 0x000fe20000000000 */
[--C-:B------:R-:W-:Y:S01]  /*4fb0*/  @!P2 IMAD.IADD R132, R132, 0x1, -R8.reuse ;  /* 0x000000018484a824 */ /* 0x100fe200078e0a08 */
[----:B------:R0:W-:Y:S01]  /*4fc0*/  STL [R1+0x314], R5 ;  /* 0x0003140501007387 */ /* 0x0001e20000100800 */
[--C-:B------:R-:W-:Y:S01]  /*4fd0*/  @!P6 IMAD.IADD R127, R127, 0x1, -R8.reuse ;  /* 0x000000017f7fe824 */ /* 0x100fe200078e0a08 */
[C---:B------:R-:W-:Y:S01]  /*4fe0*/  ISETP.GT.U32.AND P6, PT, R8.reuse, R129, PT ;  /* 0x000000810800720c */ /* 0x040fe20003fc4070 */
[----:B------:R-:W-:Y:S01]  /*4ff0*/  @!P5 IMAD.IADD R3, R3, 0x1, -R8 ;  /* 0x000000010303d824 */ /* 0x000fe200078e0a08 */
[----:B------:R1:W-:Y:S01]  /*5000*/  STL [R1+0x31c], R4 ;  /* 0x00031c0401007387 */ /* 0x0003e20000100800 */
[----:B------:R-:W-:Y:S01]  /*5010*/  @!P4 IMAD.MOV R132, RZ, RZ, -R132 ;  /* 0x000000ffff84c224 */ /* 0x000fe200078e0a84 */
[----:B------:R-:W-:Y:S01]  /*5020*/  ISETP.GT.U32.AND P5, PT, R8, R127, PT ;  /* 0x0000007f0800720c */ /* 0x000fe20003fa4070 */
[----:B------:R-:W-:Y:S01]  /*5030*/  VIADD R14, R0, 0x58 ;  /* 0x00000058000e7836 */ /* 0x000fe20000000000 */
[----:B------:R-:W-:Y:S01]  /*5040*/  ISETP.GT.U32.AND P4, PT, R8, R3, PT ;  /* 0x000000030800720c */ /* 0x000fe20003f84070 */
[----:B------:R-:W-:Y:S01]  /*5050*/  @!P3 IMAD.MOV R131, RZ, RZ, -R131 ;  /* 0x000000ffff83b224 */ /* 0x000fe200078e0a83 */
[----:B0-----:R-:W-:Y:S01]  /*5060*/  IABS R5, R10 ;  /* 0x0000000a00057213 */ /* 0x001fe20000000000 */
[C---:B------:R-:W-:Y:S01]  /*5070*/  VIADD R17, R0.reuse, 0x64 ;  /* 0x0000006400117836 */ /* 0x040fe20000000000 */
[----:B------:R-:W-:Y:S01]  /*5080*/  ISETP.GE.AND P0, PT, R13, RZ, PT ;  /* 0x000000ff0d00720c */ /* 0x000fe20003f06270 */
[----:B------:R-:W-:Y:S01]  /*5090*/  VIADD R13, R0, 0x57 ;  /* 0x00000057000d7836 */ /* 0x000fe20000000000 */
[----:B------:R-:W-:Y:S01]  /*50a0*/  IABS R125, R14 ;  /* 0x0000000e007d7213 */ /* 0x000fe20000000000 */
[----:B-1----:R-:W-:Y:S01]  /*50b0*/  IMAD.HI.U32 R4, R9, R5, RZ ;  /* 0x0000000509047227 */ /* 0x002fe200078e00ff */
[----:B------:R-:W-:-:S02]  /*50c0*/  ISETP.GE.AND P2, PT, R15, RZ, PT ;  /* 0x000000ff0f00720c */ /* 0x000fc40003f46270 */
[----:B------:R-:W-:Y:S01]  /*50d0*/  IABS R11, R13 ;  /* 0x0000000d000b7213 */ /* 0x000fe20000000000 */
[----:B------:R-:W-:Y:S02]  /*50e0*/  IMAD.MOV R6, RZ, RZ, -R4 ;  /* 0x000000ffff067224 */ /* 0x000fe400078e0a04 */
[----:B------:R-:W-:-:S04]  /*50f0*/  IMAD.HI.U32 R4, R9, R7, RZ ;  /* 0x0000000709047227 */ /* 0x000fc800078e00ff */
[C---:B------:R-:W-:Y:S02]  /*5100*/  IMAD R5, R8.reuse, R6, R5 ;  /* 0x0000000608057224 */ /* 0x040fe400078e0205 */
[----:B------:R-:W-:Y:S02]  /*5110*/  IMAD.MOV R4, RZ, RZ, -R4 ;  /* 0x000000ffff047224 */ /* 0x000fe400078e0a04 */
[--C-:B------:R-:W-:Y:S01]  /*5120*/  @!P6 IMAD.IADD R129, R129, 0x1, -R8.reuse ;  /* 0x000000018181e824 */ /* 0x100fe200078e0a08 */
[C---:B------:R-:W-:Y:S01]  /*5130*/  ISETP.GT.U32.AND P6, PT, R8.reuse, R5, PT ;  /* 0x000000050800720c */ /* 0x040fe20003fc4070 */
[C---:B------:R-:W-:Y:S02]  /*5140*/  IMAD R7, R8.reuse, R4, R7 ;  /* 0x0000000408077224 */ /* 0x040fe400078e0207 */
[--C-:B------:R-:W-:Y:S02]  /*5150*/  @!P4 IMAD.IADD R3, R3, 0x1, -R8.reuse ;  /* 0x000000010303c824 */ /* 0x100fe400078e0a08 */
[----:B------:R-:W-:Y:S01]  /*5160*/  @!P5 IMAD.IADD R127, R127, 0x1, -R8 ;  /* 0x000000017f7fd824 */ /* 0x000fe200078e0a08 */
[----:B------:R-:W-:Y:S01]  /*5170*/  ISETP.GT.U32.AND P4, PT, R8, R7, PT ;  /* 0x000000070800720c */ /* 0x000fe20003f84070 */
[----:B------:R-:W-:Y:S01]  /*5180*/  IMAD.HI.U32 R6, R9, R125, RZ ;  /* 0x0000007d09067227 */ /* 0x000fe200078e00ff */
[----:B------:R-:W-:-:S03]  /*5190*/  ISETP.GE.AND P5, PT, R10, RZ, PT ;  /* 0x000000ff0a00720c */ /* 0x000fc60003fa6270 */
[----:B------:R-:W-:Y:S02]  /*51a0*/  VIADD R10, R0, 0x59 ;  /* 0x00000059000a7836 */ /* 0x000fe40000000000 */
[--C-:B------:R-:W-:Y:S01]  /*51b0*/  @!P6 IMAD.IADD R5, R5, 0x1, -R8.reuse ;  /* 0x000000010505e824 */ /* 0x100fe200078e0a08 */
[----:B------:R-:W-:Y:S01]  /*51c0*/  ISETP.GE.AND P6, PT, R12, RZ, PT ;  /* 0x000000ff0c00720c */ /* 0x000fe20003fc6270 */
[----:B------:R-:W-:Y:S01]  /*51d0*/  IMAD.HI.U32 R4, R9, R11, RZ ;  /* 0x0000000b09047227 */ /* 0x000fe200078e00ff */
[----:B------:R-:W-:Y:S02]  /*51e0*/  IABS R123, R10 ;  /* 0x0000000a007b7213 */ /* 0x000fe40000000000 */
[----:B------:R-:W-:Y:S01]  /*51f0*/  ISETP.GT.U32.AND P3, PT, R8, R5, PT ;  /* 0x000000050800720c */ /* 0x000fe20003f64070 */
[----:B------:R-:W-:Y:S02]  /*5200*/  @!P4 IMAD.IADD R7, R7, 0x1, -R8 ;  /* 0x000000010707c824 */ /* 0x000fe400078e0a08 */
[----:B------:R-:W-:-:S02]  /*5210*/  IMAD.MOV R6, RZ, RZ, -R6 ;  /* 0x000000ffff067224 */ /* 0x000fc400078e0a06 */
[----:B------:R-:W-:Y:S01]  /*5220*/  VIADD R12, R0, 0x5a ;  /* 0x0000005a000c7836 */ /* 0x000fe20000000000 */
[C---:B------:R-:W-:Y:S01]  /*5230*/  ISETP.GT.U32.AND P4, PT, R8.reuse, R7, PT ;  /* 0x000000070800720c */ /* 0x040fe20003f84070 */
[----:B------:R-:W-:Y:S02]  /*5240*/  IMAD.MOV R4, RZ, RZ, -R4 ;  /* 0x000000ffff047224 */ /* 0x000fe400078e0a04 */
[C---:B------:R-:W-:Y:S01]  /*5250*/  IMAD R125, R8.reuse, R6, R125 ;  /* 0x00000006087d7224 */ /* 0x040fe200078e027d */
[----:B------:R-:W-:Y:S01]  /*5260*/  IABS R121, R12 ;  /* 0x0000000c00797213 */ /* 0x000fe20000000000 */
[----:B------:R-:W-:Y:S02]  /*5270*/  IMAD R11, R8, R4, R11 ;  /* 0x00000004080b7224 */ /* 0x000fe400078e020b */
[----:B------:R-:W-:-:S04]  /*5280*/  IMAD.HI.U32 R4, R9, R123, RZ ;  /* 0x0000007b09047227 */ /* 0x000fc800078e00ff */
[----:B------:R-:W-:Y:S01]  /*5290*/  @!P2 IMAD.MOV R127, RZ, RZ, -R127 ;  /* 0x000000ffff7fa224 */ /* 0x000fe200078e0a7f */
[----:B------:R-:W-:Y:S01]  /*52a0*/  ISETP.GT.U32.AND P2, PT, R8, R125, PT ;  /* 0x0000007d0800720c */ /* 0x000fe20003f44070 */
[----:B------:R-:W-:Y:S02]  /*52b0*/  IMAD.MOV.U32 R16, RZ, RZ, R3 ;  /* 0x000000ffff107224 */ /* 0x000fe400078e0003 */
[----:B------:R-:W-:-:S04]  /*52c0*/  IMAD.HI.U32 R3, R9, R121, RZ ;  /* 0x0000007909037227 */ /* 0x000fc800078e00ff */
[----:B------:R-:W-:Y:S01]  /*52d0*/  @!P3 IMAD.IADD R5, R5, 0x1, -R8 ;  /* 0x000000010505b824 */ /* 0x000fe200078e0a08 */
[----:B------:R-:W-:Y:S01]  /*52e0*/  ISETP.GE.AND P3, PT, R14, RZ, PT ;  /* 0x000000ff0e00720c */ /* 0x000fe20003f66270 */
[----:B------:R-:W-:Y:S02]  /*52f0*/  IMAD.MOV R4, RZ, RZ, -R4 ;  /* 0x000000ffff047224 */ /* 0x000fe400078e0a04 */
[----:B------:R-:W-:Y:S02]  /*5300*/  IMAD.MOV R3, RZ, RZ, -R3 ;  /* 0x000000ffff037224 */ /* 0x000fe400078e0a03 */
[----:B------:R-:W-:Y:S01]  /*5310*/  @!P4 IMAD.IADD R7, R7, 0x1, -R8 ;  /* 0x000000010707c824 */ /* 0x000fe200078e0a08 */
[----:B------:R-:W-:Y:S01]  /*5320*/  ISETP.GE.AND P4, PT, R10, RZ, PT ;  /* 0x000000ff0a00720c */ /* 0x000fe20003f86270 */
[----:B------:R-:W-:Y:S02]  /*5330*/  IMAD R123, R8, R4, R123 ;  /* 0x00000004087b7224 */ /* 0x000fe400078e027b */
[----:B------:R-:W-:-:S02]  /*5340*/  IMAD.MOV.U32 R15, RZ, RZ, R5 ;  /* 0x000000ffff0f7224 */ /* 0x000fc400078e0005 */
[----:B------:R-:W-:Y:S01]  /*5350*/  @!P1 IMAD.MOV R129, RZ, RZ, -R129 ;  /* 0x000000ffff819224 */ /* 0x000fe200078e0a81 */
[C---:B------:R-:W-:Y:S01]  /*5360*/  ISETP.GT.U32.AND P1, PT, R8.reuse, R11, PT ;  /* 0x0000000b0800720c */ /* 0x040fe20003f24070 */
[C---:B------:R-:W-:Y:S02]  /*5370*/  IMAD R121, R8.reuse, R3, R121 ;  /* 0x0000000308797224 */ /* 0x040fe400078e0279 */
[----:B------:R-:W-:Y:S02]  /*5380*/  IMAD.MOV.U32 R6, RZ, RZ, R7 ;  /* 0x000000ffff067224 */ /* 0x000fe400078e0007 */
[----:B------:R-:W-:Y:S01]  /*5390*/  @!P5 IMAD.MOV R15, RZ, RZ, -R15 ;  /* 0x000000ffff0fd224 */ /* 0x000fe200078e0a0f */
[C---:B------:R-:W-:Y:S01]  /*53a0*/  ISETP.GT.U32.AND P5, PT, R8.reuse, R123, PT ;  /* 0x0000007b0800720c */ /* 0x040fe20003fa4070 */
[----:B------:R-:W-:Y:S02]  /*53b0*/  @!P2 IMAD.IADD R125, R125, 0x1, -R8 ;  /* 0x000000017d7da824 */ /* 0x000fe400078e0a08 */
[----:B------:R-:W-:Y:S01]  /*53c0*/  @!P6 IMAD.MOV R6, RZ, RZ, -R6 ;  /* 0x000000ffff06e224 */ /* 0x000fe200078e0a06 */
[----:B------:R-:W-:Y:S01]  /*53d0*/  ISETP.GT.U32.AND P6, PT, R8, R121, PT ;  /* 0x000000790800720c */ /* 0x000fe20003fc4070 */
[----:B------:R-:W-:Y:S01]  /*53e0*/  VIADD R4, R0, 0x5b ;  /* 0x0000005b00047836 */ /* 0x000fe20000000000 */
[----:B------:R-:W-:Y:S01]  /*53f0*/  ISETP.GT.U32.AND P2, PT, R8, R125, PT ;  /* 0x0000007d0800720c */ /* 0x000fe20003f44070 */
[----:B------:R-:W-:-:S02]  /*5400*/  @!P1 IMAD.IADD R11, R11, 0x1, -R8 ;  /* 0x000000010b0b9824 */ /* 0x000fc400078e0a08 */
[----:B------:R-:W-:Y:S01]  /*5410*/  VIADD R10, R0, 0x5c ;  /* 0x0000005c000a7836 */ /* 0x000fe20000000000 */
[----:B------:R-:W-:Y:S01]  /*5420*/  IABS R119, R4 ;  /* 0x0000000400777213 */ /* 0x000fe20000000000 */
[----:B------:R-:W-:Y:S01]  /*5430*/  @!P0 IMAD.MOV R16, RZ, RZ, -R16 ;  /* 0x000000ffff108224 */ /* 0x000fe200078e0a10 */
[C---:B------:R-:W-:Y:S01]  /*5440*/  ISETP.GT.U32.AND P1, PT, R8.reuse, R11, PT ;  /* 0x0000000b0800720c */ /* 0x040fe20003f24070 */
[--C-:B------:R-:W-:Y:S01]  /*5450*/  @!P5 IMAD.IADD R123, R123, 0x1, -R8.reuse ;  /* 0x000000017b7bd824 */ /* 0x100fe200078e0a08 */
[----:B------:R-:W-:Y:S01]  /*5460*/  IABS R5, R10 ;  /* 0x0000000a00057213 */ /* 0x000fe20000000000 */
[----:B------:R-:W-:Y:S01]  /*5470*/  IMAD.HI.U32 R3, R9, R119, RZ ;  /* 0x0000007709037227 */ /* 0x000fe200078e00ff */
[----:B------:R-:W-:Y:S01]  /*5480*/  ISETP.GE.AND P0, PT, R13, RZ, PT ;  /* 0x000000ff0d00720c */ /* 0x000fe20003f06270 */
[----:B------:R-:W-:Y:S01]  /*5490*/  STL [R1+0x324], R16 ;  /* 0x0003241001007387 */ /* 0x000fe20000100800 */
[----:B------:R-:W-:Y:S01]  /*54a0*/  ISETP.GT.U32.AND P5, PT, R8, R123, PT ;  /* 0x0000007b0800720c */ /* 0x000fe20003fa4070 */
[----:B------:R-:W-:-:S02]  /*54b0*/  @!P6 IMAD.IADD R121, R121, 0x1, -R8 ;  /* 0x000000017979e824 */ /* 0x000fc400078e0a08 */
[----:B------:R-:W-:Y:S01]  /*54c0*/  @!P2 IMAD.IADD R125, R125, 0x1, -R8 ;  /* 0x000000017d7da824 */ /* 0x000fe200078e0a08 */
[----:B------:R-:W-:Y:S01]  /*54d0*/  ISETP.GE.AND P2, PT, R4, RZ, PT ;  /* 0x000000ff0400720c */ /* 0x000fe20003f46270 */
[----:B------:R-:W-:Y:S01]  /*54e0*/  IMAD.HI.U32 R4, R9, R5, RZ ;  /* 0x0000000509047227 */ /* 0x000fe200078e00ff */
[C---:B------:R-:W-:Y:S01]  /*54f0*/  ISETP.GT.U32.AND P6, PT, R8.reuse, R121, PT ;  /* 0x000000790800720c */ /* 0x040fe20003fc4070 */
[----:B------:R-:W-:Y:S02]  /*5500*/  STL [R1+0x32c], R15 ;  /* 0x00032c0f01007387 */ /* 0x000fe40000100800 */
[----:B------:R-:W-:Y:S02]  /*5510*/  IMAD.MOV R3, RZ, RZ, -R3 ;  /* 0x000000ffff037224 */ /* 0x000fe400078e0a03 */
[----:B------:R-:W-:Y:S01]  /*5520*/  IMAD.MOV R4, RZ, RZ, -R4 ;  /* 0x000000ffff047224 */ /* 0x000fe200078e0a04 */
[----:B------:R0:W-:Y:S01]  /*5530*/  STL [R1+0x334], R6 ;  /* 0x0003340601007387 */ /* 0x0001e20000100800 */
[----:B------:R-:W-:-:S02]  /*5540*/  IMAD R119, R8, R3, R119 ;  /* 0x0000000308777224 */ /* 0x000fc400078e0277 */
[--C-:B------:R-:W-:Y:S01]  /*5550*/  @!P1 IMAD.IADD R11, R11, 0x1, -R8.reuse ;  /* 0x000000010b0b9824 */ /* 0x100fe200078e0a08 */
[----:B------:R-:W-:Y:S01]  /*5560*/  ISETP.GE.AND P1, PT, R12, RZ, PT ;  /* 0x000000ff0c00720c */ /* 0x000fe20003f26270 */
[----:B------:R-:W-:Y:S02]  /*5570*/  VIADD R12, R0, 0x5d ;  /* 0x0000005d000c7836 */ /* 0x000fe40000000000 */
[C---:B------:R-:W-:Y:S02]  /*5580*/  IMAD R3, R8.reuse, R4, R5 ;  /* 0x0000000408037224 */ /* 0x040fe400078e0205 */
[--C-:B------:R-:W-:Y:S01]  /*5590*/  @!P5 IMAD.IADD R123, R123, 0x1, -R8.reuse ;  /* 0x000000017b7bd824 */ /* 0x100fe200078e0a08 */
[C---:B------:R-:W-:Y:S01]  /*55a0*/  ISETP.GT.U32.AND P5, PT, R8.reuse, R119, PT ;  /* 0x000000770800720c */ /* 0x040fe20003fa4070 */
[----:B------:R-:W-:Y:S01]  /*55b0*/  IMAD.MOV.U32 R7, RZ, RZ, R11 ;  /* 0x000000ffff077224 */ /* 0x000fe200078e000b */
[----:B0-----:R-:W-:Y:S01]  /*55c0*/  IABS R6, R12 ;  /* 0x0000000c00067213 */ /* 0x001fe20000000000 */
[----:B------:R-:W-:Y:S01]  /*55d0*/  @!P6 IMAD.IADD R121, R121, 0x1, -R8 ;  /* 0x000000017979e824 */ /* 0x000fe200078e0a08 */
[----:B------:R-:W-:Y:S01]  /*55e0*/  ISETP.GT.U32.AND P6, PT, R8, R3, PT ;  /* 0x000000030800720c */ /* 0x000fe20003fc4070 */
[----:B------:R-:W-:Y:S01]  /*55f0*/  @!P0 IMAD.MOV R7, RZ, RZ, -R7 ;  /* 0x000000ffff078224 */ /* 0x000fe200078e0a07 */
[----:B------:R-:W-:Y:S01]  /*5600*/  ISETP.GE.AND P0, PT, R10, RZ, PT ;  /* 0x000000ff0a00720c */ /* 0x000fe20003f06270 */
[----:B------:R-:W-:-:S02]  /*5610*/  VIADD R10, R0, 0x5e ;  /* 0x0000005e000a7836 */ /* 0x000fc40000000000 */
[----:B------:R-:W-:Y:S01]  /*5620*/  IMAD.HI.U32 R4, R9, R6, RZ ;  /* 0x0000000609047227 */ /* 0x000fe200078e00ff */
[----:B------:R0:W-:Y:S03]  /*5630*/  STL [R1+0x33c], R7 ;  /* 0x00033c0701007387 */ /* 0x0001e60000100800 */
[----:B------:R-:W-:Y:S02]  /*5640*/  IMAD.MOV R5, RZ, RZ, -R4 ;  /* 0x000000ffff057224 */ /* 0x000fe400078e0a04 */
[----:B------:R-:W-:Y:S02]  /*5650*/  @!P5 IMAD.IADD R119, R119, 0x1, -R8 ;  /* 0x000000017777d824 */ /* 0x000fe400078e0a08 */
[----:B------:R-:W-:Y:S02]  /*5660*/  IMAD R5, R8, R5, R6 ;  /* 0x0000000508057224 */ /* 0x000fe400078e0206 */
[----:B------:R-:W-:Y:S01]  /*5670*/  @!P6 IMAD.IADD R3, R3, 0x1, -R8 ;  /* 0x000000010303e824 */ /* 0x000fe200078e0a08 */
[----:B0-----:R-:W-:Y:S01]  /*5680*/  IABS R7, R10 ;  /* 0x0000000a00077213 */ /* 0x001fe20000000000 */
[----:B------:R-:W-:Y:S01]  /*5690*/  VIADD R14, R0, 0x60 ;  /* 0x00000060000e7836 */ /* 0x000fe20000000000 */
[C---:B------:R-:W-:Y:S01]  /*56a0*/  ISETP.GT.U32.AND P6, PT, R8.reuse, R119, PT ;  /* 0x000000770800720c */ /* 0x040fe20003fc4070 */
[----:B------:R-:W-:Y:S01]  /*56b0*/  @!P4 IMAD.MOV R123, RZ, RZ, -R123 ;  /* 0x000000ffff7bc224 */ /* 0x000fe200078e0a7b */
[----:B------:R-:W-:Y:S01]  /*56c0*/  ISETP.GT.U32.AND P5, PT, R8, R5, PT ;  /* 0x000000050800720c */ /* 0x000fe20003fa4070 */
[----:B------:R-:W-:Y:S01]  /*56d0*/  IMAD.HI.U32 R4, R9, R7, RZ ;  /* 0x0000000709047227 */ /* 0x000fe200078e00ff */
[----:B------:R-:W-:-:S02]  /*56e0*/  IABS R117, R14 ;  /* 0x0000000e00757213 */ /* 0x000fc40000000000 */
[----:B------:R-:W-:Y:S01]  /*56f0*/  ISETP.GT.U32.AND P4, PT, R8, R3, PT ;  /* 0x000000030800720c */ /* 0x000fe20003f84070 */
[----:B------:R-:W-:Y:S02]  /*5700*/  IMAD.MOV R4, RZ, RZ, -R4 ;  /* 0x000000ffff047224 */ /* 0x000fe400078e0a04 */
[----:B------:R-:W-:Y:S02]  /*5710*/  VIADD R13, R0, 0x5f ;  /* 0x0000005f000d7836 */ /* 0x000fe40000000000 */
[C---:B------:R-:W-:Y:S02]  /*5720*/  IMAD R7, R8.reuse, R4, R7 ;  /* 0x0000000408077224 */ /* 0x040fe400078e0207 */
[----:B------:R-:W-:Y:S01]  /*5730*/  @!P6 IMAD.IADD R119, R119, 0x1, -R8 ;  /* 0x000000017777e824 */ /* 0x000fe200078e0a08 */
[----:B------:R-:W-:Y:S01]  /*5740*/  IABS R11, R13 ;  /* 0x0000000d000b7213 */ /* 0x000fe20000000000 */
[----:B------:R-:W-:Y:S01]  /*5750*/  IMAD.HI.U32 R4, R9, R117, RZ ;  /* 0x0000007509047227 */ /* 0x000fe200078e00ff */
[----:B------:R-:W-:-:S03]  /*5760*/  ISETP.GT.U32.AND P6, PT, R8, R7, PT ;  /* 0x000000070800720c */ /* 0x000fc60003fc4070 */
[----:B------:R-:W-:Y:S02]  /*5770*/  @!P5 IMAD.IADD R5, R5, 0x1, -R8 ;  /* 0x000000010505d824 */ /* 0x000fe400078e0a08 */
[----:B------:R-:W-:Y:S02]  /*5780*/  IMAD.MOV R4, RZ, RZ, -R4 ;  /* 0x000000ffff047224 */ /* 0x000fe400078e0a04 */
[----:B------:R-:W-:Y:S01]  /*5790*/  IMAD.HI.U32 R6, R9, R11, RZ ;  /* 0x0000000b09067227 */ /* 0x000fe200078e00ff */
[----:B------:R-:W-:-:S03]  /*57a0*/  ISETP.GT.U32.AND P5, PT, R8, R5, PT ;  /* 0x000000050800720c */ /* 0x000fc60003fa4070 */
[----:B------:R-:W-:Y:S02]  /*57b0*/  IMAD R117, R8, R4, R117 ;  /* 0x0000000408757224 */ /* 0x000fe400078e0275 */
[--C-:B------:R-:W-:Y:S02]  /*57c0*/  @!P6 IMAD.IADD R7, R7, 0x1, -R8.reuse ;  /* 0x000000010707e824 */ /* 0x100fe400078e0a08 */
[----:B------:R-:W-:Y:S01]  /*57d0*/  VIADD R15, R0, 0x61 ;  /* 0x00000061000f7836 */ /* 0x000fe20000000000 */
[----:B------:R-:W-:Y:S01]  /*57e0*/  ISETP.GT.U32.AND P6, PT, R8, R117, PT ;  /* 0x000000750800720c */ /* 0x000fe20003fc4070 */
[----:B------:R-:W-:Y:S01]  /*57f0*/  @!P4 IMAD.IADD R3, R3, 0x1, -R8 ;  /* 0x000000010303c824 */ /* 0x000fe200078e0a08 */
[----:B------:R-:W-:Y:S01]  /*5800*/  ISETP.GE.AND P4, PT, R13, RZ, PT ;  /* 0x000000ff0d00720c */ /* 0x000fe20003f86270 */
[----:B------:R-:W-:Y:S01]  /*5810*/  IMAD.MOV R6, RZ, RZ, -R6 ;  /* 0x000000ffff067224 */ /* 0x000fe200078e0a06 */
[----:B------:R-:W-:Y:S01]  /*5820*/  IABS R115, R15 ;  /* 0x0000000f00737213 */ /* 0x000fe20000000000 */
[----:B------:R-:W-:Y:S01]  /*5830*/  @!P5 IMAD.IADD R5, R5, 0x1, -R8 ;  /* 0x000000010505d824 */ /* 0x000fe200078e0a08 */
[----:B------:R-:W-:Y:S01]  /*5840*/  ISETP.GE.AND P5, PT, R14, RZ, PT ;  /* 0x000000ff0e00720c */ /* 0x000fe20003fa6270 */
[----:B------:R-:W-:-:S02]  /*5850*/  VIADD R14, R0, 0x62 ;  /* 0x00000062000e7836 */ /* 0x000fc40000000000 */
[----:B------:R-:W-:Y:S02]  /*5860*/  IMAD.MOV.U32 R18, RZ, RZ, R3 ;  /* 0x000000ffff127224 */ /* 0x000fe400078e0003 */
[C---:B------:R-:W-:Y:S01]  /*5870*/  IMAD R11, R8.reuse, R6, R11 ;  /* 0x00000006080b7224 */ /* 0x040fe200078e020b */
[----:B------:R-:W-:Y:S01]  /*5880*/  IABS R113, R14 ;  /* 0x0000000e00717213 */ /* 0x000fe20000000000 */
[----:B------:R-:W-:Y:S01]  /*5890*/  @!P0 IMAD.MOV R18, RZ, RZ, -R18 ;  /* 0x000000ffff128224 */ /* 0x000fe200078e0a12 */
[C---:B------:R-:W-:Y:S01]  /*58a0*/  ISETP.GT.U32.AND P0, PT, R8.reuse, R7, PT ;  /* 0x000000070800720c */ /* 0x040fe20003f04070 */
[----:B------:R-:W-:Y:S02]  /*58b0*/  @!P6 IMAD.IADD R117, R117, 0x1, -R8 ;  /* 0x000000017575e824 */ /* 0x000fe400078e0a08 */
[----:B------:R-:W-:Y:S01]  /*58c0*/  IMAD.HI.U32 R6, R9, R115, RZ ;  /* 0x0000007309067227 */ /* 0x000fe200078e00ff */
[----:B------:R0:W-:Y:S02]  /*58d0*/  STL [R1+0x344], R18 ;  /* 0x0003441201007387 */ /* 0x0001e40000100800 */
[C---:B------:R-:W-:Y:S01]  /*58e0*/  ISETP.GT.U32.AND P6, PT, R8.reuse, R117, PT ;  /* 0x000000750800720c */ /* 0x040fe20003fc4070 */
[----:B------:R-:W-:Y:S01]  /*58f0*/  @!P2 IMAD.MOV R119, RZ, RZ, -R119 ;  /* 0x000000ffff77a224 */ /* 0x000fe200078e0a77 */
[----:B------:R-:W-:Y:S01]  /*5900*/  ISETP.GT.U32.AND P2, PT, R8, R11, PT ;  /* 0x0000000b0800720c */ /* 0x000fe20003f44070 */
[----:B------:R-:W-:-:S02]  /*5910*/  IMAD.MOV R6, RZ, RZ, -R6 ;  /* 0x000000ffff067224 */ /* 0x000fc400078e0a06 */
[----:B------:R-:W-:-:S04]  /*5920*/  IMAD.HI.U32 R3, R9, R113, RZ ;  /* 0x0000007109037227 */ /* 0x000fc800078e00ff */
[----:B------:R-:W-:Y:S02]  /*5930*/  IMAD R115, R8, R6, R115 ;  /* 0x0000000608737224 */ /* 0x000fe400078e0273 */
[----:B------:R-:W-:Y:S02]  /*5940*/  IMAD.MOV R3, RZ, RZ, -R3 ;  /* 0x000000ffff037224 */ /* 0x000fe400078e0a03 */
[----:B------:R-:W-:Y:S02]  /*5950*/  VIADD R16, R0, 0x63 ;  /* 0x0000006300107836 */ /* 0x000fe40000000000 */
[--C-:B------:R-:W-:Y:S01]  /*5960*/  @!P0 IMAD.IADD R7, R7, 0x1, -R8.reuse ;  /* 0x0000000107078824 */ /* 0x100fe200078e0a08 */
[C---:B------:R-:W-:Y:S01]  /*5970*/  ISETP.GT.U32.AND P0, PT, R8.reuse, R115, PT ;  /* 0x000000730800720c */ /* 0x040fe20003f04070 */
[----:B------:R-:W-:Y:S01]  /*5980*/  IMAD R113, R8, R3, R113 ;  /* 0x0000000308717224 */ /* 0x000fe200078e0271 */
[----:B------:R-:W-:Y:S01]  /*5990*/  IABS R111, R16 ;  /* 0x00000010006f7213 */ /* 0x000fe20000000000 */
[----:B------:R-:W-:-:S02]  /*59a0*/  @!P2 IMAD.IADD R11, R11, 0x1, -R8 ;  /* 0x000000010b0ba824 */ /* 0x000fc400078e0a08 */
[----:B------:R-:W-:Y:S01]  /*59b0*/  @!P1 IMAD.MOV R121, RZ, RZ, -R121 ;  /* 0x000000ffff799224 */ /* 0x000fe200078e0a79 */
[----:B------:R-:W-:Y:S01]  /*59c0*/  ISETP.GE.AND P1, PT, R10, RZ, PT ;  /* 0x000000ff0a00720c */ /* 0x000fe20003f26270 */
[----:B------:R-:W-:Y:S01]  /*59d0*/  @!P6 IMAD.IADD R117, R117, 0x1, -R8 ;  /* 0x000000017575e824 */ /* 0x000fe200078e0a08 */
[----:B------:R-:W-:Y:S01]  /*59e0*/  ISETP.GT.U32.AND P6, PT, R8, R113, PT ;  /* 0x000000710800720c */ /* 0x000fe20003fc4070 */
[----:B0-----:R-:W-:Y:S01]  /*59f0*/  VIADD R18, R0, 0x65 ;  /* 0x0000006500127836 */ /* 0x001fe20000000000 */
[----:B------:R-:W-:Y:S01]  /*5a00*/  IABS R10, R17 ;  /* 0x00000011000a7213 */ /* 0x000fe20000000000 */
[----:B------:R-:W-:Y:S01]  /*5a10*/  @!P3 IMAD.MOV R125, RZ, RZ, -R125 ;  /* 0x000000ffff7db224 */ /* 0x000fe200078e0a7d */
[----:B------:R-:W-:Y:S01]  /*5a20*/  ISETP.GT.U32.AND P2, PT, R8, R11, PT ;  /* 0x0000000b0800720c */ /* 0x000fe20003f44070 */
[C---:B------:R-:W-:Y:S01]  /*5a30*/  IMAD.HI.U32 R3, R9.reuse, R111, RZ ;  /* 0x0000006f09037227 */ /* 0x040fe200078e00ff */
[----:B------:R-:W-:Y:S02]  /*5a40*/  ISETP.GE.AND P3, PT, R12, RZ, PT ;  /* 0x000000ff0c00720c */ /* 0x000fe40003f66270 */
[----:B------:R-:W-:Y:S01]  /*5a50*/  IABS R12, R18 ;  /* 0x00000012000c7213 */ /* 0x000fe20000000000 */
[----:B------:R-:W-:-:S04]  /*5a60*/  IMAD.HI.U32 R4, R9, R10, RZ ;  /* 0x0000000a09047227 */ /* 0x000fc800078e00ff */
[----:B------:R-:W-:Y:S02]  /*5a70*/  IMAD.MOV R3, RZ, RZ, -R3 ;  /* 0x000000ffff037224 */ /* 0x000fe400078e0a03 */
[----:B------:R-:W-:Y:S01]  /*5a80*/  @!P0 IMAD.IADD R115, R115, 0x1, -R8 ;  /* 0x0000000173738824 */ /* 0x000fe200078e0a08 */
[----:B------:R-:W-:Y:S01]  /*5a90*/  ISETP.GE.AND P0, PT, R14, RZ, PT ;  /* 0x000000ff0e00720c */ /* 0x000fe20003f06270 */
[----:B------:R-:W-:Y:S02]  /*5aa0*/  IMAD.MOV R13, RZ, RZ, -R4 ;  /* 0x000000ffff0d7224 */ /* 0x000fe400078e0a04 */
[C---:B------:R-:W-:Y:S02]  /*5ab0*/  IMAD R111, R8.reuse, R3, R111 ;  /* 0x00000003086f7224 */ /* 0x040fe400078e026f */
[----:B------:R-:W-:Y:S01]  /*5ac0*/  @!P6 IMAD.IADD R113, R113, 0x1, -R8 ;  /* 0x000000017171e824 */ /* 0x000fe200078e0a08 */
[----:B------:R-:W-:Y:S01]  /*5ad0*/  ISETP.GT.U32.AND P6, PT, R8, R115, PT ;  /* 0x000000730800720c */ /* 0x000fe20003fc4070 */
[----:B------:R-:W-:-:S04]  /*5ae0*/  IMAD.HI.U32 R6, R9, R12, RZ ;  /* 0x0000000c09067227 */ /* 0x000fc800078e00ff */
[----:B------:R-:W-:Y:S02]  /*5af0*/  IMAD R3, R8, R13, R10 ;  /* 0x0000000d08037224 */ /* 0x000fe400078e020a */
[----:B------:R-:W-:Y:S01]  /*5b00*/  @!P2 IMAD.IADD R11, R11, 0x1, -R8 ;  /* 0x000000010b0ba824 */ /* 0x000fe200078e0a08 */
[----:B------:R-:W-:Y:S01]  /*5b10*/  ISETP.GE.AND P2, PT, R15, RZ, PT ;  /* 0x000000ff0f00720c */ /* 0x000fe20003f46270 */
[----:B------:R-:W-:Y:S02]  /*5b20*/  VIADD R10, R0, 0x66 ;  /* 0x00000066000a7836 */ /* 0x000fe40000000000 */
[----:B------:R-:W-:Y:S02]  /*5b30*/  IMAD.MOV.U32 R20, RZ, RZ, R5 ;  /* 0x000000ffff147224 */ /* 0x000fe400078e0005 */
[----:B------:R-:W-:Y:S01]  /*5b40*/  IMAD.MOV.U32 R19, RZ, RZ, R7 ;  /* 0x000000ffff137224 */ /* 0x000fe200078e0007 */
[----:B------:R-:W-:Y:S01]  /*5b50*/  IABS R5, R10 ;  /* 0x0000000a00057213 */ /* 0x000fe20000000000 */
[----:B------:R-:W-:-:S02]  /*5b60*/  IMAD.MOV R15, RZ, RZ, -R6 ;  /* 0x000000ffff0f7224 */ /* 0x000fc400078e0a06 */
[----:B------:R-:W-:Y:S01]  /*5b70*/  @!P3 IMAD.MOV R20, RZ, RZ, -R20 ;  /* 0x000000ffff14b224 */ /* 0x000fe200078e0a14 */
[C---:B------:R-:W-:Y:S01]  /*5b80*/  ISETP.GT.U32.AND P3, PT, R8.reuse, R111, PT ;  /* 0x0000006f0800720c */ /* 0x040fe20003f64070 */
[----:B------:R-:W-:Y:S01]  /*5b90*/  @!P1 IMAD.MOV R19, RZ, RZ, -R19 ;  /* 0x000000ffff139224 */ /* 0x000fe200078e0a13 */
[C---:B------:R-:W-:Y:S01]  /*5ba0*/  ISETP.GT.U32.AND P1, PT, R8.reuse, R113, PT ;  /* 0x000000710800720c */ /* 0x040fe20003f24070 */
[----:B------:R-:W-:Y:S01]  /*5bb0*/  IMAD.MOV.U32 R6, RZ, RZ, R11 ;  /* 0x000000ffff067224 */ /* 0x000fe200078e000b */
[----:B------:R-:W-:Y:S01]  /*5bc0*/  STL [R1+0x34c], R20 ;  /* 0x00034c1401007387 */ /* 0x000fe20000100800 */
[C---:B------:R-:W-:Y:S02]  /*5bd0*/  IMAD R13, R8.reuse, R15, R12 ;  /* 0x0000000f080d7224 */ /* 0x040fe400078e020c */
[----:B------:R-:W-:Y:S01]  /*5be0*/  @!P4 IMAD.MOV R6, RZ, RZ, -R6 ;  /* 0x000000ffff06c224 */ /* 0x000fe200078e0a06 */
[C---:B------:R-:W-:Y:S01]  /*5bf0*/  ISETP.GT.U32.AND P4, PT, R8.reuse, R3, PT ;  /* 0x000000030800720c */ /* 0x040fe20003f84070 */
[----:B------:R-:W-:Y:S01]  /*5c00*/  IMAD.HI.U32 R4, R9, R5, RZ ;  /* 0x0000000509047227 */ /* 0x000fe200078e00ff */
[----:B------:R-:W-:Y:S03]  /*5c10*/  STL [R1+0x354], R19 ;  /* 0x0003541301007387 */ /* 0x000fe60000100800 */
[----:B------:R-:W-:Y:S01]  /*5c20*/  @!P6 IMAD.IADD R115, R115, 0x1, -R8 ;  /* 0x000000017373e824 */ /* 0x000fe200078e0a08 */
[----:B------:R0:W-:Y:S01]  /*5c30*/  STL [R1+0x35c], R6 ;  /* 0x00035c0601007387 */ /* 0x0001e20000100800 */
[----:B------:R-:W-:Y:S01]  /*5c40*/  ISETP.GT.U32.AND P6, PT, R8, R13, PT ;  /* 0x0000000d0800720c */ /* 0x000fe20003fc4070 */
[----:B------:R-:W-:-:S02]  /*5c50*/  VIADD R12, R0, 0x67 ;  /* 0x00000067000c7836 */ /* 0x000fc40000000000 */
[--C-:B------:R-:W-:Y:S01]  /*5c60*/  @!P1 IMAD.IADD R113, R113, 0x1, -R8.reuse ;  /* 0x0000000171719824 */ /* 0x100fe200078e0a08 */
[----:B------:R-:W-:Y:S01]  /*5c70*/  ISETP.GE.AND P1, PT, R17, RZ, PT ;  /* 0x000000ff1100720c */ /* 0x000fe20003f26270 */
[--C-:B------:R-:W-:Y:S01]  /*5c80*/  @!P3 IMAD.IADD R111, R111, 0x1, -R8.reuse ;  /* 0x000000016f6fb824 */ /* 0x100fe200078e0a08 */
[----:B------:R-:W-:Y:S01]  /*5c90*/  IABS R7, R12 ;  /* 0x0000000c00077213 */ /* 0x000fe20000000000 */
[----:B------:R-:W-:Y:S01]  /*5ca0*/  @!P4 IMAD.IADD R3, R3, 0x1, -R8 ;  /* 0x000000010303c824 */ /* 0x000fe200078e0a08 */
[----:B------:R-:W-:Y:S01]  /*5cb0*/  ISETP.GE.AND P3, PT, R18, RZ, PT ;  /* 0x000000ff1200720c */ /* 0x000fe20003f66270 */
[----:B0-----:R-:W-:Y:S01]  /*5cc0*/  IMAD.MOV R6, RZ, RZ, -R4 ;  /* 0x000000ffff067224 */ /* 0x001fe200078e0a04 */
[C---:B------:R-:W-:Y:S01]  /*5cd0*/  ISETP.GT.U32.AND P4, PT, R8.reuse, R111, PT ;  /* 0x0000006f0800720c */ /* 0x040fe20003f84070 */
[----:B------:R-:W-:Y:S02]  /*5ce0*/  @!P0 IMAD.MOV R113, RZ, RZ, -R113 ;  /* 0x000000ffff718224 */ /* 0x000fe400078e0a71 */
[----:B------:R-:W-:-:S02]  /*5cf0*/  IMAD R5, R8, R6, R5 ;  /* 0x0000000608057224 */ /* 0x000fc400078e0205 */
[----:B------:R-:W-:Y:S01]  /*5d00*/  @!P5 IMAD.MOV R117, RZ, RZ, -R117 ;  /* 0x000000ffff75d224 */ /* 0x000fe200078e0a75 */
[----:B------:R-:W-:Y:S01]  /*5d10*/  ISETP.GE.AND P5, PT, R16, RZ, PT ;  /* 0x000000ff1000720c */ /* 0x000fe20003fa6270 */
[----:B------:R-:W-:Y:S01]  /*5d20*/  @!P6 IMAD.IADD R13, R13, 0x1, -R8 ;  /* 0x000000010d0de824 */ /* 0x000fe200078e0a08 */
[C---:B------:R-:W-:Y:S01]  /*5d30*/  ISETP.GT.U32.AND P0, PT, R8.reuse, R5, PT ;  /* 0x000000050800720c */ /* 0x040fe20003f04070 */
[----:B------:R-:W-:Y:S01]  /*5d40*/  IMAD.HI.U32 R4, R9, R7, RZ ;  /* 0x0000000709047227 */ /* 0x000fe200078e00ff */
[----:B------:R-:W-:-:S03]  /*5d50*/  ISETP.GT.U32.AND P6, PT, R8, R3, PT ;  /* 0x000000030800720c */ /* 0x000fc60003fc4070 */
[----:B------:R-:W-:Y:S01]  /*5d60*/  @!P2 IMAD.MOV R115, RZ, RZ, -R115 ;  /* 0x000000ffff73a224 */ /* 0x000fe200078e0a73 */
[----:B------:R-:W-:Y:S01]  /*5d70*/  ISETP.GT.U32.AND P2, PT, R8, R13, PT ;  /* 0x0000000d0800720c */ /* 0x000fe20003f44070 */
[----:B------:R-:W-:Y:S02]  /*5d80*/  IMAD.MOV R4, RZ, RZ, -R4 ;  /* 0x000000ffff047224 */ /* 0x000fe400078e0a04 */
[----:B------:R-:W-:Y:S02]  /*5d90*/  VIADD R11, R0, 0x68 ;  /* 0x00000068000b7836 */ /* 0x000fe40000000000 */
[----:B------:R-:W-:Y:S02]  /*5da0*/  IMAD R7, R8, R4, R7 ;  /* 0x0000000408077224 */ /* 0x000fe400078e0207 */
[--C-:B------:R-:W-:Y:S01]  /*5db0*/  @!P4 IMAD.IADD R111, R111, 0x1, -R8.reuse ;  /* 0x000000016f6fc824 */ /* 0x100fe200078e0a08 */
[----:B------:R-:W-:Y:S01]  /*5dc0*/  IABS R109, R11 ;  /* 0x0000000b006d7213 */ /* 0x000fe20000000000 */
[--C-:B------:R-:W-:Y:S01]  /*5dd0*/  @!P0 IMAD.IADD R5, R5, 0x1, -R8.reuse ;  /* 0x0000000105058824 */ /* 0x100fe200078e0a08 */
[----:B------:R-:W-:Y:S01]  /*5de0*/  ISETP.GE.AND P4, PT, R10, RZ, PT ;  /* 0x000000ff0a00720c */ /* 0x000fe20003f86270 */
[----:B------:R-:W-:Y:S01]  /*5df0*/  @!P6 IMAD.IADD R3, R3, 0x1, -R8 ;  /* 0x000000010303e824 */ /* 0x000fe200078e0a08 */
[----:B------:R-:W-:Y:S01]  /*5e00*/  ISETP.GT.U32.AND P6, PT, R8, R7, PT ;  /* 0x000000070800720c */ /* 0x000fe20003fc4070 */
[----:B------:R-:W-:Y:S01]  /*5e10*/  VIADD R10, R0, 0x6a ;  /* 0x0000006a000a7836 */ /* 0x000fe20000000000 */
[----:B------:R-:W-:Y:S01]  /*5e20*/  ISETP.GE.AND P0, PT, R11, RZ, PT ;  /* 0x000000ff0b00720c */ /* 0x000fe20003f06270 */
[----:B------:R-:W-:Y:S01]  /*5e30*/  @!P5 IMAD.MOV R111, RZ, RZ, -R111 ;  /* 0x000000ffff6fd224 */ /* 0x000fe200078e0a6f */
[----:B------:R-:W-:Y:S01]  /*5e40*/  ISETP.GT.U32.AND P5, PT, R8, R5, PT ;  /* 0x000000050800720c */ /* 0x000fe20003fa4070 */
[----:B------:R-:W-:Y:S01]  /*5e50*/  IMAD.HI.U32 R4, R9, R109, RZ ;  /* 0x0000006d09047227 */ /* 0x000fe200078e00ff */
[----:B------:R-:W-:-:S03]  /*5e60*/  IABS R105, R10 ;  /* 0x0000000a00697213 */ /* 0x000fc60000000000 */
[----:B------:R-:W-:Y:S01]  /*5e70*/  @!P2 IMAD.IADD R13, R13, 0x1, -R8 ;  /* 0x000000010d0da824 */ /* 0x000fe200078e0a08 */
[----:B------:R-:W-:Y:S01]  /*5e80*/  ISETP.GE.AND P2, PT, R12, RZ, PT ;  /* 0x000000ff0c00720c */ /* 0x000fe20003f46270 */
[----:B------:R-:W-:Y:S02]  /*5e90*/  IMAD.MOV R4, RZ, RZ, -R4 ;  /* 0x000000ffff047224 */ /* 0x000fe400078e0a04 */
[----:B------:R-:W-:Y:S02]  /*5ea0*/  IMAD.MOV.U32 R19, RZ, RZ, R3 ;  /* 0x000000ffff137224 */ /* 0x000fe400078e0003 */
[----:B------:R-:W-:Y:S02]  /*5eb0*/  IMAD.MOV.U32 R15, RZ, RZ, R13 ;  /* 0x000000ffff0f7224 */ /* 0x000fe400078e000d */
[----:B------:R-:W-:-:S04]  /*5ec0*/  IMAD.HI.U32 R3, R9, R105, RZ ;  /* 0x0000006909037227 */ /* 0x000fc800078e00ff */
[C---:B------:R-:W-:Y:S02]  /*5ed0*/  IMAD R109, R8.reuse, R4, R109 ;  /* 0x00000004086d7224 */ /* 0x040fe400078e026d */
[----:B------:R-:W-:Y:S02]  /*5ee0*/  @!P1 IMAD.MOV R19, RZ, RZ, -R19 ;  /* 0x000000ffff139224 */ /* 0x000fe400078e0a13 */
[----:B------:R-:W-:Y:S01]  /*5ef0*/  @!P3 IMAD.MOV R15, RZ, RZ, -R15 ;  /* 0x000000ffff0fb224 */ /* 0x000fe200078e0a0f */
[----:B------:R-:W-:Y:S01]  /*5f00*/  ISETP.GT.U32.AND P1, PT, R8, R109, PT ;  /* 0x0000006d0800720c */ /* 0x000fe20003f24070 */
[----:B------:R-:W-:Y:S01]  /*5f10*/  VIADD R14, R0, 0x69 ;  /* 0x00000069000e7836 */ /* 0x000fe20000000000 */
[----:B------:R-:W-:Y:S01]  /*5f20*/  STL [R1+0x364], R19 ;  /* 0x0003641301007387 */ /* 0x000fe20000100800 */
[--C-:B------:R-:W-:Y:S02]  /*5f30*/  @!P6 IMAD.IADD R7, R7, 0x1, -R8.reuse ;  /* 0x000000010707e824 */ /* 0x100fe400078e0a08 */
[----:B------:R-:W-:Y:S01]  /*5f40*/  IMAD.MOV R3, RZ, RZ, -R3 ;  /* 0x000000ffff037224 */ /* 0x000fe200078e0a03 */
[----:B------:R0:W-:Y:S01]  /*5f50*/  STL [R1+0x36c], R15 ;  /* 0x00036c0f01007387 */ /* 0x0001e20000100800 */
[----:B------:R-:W-:Y:S01]  /*5f60*/  @!P5 IMAD.IADD R5, R5, 0x1, -R8 ;  /* 0x000000010505d824 */ /* 0x000fe200078e0a08 */
[----:B------:R-:W-:Y:S01]  /*5f70*/  IABS R107, R14 ;  /* 0x0000000e006b7213 */ /* 0x000fe20000000000 */
[C---:B------:R-:W-:Y:S01]  /*5f80*/  IMAD R105, R8.reuse, R3, R105 ;  /* 0x0000000308697224 */ /* 0x040fe200078e0269 */
[----:B------:R-:W-:Y:S01]  /*5f90*/  ISETP.GT.U32.AND P6, PT, R8, R7, PT ;  /* 0x000000070800720c */ /* 0x000fe20003fc4070 */
[----:B------:R-:W-:Y:S01]  /*5fa0*/  VIADD R11, R0, 0x6c ;  /* 0x0000006c000b7836 */ /* 0x000fe20000000000 */
[----:B------:R-:W-:Y:S01]  /*5fb0*/  ISETP.GE.AND P3, PT, R14, RZ, PT ;  /* 0x000000ff0e00720c */ /* 0x000fe20003f66270 */
[----:B------:R-:W-:-:S04]  /*5fc0*/  IMAD.HI.U32 R6, R9, R107, RZ ;  /* 0x0000006b09067227 */ /* 0x000fc800078e00ff */
[----:B0-----:R-:W-:Y:S02]  /*5fd0*/  IMAD.MOV.U32 R15, RZ, RZ, R5 ;  /* 0x000000ffff0f7224 */ /* 0x001fe400078e0005 */
[----:B------:R-:W-:Y:S02]  /*5fe0*/  IMAD.MOV R6, RZ, RZ, -R6 ;  /* 0x000000ffff067224 */ /* 0x000fe400078e0a06 */
[----:B------:R-:W-:Y:S01]  /*5ff0*/  @!P4 IMAD.MOV R15, RZ, RZ, -R15 ;  /* 0x000000ffff0fc224 */ /* 0x000fe200078e0a0f */
[C---:B------:R-:W-:Y:S01]  /*6000*/  ISETP.GT.U32.AND P4, PT, R8.reuse, R105, PT ;  /* 0x000000690800720c */ /* 0x040fe20003f84070 */
[--C-:B------:R-:W-:Y:S02]  /*6010*/  @!P1 IMAD.IADD R109, R109, 0x1, -R8.reuse ;  /* 0x000000016d6d9824 */ /* 0x100fe400078e0a08 */
[C---:B------:R-:W-:Y:S01]  /*6020*/  IMAD R107, R8.reuse, R6, R107 ;  /* 0x00000006086b7224 */ /* 0x040fe200078e026b */
[----:B------:R-:W-:Y:S01]  /*6030*/  IABS R6, R11 ;  /* 0x0000000b00067213 */ /* 0x000fe20000000000 */
[--C-:B------:R-:W-:Y:S01]  /*6040*/  @!P6 IMAD.IADD R7, R7, 0x1, -R8.reuse ;  /* 0x000000010707e824 */ /* 0x100fe200078e0a08 */
[----:B------:R-:W-:Y:S01]  /*6050*/  ISETP.GT.U32.AND P1, PT, R8, R109, PT ;  /* 0x0000006d0800720c */ /* 0x000fe20003f24070 */
[----:B------:R-:W-:Y:S01]  /*6060*/  VIADD R12, R0, 0x6d ;  /* 0x0000006d000c7836 */ /* 0x000fe20000000000 */
[----:B------:R-:W-:Y:S01]  /*6070*/  ISETP.GT.U32.AND P5, PT, R8, R107, PT ;  /* 0x0000006b0800720c */ /* 0x000fe20003fa4070 */
[----:B------:R-:W-:Y:S01]  /*6080*/  VIADD R4, R0, 0x6b ;  /* 0x0000006b00047836 */ /* 0x000fe20000000000 */
[----:B------:R-:W-:Y:S01]  /*6090*/  ISETP.GE.AND P6, PT, R10, RZ, PT ;  /* 0x000000ff0a00720c */ /* 0x000fe20003fc6270 */
[----:B------:R-:W-:Y:S01]  /*60a0*/  IMAD.MOV.U32 R13, RZ, RZ, R7 ;  /* 0x000000ffff0d7224 */ /* 0x000fe200078e0007 */
[----:B------:R-:W-:Y:S01]  /*60b0*/  IABS R10, R12 ;  /* 0x0000000c000a7213 */ /* 0x000fe20000000000 */
[----:B------:R-:W-:Y:S01]  /*60c0*/  @!P4 IMAD.IADD R105, R105, 0x1, -R8 ;  /* 0x000000016969c824 */ /* 0x000fe200078e0a08 */
[----:B------:R-:W-:Y:S01]  /*60d0*/  IABS R103, R4 ;  /* 0x0000000400677213 */ /* 0x000fe20000000000 */
[----:B------:R-:W-:Y:S01]  /*60e0*/  @!P2 IMAD.MOV R13, RZ, RZ, -R13 ;  /* 0x000000ffff0da224 */ /* 0x000fe200078e0a0d */
[----:B------:R-:W-:Y:S01]  /*60f0*/  ISETP.GE.AND P2, PT, R4, RZ, PT ;  /* 0x000000ff0400720c */ /* 0x000fe20003f46270 */
[C---:B------:R-:W-:Y:S01]  /*6100*/  IMAD.HI.U32 R4, R9.reuse, R6, RZ ;  /* 0x0000000609047227 */ /* 0x040fe200078e00ff */
[----:B------:R-:W-:Y:S01]  /*6110*/  ISETP.GT.U32.AND P4, PT, R8, R105, PT ;  /* 0x000000690800720c */ /* 0x000fe20003f84070 */
[----:B------:R-:W-:Y:S02]  /*6120*/  STL [R1+0x374], R15 ;  /* 0x0003740f01007387 */ /* 0x000fe40000100800 */
[----:B------:R-:W-:-:S02]  /*6130*/  IMAD.HI.U32 R5, R9, R10, RZ ;  /* 0x0000000a09057227 */ /* 0x000fc400078e00ff */
[----:B------:R0:W-:Y:S02]  /*6140*/  STL [R1+0x37c], R13 ;  /* 0x00037c0d01007387 */ /* 0x0001e40000100800 */
[----:B------:R-:W-:Y:S02]  /*6150*/  IMAD.MOV R7, RZ, RZ, -R4 ;  /* 0x000000ffff077224 */ /* 0x000fe400078e0a04 */
[--C-:B------:R-:W-:Y:S01]  /*6160*/  @!P1 IMAD.IADD R109, R109, 0x1, -R8.reuse ;  /* 0x000000016d6d9824 */ /* 0x100fe200078e0a08 */
[----:B------:R-:W-:Y:S01]  /*6170*/  ISETP.GE.AND P1, PT, R11, RZ, PT ;  /* 0x000000ff0b00720c */ /* 0x000fe20003f26270 */
[----:B------:R-:W-:Y:S02]  /*6180*/  @!P5 IMAD.IADD R107, R107, 0x1, -R8 ;  /* 0x000000016b6bd824 */ /* 0x000fe400078e0a08 */
[----:B------:R-:W-:Y:S02]  /*6190*/  IMAD.MOV R11, RZ, RZ, -R5 ;  /* 0x000000ffff0b7224 */ /* 0x000fe400078e0a05 */
[----:B------:R-:W-:Y:S01]  /*61a0*/  IMAD.HI.U32 R3, R9, R103, RZ ;  /* 0x0000006709037227 */ /* 0x000fe200078e00ff */
[----:B------:R-:W-:-:S03]  /*61b0*/  ISETP.GT.U32.AND P5, PT, R8, R107, PT ;  /* 0x0000006b0800720c */ /* 0x000fc60003fa4070 */
[C---:B------:R-:W-:Y:S02]  /*61c0*/  IMAD R5, R8.reuse, R7, R6 ;  /* 0x0000000708057224 */ /* 0x040fe400078e0206 */
[----:B------:R-:W-:Y:S02]  /*61d0*/  IMAD.MOV R3, RZ, RZ, -R3 ;  /* 0x000000ffff037224 */ /* 0x000fe400078e0a03 */
[----:B------:R-:W-:Y:S01]  /*61e0*/  @!P4 IMAD.IADD R105, R105, 0x1, -R8 ;  /* 0x000000016969c824 */ /* 0x000fe200078e0a08 */
[C---:B------:R-:W-:Y:S01]  /*61f0*/  ISETP.GT.U32.AND P4, PT, R8.reuse, R5, PT ;  /* 0x000000050800720c */ /* 0x040fe20003f84070 */
[----:B------:R-:W-:Y:S02]  /*6200*/  IMAD R103, R8, R3, R103 ;  /* 0x0000000308677224 */ /* 0x000fe400078e0267 */
[----:B------:R-:W-:Y:S02]  /*6210*/  @!P0 IMAD.MOV R109, RZ, RZ, -R109 ;  /* 0x000000ffff6d8224 */ /* 0x000fe400078e0a6d */
[----:B------:R-:W-:Y:S01]  /*6220*/  VIADD R4, R0, 0x6e ;  /* 0x0000006e00047836 */ /* 0x000fe20000000000 */
[----:B------:R-:W-:Y:S01]  /*6230*/  ISETP.GT.U32.AND P0, PT, R8, R103, PT ;  /* 0x000000670800720c */ /* 0x000fe20003f04070 */
[----:B------:R-:W-:-:S02]  /*6240*/  VIADD R14, R0, 0x6f ;  /* 0x0000006f000e7836 */ /* 0x000fc40000000000 */
[----:B------:R-:W-:Y:S02]  /*6250*/  VIADD R16, R0, 0x70 ;  /* 0x0000007000107836 */ /* 0x000fe40000000000 */
[----:B------:R-:W-:Y:S01]  /*6260*/  @!P5 IMAD.IADD R107, R107, 0x1, -R8 ;  /* 0x000000016b6bd824 */ /* 0x000fe200078e0a08 */
[----:B------:R-:W-:Y:S01]  /*6270*/  ISETP.GE.AND P5, PT, R12, RZ, PT ;  /* 0x000000ff0c00720c */ /* 0x000fe20003fa6270 */
[----:B------:R-:W-:Y:S01]  /*6280*/  IMAD R3, R8, R11, R10 ;  /* 0x0000000b08037224 */ /* 0x000fe200078e020a */
[----:B------:R-:W-:Y:S01]  /*6290*/  IABS R11, R4 ;  /* 0x00000004000b7213 */ /* 0x000fe20000000000 */
[----:B------:R-:W-:Y:S01]  /*62a0*/  @!P4 IMAD.IADD R5, R5, 0x1, -R8 ;  /* 0x000000010505c824 */ /* 0x000fe200078e0a08 */
[----:B------:R-:W-:Y:S01]  /*62b0*/  IABS R12, R14 ;  /* 0x0000000e000c7213 */ /* 0x000fe20000000000 */
[----:B------:R-:W-:Y:S01]  /*62c0*/  @!P3 IMAD.MOV R107, RZ, RZ, -R107 ;  /* 0x000000ffff6bb224 */ /* 0x000fe200078e0a6b */
[----:B------:R-:W-:Y:S01]  /*62d0*/  IABS R101, R16 ;  /* 0x0000001000657213 */ /* 0x000fe20000000000 */
[----:B------:R-:W-:Y:S01]  /*62e0*/  @!P6 IMAD.MOV R105, RZ, RZ, -R105 ;  /* 0x000000ffff69e224 */ /* 0x000fe200078e0a69 */
[----:B------:R-:W-:Y:S01]  /*62f0*/  ISETP.GE.AND P3, PT, R4, RZ, PT ;  /* 0x000000ff0400720c */ /* 0x000fe20003f66270 */
[----:B------:R-:W-:Y:S01]  /*6300*/  IMAD.HI.U32 R4, R9, R11, RZ ;  /* 0x0000000b09047227 */ /* 0x000fe200078e00ff */
[----:B------:R-:W-:-:S02]  /*6310*/  ISETP.GT.U32.AND P4, PT, R8, R5, PT ;  /* 0x000000050800720c */ /* 0x000fc40003f84070 */
[----:B------:R-:W-:Y:S01]  /*6320*/  ISETP.GT.U32.AND P6, PT, R8, R3, PT ;  /* 0x000000030800720c */ /* 0x000fe20003fc4070 */
[----:B------:R-:W-:-:S04]  /*6330*/  IMAD.HI.U32 R6, R9, R12, RZ ;  /* 0x0000000c09067227 */ /* 0x000fc800078e00ff */
[----:B------:R-:W-:Y:S02]  /*6340*/  @!P0 IMAD.IADD R103, R103, 0x1, -R8 ;  /* 0x0000000167678824 */ /* 0x000fe400078e0a08 */
[----:B------:R-:W-:-:S03]  /*6350*/  IMAD.HI.U32 R7, R9, R101, RZ ;  /* 0x0000006509077227 */ /* 0x000fc600078e00ff */
[C---:B------:R-:W-:Y:S01]  /*6360*/  ISETP.GT.U32.AND P0, PT, R8.reuse, R103, PT ;  /* 0x000000670800720c */ /* 0x040fe20003f04070 */
[----:B------:R-:W-:Y:S02]  /*6370*/  IMAD.MOV R4, RZ, RZ, -R4 ;  /* 0x000000ffff047224 */ /* 0x000fe400078e0a04 */
[----:B0-----:R-:W-:Y:S02]  /*6380*/  IMAD.MOV R13, RZ, RZ, -R6 ;  /* 0x000000ffff0d7224 */ /* 0x001fe400078e0a06 */
[----:B------:R-:W-:Y:S02]  /*6390*/  IMAD.MOV R6, RZ, RZ, -R7 ;  /* 0x000000ffff067224 */ /* 0x000fe400078e0a07 */
[C---:B------:R-:W-:Y:S02]  /*63a0*/  IMAD R7, R8.reuse, R4, R11 ;  /* 0x0000000408077224 */ /* 0x040fe400078e020b */
[C---:B------:R-:W-:Y:S02]  /*63b0*/  IMAD R11, R8.reuse, R13, R12 ;  /* 0x0000000d080b7224 */ /* 0x040fe400078e020c */
[--C-:B------:R-:W-:Y:S01]  /*63c0*/  @!P4 IMAD.IADD R5, R5, 0x1, -R8.reuse ;  /* 0x000000010505c824 */ /* 0x100fe200078e0a08 */
[C---:B------:R-:W-:Y:S01]  /*63d0*/  ISETP.GT.U32.AND P4, PT, R8.reuse, R7, PT ;  /* 0x000000070800720c */ /* 0x040fe20003f84070 */
[----:B------:R-:W-:Y:S01]  /*63e0*/  @!P6 IMAD.IADD R3, R3, 0x1, -R8 ;  /* 0x000000010303e824 */ /* 0x000fe200078e0a08 */
[----:B------:R-:W-:Y:S01]  /*63f0*/  ISETP.GT.U32.AND P6, PT, R8, R11, PT ;  /* 0x0000000b0800720c */ /* 0x000fe20003fc4070 */
[----:B------:R-:W-:-:S02]  /*6400*/  VIADD R17, R0, 0x71 ;  /* 0x0000007100117836 */ /* 0x000fc40000000000 */
[--C-:B------:R-:W-:Y:S01]  /*6410*/  @!P0 IMAD.IADD R103, R103, 0x1, -R8.reuse ;  /* 0x0000000167678824 */ /* 0x100fe200078e0a08 */
[----:B------:R-:W-:Y:S01]  /*6420*/  ISETP.GE.AND P0, PT, R14, RZ, PT ;  /* 0x000000ff0e00720c */ /* 0x000fe20003f06270 */
[C---:B------:R-:W-:Y:S01]  /*6430*/  VIADD R14, R0.reuse, 0x72 ;  /* 0x00000072000e7836 */ /* 0x040fe20000000000 */
[----:B------:R-:W-:Y:S01]  /*6440*/  IABS R100, R17 ;  /* 0x0000001100647213 */ /* 0x000fe20000000000 */
[----:B------:R-:W-:Y:S02]  /*6450*/  VIADD R18, R0, 0x73 ;  /* 0x0000007300127836 */ /* 0x000fe40000000000 */
[----:B------:R-:W-:Y:S01]  /*6460*/  @!P2 IMAD.MOV R103, RZ, RZ, -R103 ;  /* 0x000000ffff67a224 */ /* 0x000fe200078e0a67 */
[----:B------:R-:W-:Y:S01]  /*6470*/  IABS R99, R14 ;  /* 0x0000000e00637213 */ /* 0x000fe20000000000 */
[--C-:B------:R-:W-:Y:S01]  /*6480*/  @!P4 IMAD.IADD R7, R7, 0x1, -R8.reuse ;  /* 0x000000010707c824 */ /* 0x100fe200078e0a08 */
[----:B------:R-:W-:Y:S01]  /*6490*/  IABS R97, R18 ;  /* 0x0000001200617213 */ /* 0x000fe20000000000 */
[----:B------:R-:W-:Y:S01]  /*64a0*/  @!P6 IMAD.IADD R11, R11, 0x1, -R8 ;  /* 0x000000010b0be824 */ /* 0x000fe200078e0a08 */
[C---:B------:R-:W-:Y:S01]  /*64b0*/  ISETP.GT.U32.AND P4, PT, R8.reuse, R3, PT ;  /* 0x000000030800720c */ /* 0x040fe20003f84070 */
[----:B------:R-:W-:Y:S01]  /*64c0*/  IMAD.HI.U32 R10, R9, R100, RZ ;  /* 0x00000064090a7227 */ /* 0x000fe200078e00ff */
[----:B------:R-:W-:-:S02]  /*64d0*/  ISETP.GT.U32.AND P2, PT, R8, R7, PT ;  /* 0x000000070800720c */ /* 0x000fc40003f44070 */
[C---:B------:R-:W-:Y:S01]  /*64e0*/  ISETP.GT.U32.AND P6, PT, R8.reuse, R11, PT ;  /* 0x0000000b0800720c */ /* 0x040fe20003fc4070 */
[----:B------:R-:W-:Y:S02]  /*64f0*/  IMAD R101, R8, R6, R101 ;  /* 0x0000000608657224 */ /* 0x000fe400078e0265 */
[----:B------:R-:W-:Y:S02]  /*6500*/  IMAD.MOV R15, RZ, RZ, -R10 ;  /* 0x000000ffff0f7224 */ /* 0x000fe400078e0a0a */
[----:B------:R-:W-:-:S04]  /*6510*/  IMAD.HI.U32 R4, R9, R99, RZ ;  /* 0x0000006309047227 */ /* 0x000fc800078e00ff */
[----:B------:R-:W-:-:S04]  /*6520*/  IMAD.HI.U32 R6, R9, R97, RZ ;  /* 0x0000006109067227 */ /* 0x000fc800078e00ff */
[C---:B------:R-:W-:Y:S02]  /*6530*/  IMAD R100, R8.reuse, R15, R100 ;  /* 0x0000000f08647224 */ /* 0x040fe400078e0264 */
[----:B------:R-:W-:Y:S02]  /*6540*/  IMAD.MOV.U32 R21, RZ, RZ, R5 ;  /* 0x000000ffff157224 */ /* 0x000fe400078e0005 */
[----:B------:R-:W-:Y:S02]  /*6550*/  IMAD.MOV R4, RZ, RZ, -R4 ;  /* 0x000000ffff047224 */ /* 0x000fe400078e0a04 */
[----:B------:R-:W-:Y:S02]  /*6560*/  IMAD.MOV R6, RZ, RZ, -R6 ;  /* 0x000000ffff067224 */ /* 0x000fe400078e0a06 */
[----:B------:R-:W-:Y:S01]  /*6570*/  @!P1 IMAD.MOV R21, RZ, RZ, -R21 ;  /* 0x000000ffff159224 */ /* 0x000fe200078e0a15 */
[C---:B------:R-:W-:Y:S01]  /*6580*/  ISETP.GT.U32.AND P1, PT, R8.reuse, R101, PT ;  /* 0x000000650800720c */ /* 0x040fe20003f24070 */
[----:B------:R-:W-:Y:S01]  /*6590*/  @!P4 IMAD.IADD R3, R3, 0x1, -R8 ;  /* 0x000000010303c824 */ /* 0x000fe200078e0a08 */
[C---:B------:R-:W-:Y:S01]  /*65a0*/  ISETP.GT.U32.AND P4, PT, R8.reuse, R100, PT ;  /* 0x000000640800720c */ /* 0x040fe20003f84070 */
[C---:B------:R-:W-:Y:S01]  /*65b0*/  IMAD R99, R8.reuse, R4, R99 ;  /* 0x0000000408637224 */ /* 0x040fe200078e0263 */
[----:B------:R0:W-:Y:S01]  /*65c0*/  STL [R1+0x384], R21 ;  /* 0x0003841501007387 */ /* 0x0001e20000100800 */
[----:B------:R-:W-:-:S02]  /*65d0*/  IMAD R97, R8, R6, R97 ;  /* 0x0000000608617224 */ /* 0x000fc400078e0261 */
[--C-:B------:R-:W-:Y:S01]  /*65e0*/  @!P2 IMAD.IADD R7, R7, 0x1, -R8.reuse ;  /* 0x000000010707a824 */ /* 0x100fe200078e0a08 */
[C---:B------:R-:W-:Y:S01]  /*65f0*/  ISETP.GT.U32.AND P2, PT, R8.reuse, R99, PT ;  /* 0x000000630800720c */ /* 0x040fe20003f44070 */
[--C-:B------:R-:W-:Y:S01]  /*6600*/  @!P6 IMAD.IADD R11, R11, 0x1, -R8.reuse ;  /* 0x000000010b0be824 */ /* 0x100fe200078e0a08 */
[----:B------:R-:W-:Y:S01]  /*6610*/  ISETP.GT.U32.AND P6, PT, R8, R97, PT ;  /* 0x000000610800720c */ /* 0x000fe20003fc4070 */
[C---:B------:R-:W-:Y:S02]  /*6620*/  VIADD R19, R0.reuse, 0x74 ;  /* 0x0000007400137836 */ /* 0x040fe40000000000 */
[----:B------:R-:W-:Y:S02]  /*6630*/  VIADD R20, R0, 0x75 ;  /* 0x0000007500147836 */ /* 0x000fe40000000000 */
[--C-:B------:R-:W-:Y:S01]  /*6640*/  @!P1 IMAD.IADD R101, R101, 0x1, -R8.reuse ;  /* 0x0000000165659824 */ /* 0x100fe200078e0a08 */
[----:B------:R-:W-:Y:S01]  /*6650*/  IABS R10, R19 ;  /* 0x00000013000a7213 */ /* 0x000fe20000000000 */
[----:B------:R-:W-:Y:S01]  /*6660*/  @!P4 IMAD.IADD R100, R100, 0x1, -R8 ;  /* 0x000000016464c824 */ /* 0x000fe200078e0a08 */
[----:B------:R-:W-:Y:S01]  /*6670*/  IABS R12, R20 ;  /* 0x00000014000c7213 */ /* 0x000fe20000000000 */
[----:B------:R-:W-:Y:S01]  /*6680*/  IMAD.MOV.U32 R22, RZ, RZ, R3 ;  /* 0x000000ffff167224 */ /* 0x000fe200078e0003 */
[----:B------:R-:W-:Y:S01]  /*6690*/  ISETP.GE.AND P4, PT, R17, RZ, PT ;  /* 0x000000ff1100720c */ /* 0x000fe20003f86270 */
[----:B------:R-:W-:Y:S01]  /*66a0*/  IMAD.HI.U32 R4, R9, R10, RZ ;  /* 0x0000000a09047227 */ /* 0x000fe200078e00ff */
[----:B------:R-:W-:-:S03]  /*66b0*/  ISETP.GE.AND P1, PT, R16, RZ, PT ;  /* 0x000000ff1000720c */ /* 0x000fc60003f26270 */
[----:B------:R-:W-:-:S04]  /*66c0*/  IMAD.HI.U32 R5, R9, R12, RZ ;  /* 0x0000000c09057227 */ /* 0x000fc800078e00ff */
[--C-:B------:R-:W-:Y:S01]  /*66d0*/  @!P2 IMAD.IADD R99, R99, 0x1, -R8.reuse ;  /* 0x000000016363a824 */ /* 0x100fe200078e0a08 */
[C---:B------:R-:W-:Y:S01]  /*66e0*/  ISETP.GT.U32.AND P2, PT, R8.reuse, R101, PT ;  /* 0x000000650800720c */ /* 0x040fe20003f44070 */
[----:B------:R-:W-:Y:S01]  /*66f0*/  @!P6 IMAD.IADD R97, R97, 0x1, -R8 ;  /* 0x000000016161e824 */ /* 0x000fe200078e0a08 */
[C---:B------:R-:W-:Y:S01]  /*6700*/  ISETP.GT.U32.AND P6, PT, R8.reuse, R100, PT ;  /* 0x000000640800720c */ /* 0x040fe20003fc4070 */
[----:B------:R-:W-:Y:S02]  /*6710*/  IMAD.MOV R13, RZ, RZ, -R4 ;  /* 0x000000ffff0d7224 */ /* 0x000fe400078e0a04 */
[----:B------:R-:W-:Y:S02]  /*6720*/  IMAD.MOV R15, RZ, RZ, -R5 ;  /* 0x000000ffff0f7224 */ /* 0x000fe400078e0a05 */
[----:B------:R-:W-:Y:S01]  /*6730*/  @!P5 IMAD.MOV R22, RZ, RZ, -R22 ;  /* 0x000000ffff16d224 */ /* 0x000fe200078e0a16 */
[C---:B------:R-:W-:Y:S01]  /*6740*/  ISETP.GT.U32.AND P5, PT, R8.reuse, R99, PT ;  /* 0x000000630800720c */ /* 0x040fe20003fa4070 */
[----:B------:R-:W-:-:S02]  /*6750*/  IMAD R5, R8, R13, R10 ;  /* 0x0000000d08057224 */ /* 0x000fc400078e020a */
[----:B0-----:R-:W-:Y:S01]  /*6760*/  IMAD.MOV.U32 R21, RZ, RZ, R7 ;  /* 0x000000ffff157224 */ /* 0x001fe200078e0007 */
[----:B------:R-:W-:Y:S01]  /*6770*/  STL [R1+0x38c], R22 ;  /* 0x00038c1601007387 */ /* 0x000fe20000100800 */
[----:B------:R-:W-:Y:S02]  /*6780*/  VIADD R10, R0, 0x76 ;  /* 0x00000076000a7836 */ /* 0x000fe40000000000 */
[----:B------:R-:W-:Y:S02]  /*6790*/  IMAD.MOV.U32 R3, RZ, RZ, R11 ;  /* 0x000000ffff037224 */ /* 0x000fe400078e000b */
[C---:B------:R-:W-:Y:S01]  /*67a0*/  IMAD R13, R8.reuse, R15, R12 ;  /* 0x0000000f080d7224 */ /* 0x040fe200078e020c */
[----:B------:R-:W-:Y:S01]  /*67b0*/  IABS R6, R10 ;  /* 0x0000000a00067213 */ /* 0x000fe20000000000 */
[----:B------:R-:W-:Y:S01]  /*67c0*/  @!P3 IMAD.MOV R21, RZ, RZ, -R21 ;  /* 0x000000ffff15b224 */ /* 0x000fe200078e0a15 */
[----:B------:R-:W-:Y:S01]  /*67d0*/  ISETP.GT.U32.AND P3, PT, R8, R97, PT ;  /* 0x000000610800720c */ /* 0x000fe20003f64070 */
[----:B------:R-:W-:-:S02]  /*67e0*/  VIADD R12, R0, 0x77 ;  /* 0x00000077000c7836 */ /* 0x000fc40000000000 */
[----:B------:R-:W-:Y:S01]  /*67f0*/  @!P0 IMAD.MOV R3, RZ, RZ, -R3 ;  /* 0x000000ffff038224 */ /* 0x000fe200078e0a03 */
[----:B------:R-:W-:Y:S01]  /*6800*/  STL [R1+0x394], R21 ;  /* 0x0003941501007387 */ /* 0x000fe20000100800 */
[--C-:B------:R-:W-:Y:S01]  /*6810*/  @!P2 IMAD.IADD R101, R101, 0x1, -R8.reuse ;  /* 0x000000016565a824 */ /* 0x100fe200078e0a08 */
[----:B------:R-:W-:Y:S01]  /*6820*/  IABS R7, R12 ;  /* 0x0000000c00077213 */ /* 0x000fe20000000000 */
[--C-:B------:R-:W-:Y:S01]  /*6830*/  @!P6 IMAD.IADD R100, R100, 0x1, -R8.reuse ;  /* 0x000000016464e824 */ /* 0x100fe200078e0a08 */
[----:B------:R-:W-:Y:S01]  /*6840*/  ISETP.GE.AND P2, PT, R14, RZ, PT ;  /* 0x000000ff0e00720c */ /* 0x000fe20003f46270 */
[----:B------:R0:W-:Y:S01]  /*6850*/  STL [R1+0x39c], R3 ;  /* 0x00039c0301007387 */ /* 0x0001e20000100800 */
[----:B------:R-:W-:Y:S01]  /*6860*/  ISETP.GT.U32.AND P6, PT, R8, R13, PT ;  /* 0x0000000d0800720c */ /* 0x000fe20003fc4070 */
[----:B------:R-:W-:Y:S01]  /*6870*/  @!P5 IMAD.IADD R99, R99, 0x1, -R8 ;  /* 0x000000016363d824 */ /* 0x000fe200078e0a08 */
[----:B------:R-:W-:Y:S01]  /*6880*/  ISETP.GE.AND P5, PT, R18, RZ, PT ;  /* 0x000000ff1200720c */ /* 0x000fe20003fa6270 */
[----:B------:R-:W-:Y:S01]  /*6890*/  IMAD.HI.U32 R4, R9, R7, RZ ;  /* 0x0000000709047227 */ /* 0x000fe200078e00ff */
[----:B------:R-:W-:-:S03]  /*68a0*/  ISETP.GT.U32.AND P0, PT, R8, R5, PT ;  /* 0x000000050800720c */ /* 0x000fc60003f04070 */
[----:B------:R-:W-:Y:S02]  /*68b0*/  IMAD.MOV R4, RZ, RZ, -R4 ;  /* 0x000000ffff047224 */ /* 0x000fe400078e0a04 */
[----:B0-----:R-:W-:-:S04]  /*68c0*/  IMAD.HI.U32 R3, R9, R6, RZ ;  /* 0x0000000609037227 */ /* 0x001fc800078e00ff */
[----:B------:R-:W-:Y:S02]  /*68d0*/  IMAD.MOV R3, RZ, RZ, -R3 ;  /* 0x000000ffff037224 */ /* 0x000fe400078e0a03 */
[----:B------:R-:W-:Y:S01]  /*68e0*/  @!P3 IMAD.IADD R97, R97, 0x1, -R8 ;  /* 0x000000016161b824 */ /* 0x000fe200078e0a08 */
[----:B------:R-:W-:Y:S01]  /*68f0*/  ISETP.GE.AND P3, PT, R19, RZ, PT ;  /* 0x000000ff1300720c */ /* 0x000fe20003f66270 */
[----:B------:R-:W-:Y:S02]  /*6900*/  IMAD R3, R8, R3, R6 ;  /* 0x0000000308037224 */ /* 0x000fe400078e0206 */
[----:B------:R-:W-:Y:S01]  /*6910*/  @!P6 IMAD.IADD R13, R13, 0x1, -R8 ;  /* 0x000000010d0de824 */ /* 0x000fe200078e0a08 */
[----:B------:R-:W-:Y:S01]  /*6920*/  ISETP.GE.AND P6, PT, R10, RZ, PT ;  /* 0x000000ff0a00720c */ /* 0x000fe20003fc6270 */
[C---:B------:R-:W-:Y:S02]  /*6930*/  IMAD R7, R8.reuse, R4, R7 ;  /* 0x0000000408077224 */ /* 0x040fe400078e0207 */
[----:B------:R-:W-:Y:S01]  /*6940*/  @!P2 IMAD.MOV R99, RZ, RZ, -R99 ;  /* 0x000000ffff63a224 */ /* 0x000fe200078e0a63 */
[C---:B------:R-:W-:Y:S01]  /*6950*/  ISETP.GT.U32.AND P2, PT, R8.reuse, R3, PT ;  /* 0x000000030800720c */ /* 0x040fe20003f44070 */
[----:B------:R-:W-:Y:S01]  /*6960*/  @!P4 IMAD.MOV R100, RZ, RZ, -R100 ;  /* 0x000000ffff64c224 */ /* 0x000fe200078e0a64 */
[C---:B------:R-:W-:Y:S01]  /*6970*/  ISETP.GT.U32.AND P4, PT, R8.reuse, R13, PT ;  /* 0x0000000d0800720c */ /* 0x040fe20003f84070 */
[----:B------:R-:W-:Y:S01]  /*6980*/  @!P5 IMAD.MOV R97, RZ, RZ, -R97 ;  /* 0x000000ffff61d224 */ /* 0x000fe200078e0a61 */
[----:B------:R-:W-:Y:S01]  /*6990*/  ISETP.GT.U32.AND P5, PT, R8, R7, PT ;  /* 0x000000070800720c */ /* 0x000fe20003fa4070 */
[----:B------:R-:W-:Y:S01]  /*69a0*/  @!P0 IMAD.IADD R5, R5, 0x1, -R8 ;  /* 0x0000000105058824 */ /* 0x000fe200078e0a08 */
[----:B------:R-:W-:Y:S01]  /*69b0*/  ISETP.GE.AND P0, PT, R20, RZ, PT ;  /* 0x000000ff1400720c */ /* 0x000fe20003f06270 */
[----:B------:R-:W-:-:S02]  /*69c0*/  @!P1 IMAD.MOV R101, RZ, RZ, -R101 ;  /* 0x000000ffff659224 */ /* 0x000fc400078e0a65 */
[----:B------:R-:W-:Y:S01]  /*69d0*/  VIADD R4, R0, 0x78 ;  /* 0x0000007800047836 */ /* 0x000fe20000000000 */
[----:B------:R-:W-:Y:S01]  /*69e0*/  ISETP.GT.U32.AND P1, PT, R8, R5, PT ;  /* 0x000000050800720c */ /* 0x000fe20003f24070 */
[----:B------:R-:W-:Y:S02]  /*69f0*/  VIADD R6, R0, 0x79 ;  /* 0x0000007900067836 */ /* 0x000fe40000000000 */
[--C-:B------:R-:W-:Y:S01]  /*6a00*/  @!P2 IMAD.IADD R3, R3, 0x1, -R8.reuse ;  /* 0x000000010303a824 */ /* 0x100fe200078e0a08 */
[----:B------:R-:W-:Y:S01]  /*6a10*/  IABS R95, R4 ;  /* 0x00000004005f7213 */ /* 0x000fe20000000000 */
[--C-:B------:R-:W-:Y:S01]  /*6a20*/  @!P4 IMAD.IADD R13, R13, 0x1, -R8.reuse ;  /* 0x000000010d0dc824 */ /* 0x100fe200078e0a08 */
[----:B------:R-:W-:Y:S01]  /*6a30*/  ISETP.GE.AND P4, PT, R4, RZ, PT ;  /* 0x000000ff0400720c */ /* 0x000fe20003f86270 */
[----:B------:R-:W-:Y:S01]  /*6a40*/  @!P5 IMAD.IADD R7, R7, 0x1, -R8 ;  /* 0x000000010707d824 */ /* 0x000fe200078e0a08 */
[----:B------:R-:W-:Y:S01]  /*6a50*/  ISETP.GT.U32.AND P5, PT, R8, R3, PT ;  /* 0x000000030800720c */ /* 0x000fe20003fa4070 */
[----:B------:R-:W-:Y:S01]  /*6a60*/  IMAD.HI.U32 R4, R9, R95, RZ ;  /* 0x0000005f09047227 */ /* 0x000fe200078e00ff */
[----:B------:R-:W-:-:S02]  /*6a70*/  IABS R93, R6 ;  /* 0x00000006005d7213 */ /* 0x000fc40000000000 */
[----:B------:R-:W-:Y:S01]  /*6a80*/  ISETP.GE.AND P2, PT, R6, RZ, PT ;  /* 0x000000ff0600720c */ /* 0x000fe20003f46270 */
[----:B------:R-:W-:Y:S01]  /*6a90*/  @!P1 IMAD.IADD R5, R5, 0x1, -R8 ;  /* 0x0000000105059824 */ /* 0x000fe200078e0a08 */
[----:B------:R-:W-:Y:S01]  /*6aa0*/  ISETP.GE.AND P1, PT, R12, RZ, PT ;  /* 0x000000ff0c00720c */ /* 0x000fe20003f26270 */
[----:B------:R-:W-:Y:S02]  /*6ab0*/  IMAD.MOV R4, RZ, RZ, -R4 ;  /* 0x000000ffff047224 */ /* 0x000fe400078e0a04 */
[----:B------:R-:W-:Y:S02]  /*6ac0*/  IMAD.MOV.U32 R11, RZ, RZ, R5 ;  /* 0x000000ffff0b7224 */ /* 0x000fe400078e0005 */
[----:B------:R-:W-:Y:S02]  /*6ad0*/  IMAD R95, R8, R4, R95 ;  /* 0x00000004085f7224 */ /* 0x000fe400078e025f */
[----:B------:R-:W-:-:S04]  /*6ae0*/  IMAD.HI.U32 R5, R9, R93, RZ ;  /* 0x0000005d09057227 */ /* 0x000fc800078e00ff */
[----:B------:R-:W-:Y:S01]  /*6af0*/  @!P3 IMAD.MOV R11, RZ, RZ, -R11 ;  /* 0x000000ffff0bb224 */ /* 0x000fe200078e0a0b */
[C---:B------:R-:W-:Y:S01]  /*6b00*/  ISETP.GT.U32.AND P3, PT, R8.reuse, R7, PT ;  /* 0x000000070800720c */ /* 0x040fe20003f64070 */
[----:B------:R-:W-:Y:S01]  /*6b10*/  @!P5 IMAD.IADD R3, R3, 0x1, -R8 ;  /* 0x000000010303d824 */ /* 0x000fe200078e0a08 */
[----:B------:R-:W-:Y:S01]  /*6b20*/  ISETP.GT.U32.AND P5, PT, R8, R95, PT ;  /* 0x0000005f0800720c */ /* 0x000fe20003fa4070 */
[----:B------:R-:W-:Y:S01]  /*6b30*/  IMAD.MOV R5, RZ, RZ, -R5 ;  /* 0x000000ffff057224 */ /* 0x000fe200078e0a05 */
[----:B------:R0:W-:Y:S01]  /*6b40*/  STL [R1+0x3a4], R11 ;  /* 0x0003a40b01007387 */ /* 0x0001e20000100800 */
[----:B------:R-:W-:Y:S02]  /*6b50*/  VIADD R6, R0, 0x7a ;  /* 0x0000007a00067836 */ /* 0x000fe40000000000 */
[----:B------:R-:W-:Y:S02]  /*6b60*/  IMAD R93, R8, R5, R93 ;  /* 0x00000005085d7224 */ /* 0x000fe400078e025d */
[----:B------:R-:W-:Y:S01]  /*6b70*/  VIADD R4, R0, 0x7b ;  /* 0x0000007b00047836 */ /* 0x000fe20000000000 */
[----:B------:R-:W-:Y:S01]  /*6b80*/  IABS R91, R6 ;  /* 0x00000006005b7213 */ /* 0x000fe20000000000 */
[----:B------:R-:W-:-:S02]  /*6b90*/  IMAD.MOV.U32 R10, RZ, RZ, R13 ;  /* 0x000000ffff0a7224 */ /* 0x000fc400078e000d */
[--C-:B------:R-:W-:Y:S01]  /*6ba0*/  @!P3 IMAD.IADD R7, R7, 0x1, -R8.reuse ;  /* 0x000000010707b824 */ /* 0x100fe200078e0a08 */
[----:B------:R-:W-:Y:S01]  /*6bb0*/  IABS R89, R4 ;  /* 0x0000000400597213 */ /* 0x000fe20000000000 */
[----:B0-----:R-:W-:Y:S01]  /*6bc0*/  IMAD.MOV.U32 R11, RZ, RZ, R3 ;  /* 0x000000ffff0b7224 */ /* 0x001fe200078e0003 */
[----:B------:R-:W-:Y:S01]  /*6bd0*/  ISETP.GE.AND P3, PT, R4, RZ, PT ;  /* 0x000000ff0400720c */ /* 0x000fe20003f66270 */
[----:B------:R-:W-:Y:S02]  /*6be0*/  @!P5 IMAD.IADD R95, R95, 0x1, -R8 ;  /* 0x000000015f5fd824 */ /* 0x000fe400078e0a08 */
[----:B------:R-:W-:Y:S01]  /*6bf0*/  @!P6 IMAD.MOV R11, RZ, RZ, -R11 ;  /* 0x000000ffff0be224 */ /* 0x000fe200078e0a0b */
[C---:B------:R-:W-:Y:S01]  /*6c00*/  ISETP.GT.U32.AND P6, PT, R8.reuse, R93, PT ;  /* 0x0000005d0800720c */ /* 0x040fe20003fc4070 */
[----:B------:R-:W-:Y:S01]  /*6c10*/  @!P0 IMAD.MOV R10, RZ, RZ, -R10 ;  /* 0x000000ffff0a8224 */ /* 0x000fe200078e0a0a */
[----:B------:R-:W-:Y:S01]  /*6c20*/  ISETP.GT.U32.AND P5, PT, R8, R95, PT ;  /* 0x0000005f0800720c */ /* 0x000fe20003fa4070 */
[----:B------:R-:W-:Y:S01]  /*6c30*/  IMAD.HI.U32 R4, R9, R91, RZ ;  /* 0x0000005b09047227 */ /* 0x000fe200078e00ff */
[----:B------:R-:W-:-:S02]  /*6c40*/  ISETP.GE.AND P0, PT, R6, RZ, PT ;  /* 0x000000ff0600720c */ /* 0x000fc40003f06270 */
[----:B------:R0:W-:Y:S01]  /*6c50*/  STL [R1+0x3ac], R10 ;  /* 0x0003ac0a01007387 */ /* 0x0001e20000100800 */
[C---:B------:R-:W-:Y:S02]  /*6c60*/  VIADD R5, R0.reuse, 0x7c ;  /* 0x0000007c00057836 */ /* 0x040fe40000000000 */
[----:B------:R-:W-:Y:S01]  /*6c70*/  IMAD.HI.U32 R3, R9, R89, RZ ;  /* 0x0000005909037227 */ /* 0x000fe200078e00ff */
[----:B------:R1:W-:Y:S03]  /*6c80*/  STL [R1+0x3b4], R11 ;  /* 0x0003b40b01007387 */ /* 0x0003e60000100800 */
[----:B------:R-:W-:Y:S02]  /*6c90*/  VIADD R6, R0, 0x7d ;  /* 0x0000007d00067836 */ /* 0x000fe40000000000 */
[----:B------:R-:W-:Y:S02]  /*6ca0*/  IMAD.MOV R4, RZ, RZ, -R4 ;  /* 0x000000ffff047224 */ /* 0x000fe400078e0a04 */
[----:B0-----:R-:W-:Y:S01]  /*6cb0*/  IMAD.MOV.U32 R10, RZ, RZ, R7 ;  /* 0x000000ffff0a7224 */ /* 0x001fe200078e0007 */
[----:B------:R-:W-:Y:S01]  /*6cc0*/  IABS R7, R5 ;  /* 0x0000000500077213 */ /* 0x000fe20000000000 */
[----:B------:R-:W-:Y:S01]  /*6cd0*/  @!P6 IMAD.IADD R93, R93, 0x1, -R8 ;  /* 0x000000015d5de824 */ /* 0x000fe200078e0a08 */
[----:B-1----:R-:W-:Y:S01]  /*6ce0*/  IABS R11, R6 ;  /* 0x00000006000b7213 */ /* 0x002fe20000000000 */
[----:B------:R-:W-:-:S02]  /*6cf0*/  IMAD.MOV R3, RZ, RZ, -R3 ;  /* 0x000000ffff037224 */ /* 0x000fc400078e0a03 */
[C---:B------:R-:W-:Y:S01]  /*6d00*/  IMAD R91, R8.reuse, R4, R91 ;  /* 0x00000004085b7224 */ /* 0x040fe200078e025b */
[C---:B------:R-:W-:Y:S01]  /*6d10*/  ISETP.GT.U32.AND P6, PT, R8.reuse, R93, PT ;  /* 0x0000005d0800720c */ /* 0x040fe20003fc4070 */
[----:B------:R-:W-:Y:S02]  /*6d20*/  IMAD R89, R8, R3, R89 ;  /* 0x0000000308597224 */ /* 0x000fe400078e0259 */
[----:B------:R-:W-:-:S04]  /*6d30*/  IMAD.HI.U32 R3, R9, R7, RZ ;  /* 0x0000000709037227 */ /* 0x000fc800078e00ff */
[----:B------:R-:W-:Y:S01]  /*6d40*/  @!P5 IMAD.IADD R95, R95, 0x1, -R8 ;  /* 0x000000015f5fd824 */ /* 0x000fe200078e0a08 */
[----:B------:R-:W-:Y:S01]  /*6d50*/  ISETP.GT.U32.AND P5, PT, R8, R91, PT ;  /* 0x0000005b0800720c */ /* 0x000fe20003fa4070 */
[----:B------:R-:W-:-:S04]  /*6d60*/  IMAD.HI.U32 R4, R9, R11, RZ ;  /* 0x0000000b09047227 */ /* 0x000fc800078e00ff */
[----:B------:R-:W-:Y:S02]  /*6d70*/  IMAD.MOV R3, RZ, RZ, -R3 ;  /* 0x000000ffff037224 */ /* 0x000fe400078e0a03 */
[----:B------:R-:W-:Y:S01]  /*6d80*/  @!P1 IMAD.MOV R10, RZ, RZ, -R10 ;  /* 0x000000ffff0a9224 */ /* 0x000fe200078e0a0a */
[----:B------:R-:W-:Y:S01]  /*6d90*/  ISETP.GE.AND P1, PT, R5, RZ, PT ;  /* 0x000000ff0500720c */ /* 0x000fe20003f26270 */
[----:B------:R-:W-:Y:S02]  /*6da0*/  IMAD.MOV R4, RZ, RZ, -R4 ;  /* 0x000000ffff047224 */ /* 0x000fe400078e0a04 */
[C---:B------:R-:W-:Y:S01]  /*6db0*/  IMAD R7, R8.reuse, R3, R7 ;  /* 0x0000000308077224 */ /* 0x040fe200078e0207 */
[----:B------:R0:W-:Y:S01]  /*6dc0*/  STL [R1+0x3bc], R10 ;  /* 0x0003bc0a01007387 */ /* 0x0001e20000100800 */
[C---:B------:R-:W-:Y:S02]  /*6dd0*/  IMAD R11, R8.reuse, R4, R11 ;  /* 0x00000004080b7224 */ /* 0x040fe400078e020b */
[--C-:B------:R-:W-:Y:S01]  /*6de0*/  @!P6 IMAD.IADD R93, R93, 0x1, -R8.reuse ;  /* 0x000000015d5de824 */ /* 0x100fe200078e0a08 */
[C---:B------:R-:W-:Y:S01]  /*6df0*/  ISETP.GT.U32.AND P6, PT, R8.reuse, R7, PT ;  /* 0x000000070800720c */ /* 0x040fe20003fc4070 */
[----:B------:R-:W-:Y:S01]  /*6e00*/  @!P5 IMAD.IADD R91, R91, 0x1, -R8 ;  /* 0x000000015b5bd824 */ /* 0x000fe200078e0a08 */
[----:B------:R-:W-:Y:S01]  /*6e10*/  ISETP.GT.U32.AND P5, PT, R8, R11, PT ;  /* 0x0000000b0800720c */ /* 0x000fe20003fa4070 */
[----:B------:R-:W-:-:S02]  /*6e20*/  VIADD R12, R0, 0x7f ;  /* 0x0000007f000c7836 */ /* 0x000fc40000000000 */
[----:B------:R-:W-:Y:S01]  /*6e30*/  @!P4 IMAD.MOV R95, RZ, RZ, -R95 ;  /* 0x000000ffff5fc224 */ /* 0x000fe200078e0a5f */
[----:B------:R-:W-:Y:S01]  /*6e40*/  ISETP.GT.U32.AND P4, PT, R8, R89, PT ;  /* 0x000000590800720c */ /* 0x000fe20003f84070 */
[C---:B0-----:R-:W-:Y:S01]  /*6e50*/  VIADD R10, R0.reuse, 0x7e ;  /* 0x0000007e000a7836 */ /* 0x041fe20000000000 */
[----:B------:R-:W-:Y:S01]  /*6e60*/  IABS R4, R12 ;  /* 0x0000000c00047213 */ /* 0x000fe20000000000 */
[C---:B------:R-:W-:Y:S02]  /*6e70*/  VIADD R14, R0.reuse, 0x80 ;  /* 0x00000080000e7836 */ /* 0x040fe40000000000 */
[----:B------:R-:W-:Y:S01]  /*6e80*/  VIADD R16, R0, 0x82 ;  /* 0x0000008200107836 */ /* 0x000fe20000000000 */
[----:B------:R-:W-:Y:S01]  /*6e90*/  IABS R5, R10 ;  /* 0x0000000a00057213 */ /* 0x000fe20000000000 */
[--C-:B------:R-:W-:Y:S01]  /*6ea0*/  @!P6 IMAD.IADD R7, R7, 0x1, -R8.reuse ;  /* 0x000000010707e824 */ /* 0x100fe200078e0a08 */
[----:B------:R-:W-:Y:S01]  /*6eb0*/  IABS R87, R14 ;  /* 0x0000000e00577213 */ /* 0x000fe20000000000 */
[----:B------:R-:W-:Y:S01]  /*6ec0*/  @!P5 IMAD.IADD R11, R11, 0x1, -R8 ;  /* 0x000000010b0bd824 */ /* 0x000fe200078e0a08 */
[----:B------:R-:W-:Y:S01]  /*6ed0*/  IABS R84, R16 ;  /* 0x0000001000547213 */ /* 0x000fe20000000000 */
[----:B------:R-:W-:Y:S01]  /*6ee0*/  IMAD.HI.U32 R3, R9, R5, RZ ;  /* 0x0000000509037227 */ /* 0x000fe200078e00ff */
[----:B------:R-:W-:-:S03]  /*6ef0*/  ISETP.GT.U32.AND P5, PT, R8, R7, PT ;  /* 0x000000070800720c */ /* 0x000fc60003fa4070 */
[----:B------:R-:W-:Y:S02]  /*6f00*/  IMAD.MOV R3, RZ, RZ, -R3 ;  /* 0x000000ffff037224 */ /* 0x000fe400078e0a03 */
[----:B------:R-:W-:Y:S01]  /*6f10*/  @!P4 IMAD.IADD R89, R89, 0x1, -R8 ;  /* 0x000000015959c824 */ /* 0x000fe200078e0a08 */
[C---:B------:R-:W-:Y:S01]  /*6f20*/  ISETP.GT.U32.AND P4, PT, R8.reuse, R91, PT ;  /* 0x0000005b0800720c */ /* 0x040fe20003f84070 */
[C---:B------:R-:W-:Y:S02]  /*6f30*/  IMAD R5, R8.reuse, R3, R5 ;  /* 0x0000000308057224 */ /* 0x040fe400078e0205 */
[----:B------:R-:W-:Y:S01]  /*6f40*/  IMAD.HI.U32 R3, R9, R4, RZ ;  /* 0x0000000409037227 */ /* 0x000fe200078e00ff */
[----:B------:R-:W-:-:S03]  /*6f50*/  ISETP.GT.U32.AND P6, PT, R8, R89, PT ;  /* 0x000000590800720c */ /* 0x000fc60003fc4070 */
[----:B------:R-:W-:Y:S02]  /*6f60*/  IMAD.MOV R3, RZ, RZ, -R3 ;  /* 0x000000ffff037224 */ /* 0x000fe400078e0a03 */
[----:B------:R-:W-:Y:S02]  /*6f70*/  @!P5 IMAD.IADD R7, R7, 0x1, -R8 ;  /* 0x000000010707d824 */ /* 0x000fe400078e0a08 */
[----:B------:R-:W-:Y:S02]  /*6f80*/  IMAD R3, R8, R3, R4 ;  /* 0x0000000308037224 */ /* 0x000fe400078e0204 */
[----:B------:R-:W-:-:S03]  /*6f90*/  IMAD.HI.U32 R4, R9, R87, RZ ;  /* 0x0000005709047227 */ /* 0x000fc600078e00ff */
[C---:B------:R-:W-:Y:S01]  /*6fa0*/  ISETP.GT.U32.AND P5, PT, R8.reuse, R3, PT ;  /* 0x000000030800720c */ /* 0x040fe20003fa4070 */
[----:B------:R-:W-:Y:S01]  /*6fb0*/  @!P4 IMAD.IADD R91, R91, 0x1, -R8 ;  /* 0x000000015b5bc824 */ /* 0x000fe200078e0a08 */
[C---:B------:R-:W-:Y:S01]  /*6fc0*/  ISETP.GT.U32.AND P4, PT, R8.reuse, R5, PT ;  /* 0x000000050800720c */ /* 0x040fe20003f84070 */
[----:B------:R-:W-:Y:S02]  /*6fd0*/  IMAD.MOV R4, RZ, RZ, -R4 ;  /* 0x000000ffff047224 */ /* 0x000fe400078e0a04 */
[----:B------:R-:W-:Y:S01]  /*6fe0*/  @!P2 IMAD.MOV R93, RZ, RZ, -R93 ;  /* 0x000000ffff5da224 */ /* 0x000fe200078e0a5d */
[C---:B------:R-:W-:Y:S01]  /*6ff0*/  ISETP.GT.U32.AND P2, PT, R8.reuse, R11, PT ;  /* 0x0000000b0800720c */ /* 0x040fe20003f44070 */
[----:B------:R-:W-:Y:S02]  /*7000*/  IMAD R87, R8, R4, R87 ;  /* 0x0000000408577224 */ /* 0x000fe400078e0257 */
[----:B------:R-:W-:-:S04]  /*7010*/  IMAD.HI.U32 R4, R9, R84, RZ ;  /* 0x0000005409047227 */ /* 0x000fc800078e00ff */
[----:B------:R-:W-:Y:S02]  /*7020*/  @!P5 IMAD.IADD R3, R3, 0x1, -R8 ;  /* 0x000000010303d824 */ /* 0x000fe400078e0a08 */
[----:B------:R-:W-:Y:S02]  /*7030*/  VIADD R15, R0, 0x81 ;  /* 0x00000081000f7836 */ /* 0x000fe40000000000 */
[----:B------:R-:W-:Y:S01]  /*7040*/  IMAD.MOV R13, RZ, RZ, -R4 ;  /* 0x000000ffff0d7224 */ /* 0x000fe200078e0a04 */
[C---:B------:R-:W-:Y:S01]  /*7050*/  ISETP.GT.U32.AND P5, PT, R8.reuse, R3, PT ;  /* 0x000000030800720c */ /* 0x040fe20003fa4070 */
[----:B------:R-:W-:Y:S01]  /*7060*/  @!P4 IMAD.IADD R5, R5, 0x1, -R8 ;  /* 0x000000010505c824 */ /* 0x000fe200078e0a08 */
[----:B------:R-:W-:Y:S01]  /*7070*/  IABS R85, R15 ;  /* 0x0000000f00557213 */ /* 0x000fe20000000000 */
[----:B------:R-:W-:Y:S01]  /*7080*/  IMAD R84, R8, R13, R84 ;  /* 0x0000000d08547224 */ /* 0x000fe200078e0254 */
[----:B------:R-:W-:Y:S01]  /*7090*/  ISETP.GE.AND P4, PT, R12, RZ, PT ;  /* 0x000000ff0c00720c */ /* 0x000fe20003f86270 */
[----:B------:R-:W-:Y:S01]  /*70a0*/  @!P6 IMAD.IADD R89, R89, 0x1, -R8 ;  /* 0x000000015959e824 */ /* 0x000fe200078e0a08 */
[----:B------:R-:W-:Y:S01]  /*70b0*/  ISETP.GE.AND P6, PT, R6, RZ, PT ;  /* 0x000000ff0600720c */ /* 0x000fe20003fc6270 */
[----:B------:R-:W-:Y:S01]  /*70c0*/  @!P0 IMAD.MOV R91, RZ, RZ, -R91 ;  /* 0x000000ffff5b8224 */ /* 0x000fe200078e0a5b */
[----:B------:R-:W-:Y:S01]  /*70d0*/  ISETP.GT.U32.AND P0, PT, R8, R5, PT ;  /* 0x000000050800720c */ /* 0x000fe20003f04070 */
[----:B------:R-:W-:-:S04]  /*70e0*/  IMAD.HI.U32 R6, R9, R85, RZ ;  /* 0x0000005509067227 */ /* 0x000fc800078e00ff */
[--C-:B------:R-:W-:Y:S01]  /*70f0*/  @!P5 IMAD.IADD R3, R3, 0x1, -R8.reuse ;  /* 0x000000010303d824 */ /* 0x100fe200078e0a08 */
[----:B------:R-:W-:Y:S01]  /*7100*/  ISETP.GT.U32.AND P5, PT, R8, R84, PT ;  /* 0x000000540800720c */ /* 0x000fe20003fa4070 */
[----:B------:R-:W-:Y:S01]  /*7110*/  @!P2 IMAD.IADD R11, R11, 0x1, -R8 ;  /* 0x000000010b0ba824 */ /* 0x000fe200078e0a08 */
[----:B------:R-:W-:Y:S01]  /*7120*/  ISETP.GE.AND P2, PT, R10, RZ, PT ;  /* 0x000000ff0a00720c */ /* 0x000fe20003f46270 */
[----:B------:R-:W-:Y:S02]  /*7130*/  IMAD.MOV.U32 R18, RZ, RZ, R7 ;  /* 0x000000ffff127224 */ /* 0x000fe400078e0007 */
[----:B------:R-:W-:Y:S02]  /*7140*/  IMAD.MOV R6, RZ, RZ, -R6 ;  /* 0x000000ffff067224 */ /* 0x000fe400078e0a06 */
[----:B------:R-:W-:Y:S02]  /*7150*/  VIADD R10, R0, 0x83 ;  /* 0x00000083000a7836 */ /* 0x000fe40000000000 */
[----:B------:R-:W-:Y:S01]  /*7160*/  @!P1 IMAD.MOV R18, RZ, RZ, -R18 ;  /* 0x000000ffff129224 */ /* 0x000fe200078e0a12 */
[----:B------:R-:W-:Y:S01]  /*7170*/  ISETP.GE.AND P1, PT, R14, RZ, PT ;  /* 0x000000ff0e00720c */ /* 0x000fe20003f26270 */
[----:B------:R-:W-:Y:S01]  /*7180*/  IMAD R85, R8, R6, R85 ;  /* 0x0000000608557224 */ /* 0x000fe200078e0255 */
[----:B------:R-:W-:Y:S01]  /*7190*/  IABS R83, R10 ;  /* 0x0000000a00537213 */ /* 0x000fe20000000000 */
[----:B------:R-:W-:Y:S01]  /*71a0*/  IMAD.MOV.U32 R17, RZ, RZ, R11 ;  /* 0x000000ffff117224 */ /* 0x000fe200078e000b */
[----:B------:R-:W-:Y:S01]  /*71b0*/  STL [R1+0x3c4], R18 ;  /* 0x0003c41201007387 */ /* 0x000fe20000100800 */
[----:B------:R-:W-:-:S02]  /*71c0*/  VIADD R14, R0, 0x84 ;  /* 0x00000084000e7836 */ /* 0x000fc40000000000 */
[----:B------:R-:W-:Y:S01]  /*71d0*/  @!P6 IMAD.MOV R17, RZ, RZ, -R17 ;  /* 0x000000ffff11e224 */ /* 0x000fe200078e0a11 */
[----:B------:R-:W-:Y:S01]  /*71e0*/  ISETP.GT.U32.AND P6, PT, R8, R85, PT ;  /* 0x000000550800720c */ /* 0x000fe20003fc4070 */
[--C-:B------:R-:W-:Y:S01]  /*71f0*/  @!P0 IMAD.IADD R5, R5, 0x1, -R8.reuse ;  /* 0x0000000105058824 */ /* 0x100fe200078e0a08 */
[----:B------:R-:W-:Y:S01]  /*7200*/  IABS R11, R14 ;  /* 0x0000000e000b7213 */ /* 0x000fe20000000000 */
[----:B------:R-:W-:Y:S01]  /*7210*/  @!P5 IMAD.IADD R84, R84, 0x1, -R8 ;  /* 0x000000015454d824 */ /* 0x000fe200078e0a08 */
[----:B------:R-:W-:Y:S01]  /*7220*/  ISETP.GE.AND P0, PT, R15, RZ, PT ;  /* 0x000000ff0f00720c */ /* 0x000fe20003f06270 */
[----:B------:R-:W-:Y:S01]  /*7230*/  IMAD.HI.U32 R4, R9, R83, RZ ;  /* 0x0000005309047227 */ /* 0x000fe200078e00ff */
[----:B------:R-:W-:Y:S02]  /*7240*/  STL [R1+0x3cc], R17 ;  /* 0x0003cc1101007387 */ /* 0x000fe40000100800 */
[C---:B------:R-:W-:Y:S01]  /*7250*/  ISETP.GT.U32.AND P5, PT, R8.reuse, R84, PT ;  /* 0x000000540800720c */ /* 0x040fe20003fa4070 */
[----:B------:R-:W-:Y:S01]  /*7260*/  @!P3 IMAD.MOV R89, RZ, RZ, -R89 ;  /* 0x000000ffff59b224 */ /* 0x000fe200078e0a59 */
[----:B------:R-:W-:Y:S01]  /*7270*/  ISETP.GT.U32.AND P3, PT, R8, R87, PT ;  /* 0x000000570800720c */ /* 0x000fe20003f64070 */
[----:B------:R-:W-:-:S02]  /*7280*/  IMAD.MOV.U32 R6, RZ, RZ, R5 ;  /* 0x000000ffff067224 */ /* 0x000fc400078e0005 */
[----:B------:R-:W-:Y:S02]  /*7290*/  IMAD.MOV R5, RZ, RZ, -R4 ;  /* 0x000000ffff057224 */ /* 0x000fe400078e0a04 */
[----:B------:R-:W-:-:S04]  /*72a0*/  IMAD.HI.U32 R4, R9, R11, RZ ;  /* 0x0000000b09047227 */ /* 0x000fc800078e00ff */
[----:B------:R-:W-:Y:S02]  /*72b0*/  IMAD.MOV R4, RZ, RZ, -R4 ;  /* 0x000000ffff047224 */ /* 0x000fe400078e0a04 */
[--C-:B------:R-:W-:Y:S02]  /*72c0*/  @!P6 IMAD.IADD R85, R85, 0x1, -R8.reuse ;  /* 0x000000015555e824 */ /* 0x100fe400078e0a08 */
[----:B------:R-:W-:Y:S02]  /*72d0*/  IMAD R11, R8, R4, R11 ;  /* 0x00000004080b7224 */ /* 0x000fe400078e020b */
[----:B------:R-:W-:Y:S01]  /*72e0*/  @!P3 IMAD.IADD R87, R87, 0x1, -R8 ;  /* 0x000000015757b824 */ /* 0x000fe200078e0a08 */
[----:B------:R-:W-:Y:S01]  /*72f0*/  ISETP.GE.AND P3, PT, R16, RZ, PT ;  /* 0x000000ff1000720c */ /* 0x000fe20003f66270 */
[----:B------:R-:W-:Y:S01]  /*7300*/  @!P2 IMAD.MOV R6, RZ, RZ, -R6 ;  /* 0x000000ffff06a224 */ /* 0x000fe200078e0a06 */
[----:B------:R-:W-:Y:S01]  /*7310*/  ISETP.GT.U32.AND P2, PT, R8, R85, PT ;  /* 0x000000550800720c */ /* 0x000fe20003f44070 */
[----:B------:R-:W-:Y:S01]  /*7320*/  @!P5 IMAD.IADD R84, R84, 0x1, -R8 ;  /* 0x000000015454d824 */ /* 0x000fe200078e0a08 */
[----:B------:R-:W-:Y:S01]  /*7330*/  ISETP.GT.U32.AND P5, PT, R8, R11, PT ;  /* 0x0000000b0800720c */ /* 0x000fe20003fa4070 */
[----:B------:R-:W-:Y:S01]  /*7340*/  VIADD R12, R0, 0x85 ;  /* 0x00000085000c7836 */ /* 0x000fe20000000000 */
[----:B------:R-:W-:Y:S01]  /*7350*/  ISETP.GT.U32.AND P6, PT, R8, R87, PT ;  /* 0x000000570800720c */ /* 0x000fe20003fc4070 */
[C---:B------:R-:W-:Y:S01]  /*7360*/  VIADD R13, R0.reuse, 0x86 ;  /* 0x00000086000d7836 */ /* 0x040fe20000000000 */
[----:B------:R0:W-:Y:S01]  /*7370*/  STL [R1+0x3d4], R6 ;  /* 0x0003d40601007387 */ /* 0x0001e20000100800 */
[----:B------:R-:W-:Y:S01]  /*7380*/  VIADD R15, R0, 0x87 ;  /* 0x00000087000f7836 */ /* 0x000fe20000000000 */
[----:B------:R-:W-:Y:S01]  /*7390*/  IABS R7, R12 ;  /* 0x0000000c00077213 */ /* 0x000fe20000000000 */
[----:B------:R-:W-:-:S02]  /*73a0*/  IMAD R83, R8, R5, R83 ;  /* 0x0000000508537224 */ /* 0x000fc400078e0253 */
[----:B------:R-:W-:Y:S02]  /*73b0*/  IMAD.MOV.U32 R16, RZ, RZ, R3 ;  /* 0x000000ffff107224 */ /* 0x000fe400078e0003 */
[----:B------:R-:W-:Y:S01]  /*73c0*/  IMAD.HI.U32 R4, R9, R7, RZ ;  /* 0x0000000709047227 */ /* 0x000fe200078e00ff */
[----:B0-----:R-:W-:-:S03]  /*73d0*/  IABS R6, R13 ;  /* 0x0000000d00067213 */ /* 0x001fc60000000000 */
[--C-:B------:R-:W-:Y:S01]  /*73e0*/  @!P2 IMAD.IADD R85, R85, 0x1, -R8.reuse ;  /* 0x000000015555a824 */ /* 0x100fe200078e0a08 */
[----:B------:R-:W-:Y:S01]  /*73f0*/  ISETP.GE.AND P2, PT, R10, RZ, PT ;  /* 0x000000ff0a00720c */ /* 0x000fe20003f46270 */
[----:B------:R-:W-:Y:S01]  /*7400*/  @!P5 IMAD.IADD R11, R11, 0x1, -R8 ;  /* 0x000000010b0bd824 */ /* 0x000fe200078e0a08 */
[----:B------:R-:W-:Y:S01]  /*7410*/  IABS R10, R15 ;  /* 0x0000000f000a7213 */ /* 0x000fe20000000000 */
[----:B------:R-:W-:-:S04]  /*7420*/  IMAD.HI.U32 R5, R9, R6, RZ ;  /* 0x0000000609057227 */ /* 0x000fc800078e00ff */
[----:B------:R-:W-:Y:S02]  /*7430*/  IMAD.MOV R4, RZ, RZ, -R4 ;  /* 0x000000ffff047224 */ /* 0x000fe400078e0a04 */
[----:B------:R-:W-:Y:S01]  /*7440*/  @!P6 IMAD.IADD R87, R87, 0x1, -R8 ;  /* 0x000000015757e824 */ /* 0x000fe200078e0a08 */
[C---:B------:R-:W-:Y:S01]  /*7450*/  ISETP.GT.U32.AND P6, PT, R8.reuse, R83, PT ;  /* 0x000000530800720c */ /* 0x040fe20003fc4070 */
[----:B------:R-:W-:Y:S01]  /*7460*/  @!P4 IMAD.MOV R16, RZ, RZ, -R16 ;  /* 0x000000ffff10c224 */ /* 0x000fe200078e0a10 */
[C---:B------:R-:W-:Y:S01]  /*7470*/  ISETP.GT.U32.AND P4, PT, R8.reuse, R11, PT ;  /* 0x0000000b0800720c */ /* 0x040fe20003f84070 */
[----:B------:R-:W-:Y:S02]  /*7480*/  IMAD.MOV R5, RZ, RZ, -R5 ;  /* 0x000000ffff057224 */ /* 0x000fe400078e0a05 */
[----:B------:R-:W-:Y:S01]  /*7490*/  IMAD R7, R8, R4, R7 ;  /* 0x0000000408077224 */ /* 0x000fe200078e0207 */
[----:B------:R0:W-:Y:S01]  /*74a0*/  STL [R1+0x3dc], R16 ;  /* 0x0003dc1001007387 */ /* 0x0001e20000100800 */
[----:B------:R-:W-:-:S04]  /*74b0*/  IMAD.HI.U32 R3, R9, R10, RZ ;  /* 0x0000000a09037227 */ /* 0x000fc800078e00ff */
[C---:B------:R-:W-:Y:S02]  /*74c0*/  IMAD R5, R8.reuse, R5, R6 ;  /* 0x0000000508057224 */ /* 0x040fe400078e0206 */
[----:B------:R-:W-:Y:S02]  /*74d0*/  IMAD.MOV R3, RZ, RZ, -R3 ;  /* 0x000000ffff037224 */ /* 0x000fe400078e0a03 */
[----:B------:R-:W-:Y:S01]  /*74e0*/  @!P1 IMAD.MOV R87, RZ, RZ, -R87 ;  /* 0x000000ffff579224 */ /* 0x000fe200078e0a57 */
[C---:B------:R-:W-:Y:S01]  /*74f0*/  ISETP.GT.U32.AND P1, PT, R8.reuse, R7, PT ;  /* 0x000000070800720c */ /* 0x040fe20003f24070 */
[C---:B------:R-:W-:Y:S02]  /*7500*/  IMAD R3, R8.reuse, R3, R10 ;  /* 0x0000000308037224 */ /* 0x040fe400078e020a */
[----:B------:R-:W-:Y:S01]  /*7510*/  @!P3 IMAD.MOV R84, RZ, RZ, -R84 ;  /* 0x000000ffff54b224 */ /* 0x000fe200078e0a54 */
[----:B------:R-:W-:Y:S01]  /*7520*/  ISETP.GT.U32.AND P3, PT, R8, R5, PT ;  /* 0x000000050800720c */ /* 0x000fe20003f64070 */
[--C-:B------:R-:W-:Y:S01]  /*7530*/  @!P6 IMAD.IADD R83, R83, 0x1, -R8.reuse ;  /* 0x000000015353e824 */ /* 0x100fe200078e0a08 */
[----:B------:R-:W-:Y:S01]  /*7540*/  ISETP.GE.AND P6, PT, R14, RZ, PT ;  /* 0x000000ff0e00720c */ /* 0x000fe20003fc6270 */
[----:B------:R-:W-:Y:S01]  /*7550*/  @!P4 IMAD.IADD R11, R11, 0x1, -R8 ;  /* 0x000000010b0bc824 */ /* 0x000fe200078e0a08 */
[----:B------:R-:W-:Y:S01]  /*7560*/  ISETP.GT.U32.AND P4, PT, R8, R3, PT ;  /* 0x000000030800720c */ /* 0x000fe20003f84070 */
[----:B------:R-:W-:Y:S01]  /*7570*/  VIADD R14, R0, 0x88 ;  /* 0x00000088000e7836 */ /* 0x000fe20000000000 */
[----:B------:R-:W-:Y:S01]  /*7580*/  ISETP.GT.U32.AND P5, PT, R8, R83, PT ;  /* 0x000000530800720c */ /* 0x000fe20003fa4070 */
[----:B------:R-:W-:-:S02]  /*7590*/  VIADD R6, R0, 0x89 ;  /* 0x0000008900067836 */ /* 0x000fc40000000000 */
[--C-:B------:R-:W-:Y:S01]  /*75a0*/  @!P1 IMAD.IADD R7, R7, 0x1, -R8.reuse ;  /* 0x0000000107079824 */ /* 0x100fe200078e0a08 */
[----:B------:R-:W-:Y:S01]  /*75b0*/  IABS R81, R14 ;  /* 0x0000000e00517213 */ /* 0x000fe20000000000 */
[----:B------:R-:W-:Y:S01]  /*75c0*/  @!P0 IMAD.MOV R85, RZ, RZ, -R85 ;  /* 0x000000ffff558224 */ /* 0x000fe200078e0a55 */
[----:B------:R-:W-:Y:S01]  /*75d0*/  IABS R79, R6 ;  /* 0x00000006004f7213 */ /* 0x000fe20000000000 */
[--C-:B------:R-:W-:Y:S01]  /*75e0*/  @!P3 IMAD.IADD R5, R5, 0x1, -R8.reuse ;  /* 0x000000010505b824 */ /* 0x100fe200078e0a08 */
[----:B------:R-:W-:Y:S01]  /*75f0*/  ISETP.GT.U32.AND P3, PT, R8, R7, PT ;  /* 0x000000070800720c */ /* 0x000fe20003f64070 */
[----:B------:R-:W-:Y:S01]  /*7600*/  IMAD.HI.U32 R4, R9, R81, RZ ;  /* 0x0000005109047227 */ /* 0x000fe200078e00ff */
[----:B------:R-:W-:Y:S02]  /*7610*/  ISETP.GE.AND P0, PT, R12, RZ, PT ;  /* 0x000000ff0c00720c */ /* 0x000fe40003f06270 */
[----:B------:R-:W-:Y:S01]  /*7620*/  ISETP.GE.AND P1, PT, R15, RZ, PT ;  /* 0x000000ff0f00720c */ /* 0x000fe20003f26270 */
[----:B------:R-:W-:-:S02]  /*7630*/  @!P4 IMAD.IADD R3, R3, 0x1, -R8 ;  /* 0x000000010303c824 */ /* 0x000fc400078e0a08 */
[----:B------:R-:W-:Y:S02]  /*7640*/  IMAD.MOV R4, RZ, RZ, -R4 ;  /* 0x000000ffff047224 */ /* 0x000fe400078e0a04 */
[----:B------:R-:W-:Y:S01]  /*7650*/  @!P5 IMAD.IADD R83, R83, 0x1, -R8 ;  /* 0x000000015353d824 */ /* 0x000fe200078e0a08 */
[C---:B------:R-:W-:Y:S01]  /*7660*/  ISETP.GT.U32.AND P4, PT, R8.reuse, R3, PT ;  /* 0x000000030800720c */ /* 0x040fe20003f84070 */
[----:B------:R-:W-:Y:S01]  /*7670*/  IMAD R81, R8, R4, R81 ;  /* 0x0000000408517224 */ /* 0x000fe200078e0251 */
[----:B------:R-:W-:Y:S01]  /*7680*/  ISETP.GE.AND P5, PT, R13, RZ, PT ;  /* 0x000000ff0d00720c */ /* 0x000fe20003fa6270 */
[----:B------:R-:W-:-:S04]  /*7690*/  IMAD.HI.U32 R4, R9, R79, RZ ;  /* 0x0000004f09047227 */ /* 0x000fc800078e00ff */
[----:B------:R-:W-:Y:S02]  /*76a0*/  IMAD.MOV R4, RZ, RZ, -R4 ;  /* 0x000000ffff047224 */ /* 0x000fe400078e0a04 */
[--C-:B------:R-:W-:Y:S01]  /*76b0*/  @!P3 IMAD.IADD R7, R7, 0x1, -R8.reuse ;  /* 0x000000010707b824 */ /* 0x100fe200078e0a08 */
[C---:B------:R-:W-:Y:S01]  /*76c0*/  ISETP.GT.U32.AND P3, PT, R8.reuse, R81, PT ;  /* 0x000000510800720c */ /* 0x040fe20003f64070 */
[----:B------:R-:W-:Y:S01]  /*76d0*/  @!P2 IMAD.MOV R83, RZ, RZ, -R83 ;  /* 0x000000ffff53a224 */ /* 0x000fe200078e0a53 */
[C---:B------:R-:W-:Y:S01]  /*76e0*/  ISETP.GT.U32.AND P2, PT, R8.reuse, R5, PT ;  /* 0x000000050800720c */ /* 0x040fe20003f44070 */
[----:B------:R-:W-:Y:S02]  /*76f0*/  IMAD R79, R8, R4, R79 ;  /* 0x00000004084f7224 */ /* 0x000fe400078e024f */
[----:B------:R-:W-:Y:S02]  /*7700*/  @!P4 IMAD.IADD R3, R3, 0x1, -R8 ;  /* 0x000000010303c824 */ /* 0x000fe400078e0a08 */
[----:B------:R-:W-:Y:S01]  /*7710*/  VIADD R10, R0, 0x8a ;  /* 0x0000008a000a7836 */ /* 0x000fe20000000000 */
[----:B------:R-:W-:Y:S01]  /*7720*/  ISETP.GT.U32.AND P4, PT, R8, R79, PT ;  /* 0x0000004f0800720c */ /* 0x000fe20003f84070 */
[----:B0-----:R-:W-:-:S02]  /*7730*/  IMAD.MOV.U32 R16, RZ, RZ, R11 ;  /* 0x000000ffff107224 */ /* 0x001fc400078e000b */
[----:B------:R-:W-:Y:S01]  /*7740*/  IMAD.MOV.U32 R13, RZ, RZ, R7 ;  /* 0x000000ffff0d7224 */ /* 0x000fe200078e0007 */
[----:B------:R-:W-:Y:S01]  /*7750*/  IABS R76, R10 ;  /* 0x0000000a004c7213 */ /* 0x000fe20000000000 */
[----:B------:R-:W-:Y:S02]  /*7760*/  VIADD R12, R0, 0x8c ;  /* 0x0000008c000c7836 */ /* 0x000fe40000000000 */
[----:B------:R-:W-:Y:S01]  /*7770*/  @!P3 IMAD.IADD R81, R81, 0x1, -R8 ;  /* 0x000000015151b824 */ /* 0x000fe200078e0a08 */
[----:B------:R-:W-:Y:S01]  /*7780*/  ISETP.GE.AND P3, PT, R10, RZ, PT ;  /* 0x000000ff0a00720c */ /* 0x000fe20003f66270 */
[----:B------:R-:W-:Y:S01]  /*7790*/  @!P6 IMAD.MOV R16, RZ, RZ, -R16 ;  /* 0x000000ffff10e224 */ /* 0x000fe200078e0a10 */
[----:B------:R-:W-:Y:S01]  /*77a0*/  IABS R11, R12 ;  /* 0x0000000c000b7213 */ /* 0x000fe20000000000 */
[----:B------:R-:W-:Y:S01]  /*77b0*/  @!P2 IMAD.IADD R5, R5, 0x1, -R8 ;  /* 0x000000010505a824 */ /* 0x000fe200078e0a08 */
[----:B------:R-:W-:Y:S01]  /*77c0*/  ISETP.GE.AND P2, PT, R6, RZ, PT ;  /* 0x000000ff0600720c */ /* 0x000fe20003f46270 */
[----:B------:R-:W-:Y:S01]  /*77d0*/  @!P0 IMAD.MOV R13, RZ, RZ, -R13 ;  /* 0x000000ffff0d8224 */ /* 0x000fe200078e0a0d */
[----:B------:R-:W-:Y:S01]  /*77e0*/  ISETP.GT.U32.AND P0, PT, R8, R81, PT ;  /* 0x000000510800720c */ /* 0x000fe20003f04070 */
[----:B------:R-:W-:Y:S01]  /*77f0*/  VIADD R6, R0, 0x8b ;  /* 0x0000008b00067836 */ /* 0x000fe20000000000 */
[----:B------:R-:W-:Y:S01]  /*7800*/  STL [R1+0x3e4], R16 ;  /* 0x0003e41001007387 */ /* 0x000fe20000100800 */
[----:B------:R-:W-:Y:S01]  /*7810*/  IMAD.HI.U32 R4, R9, R76, RZ ;  /* 0x0000004c09047227 */ /* 0x000fe200078e00ff */
[----:B------:R-:W-:-:S02]  /*7820*/  ISETP.GE.AND P6, PT, R14, RZ, PT ;  /* 0x000000ff0e00720c */ /* 0x000fc40003fc6270 */
[----:B------:R0:W-:Y:S01]  /*7830*/  STL [R1+0x3ec], R13 ;  /* 0x0003ec0d01007387 */ /* 0x0001e20000100800 */
[----:B------:R-:W-:Y:S01]  /*7840*/  @!P4 IMAD.IADD R79, R79, 0x1, -R8 ;  /* 0x000000014f4fc824 */ /* 0x000fe200078e0a08 */
[----:B------:R-:W-:Y:S01]  /*7850*/  IABS R75, R6 ;  /* 0x00000006004b7213 */ /* 0x000fe20000000000 */
[----:B------:R-:W-:Y:S02]  /*7860*/  IMAD.MOV R7, RZ, RZ, -R4 ;  /* 0x000000ffff077224 */ /* 0x000fe400078e0a04 */
[----:B------:R-:W-:Y:S01]  /*7870*/  @!P1 IMAD.MOV R3, RZ, RZ, -R3 ;  /* 0x000000ffff039224 */ /* 0x000fe200078e0a03 */
[----:B------:R-:W-:Y:S01]  /*7880*/  ISETP.GT.U32.AND P4, PT, R8, R79, PT ;  /* 0x0000004f0800720c */ /* 0x000fe20003f84070 */
[----:B------:R-:W-:Y:S01]  /*7890*/  IMAD.HI.U32 R4, R9, R75, RZ ;  /* 0x0000004b09047227 */ /* 0x000fe200078e00ff */
[----:B------:R-:W-:-:S03]  /*78a0*/  ISETP.GE.AND P1, PT, R6, RZ, PT ;  /* 0x000000ff0600720c */ /* 0x000fc60003f26270 */
[----:B0-----:R-:W-:Y:S02]  /*78b0*/  IMAD.MOV.U32 R13, RZ, RZ, R5 ;  /* 0x000000ffff0d7224 */ /* 0x001fe400078e0005 */
[----:B------:R-:W-:-:S04]  /*78c0*/  IMAD.HI.U32 R5, R9, R11, RZ ;  /* 0x0000000b09057227 */ /* 0x000fc800078e00ff */
[----:B------:R-:W-:Y:S02]  /*78d0*/  IMAD.MOV R5, RZ, RZ, -R5 ;  /* 0x000000ffff057224 */ /* 0x000fe400078e0a05 */
[----:B------:R-:W-:Y:S02]  /*78e0*/  IMAD R76, R8, R7, R76 ;  /* 0x00000007084c7224 */ /* 0x000fe400078e024c */
[----:B------:R-:W-:Y:S02]  /*78f0*/  IMAD.MOV R4, RZ, RZ, -R4 ;  /* 0x000000ffff047224 */ /* 0x000fe400078e0a04 */
[----:B------:R-:W-:Y:S01]  /*7900*/  @!P0 IMAD.IADD R81, R81, 0x1, -R8 ;  /* 0x0000000151518824 */ /* 0x000fe200078e0a08 */
[----:B------:R-:W-:Y:S01]  /*7910*/  ISETP.GE.AND P0, PT, R12, RZ, PT ;  /* 0x000000ff0c00720c */ /* 0x000fe20003f06270 */
[C---:B------:R-:W-:Y:S02]  /*7920*/  IMAD R11, R8.reuse, R5, R11 ;  /* 0x00000005080b7224 */ /* 0x040fe400078e020b */
[----:B------:R-:W-:Y:S01]  /*7930*/  @!P5 IMAD.MOV R13, RZ, RZ, -R13 ;  /* 0x000000ffff0dd224 */ /* 0x000fe200078e0a0d */
[C---:B------:R-:W-:Y:S01]  /*7940*/  ISETP.GT.U32.AND P5, PT, R8.reuse, R76, PT ;  /* 0x0000004c0800720c */ /* 0x040fe20003fa4070 */
[----:B------:R-:W-:-:S02]  /*7950*/  IMAD R75, R8, R4, R75 ;  /* 0x00000004084b7224 */ /* 0x000fc400078e024b */
[----:B------:R-:W-:Y:S01]  /*7960*/  @!P6 IMAD.MOV R81, RZ, RZ, -R81 ;  /* 0x000000ffff51e224 */ /* 0x000fe200078e0a51 */
[C---:B------:R-:W-:Y:S01]  /*7970*/  ISETP.GT.U32.AND P6, PT, R8.reuse, R11, PT ;  /* 0x0000000b0800720c */ /* 0x040fe20003fc4070 */
[--C-:B------:R-:W-:Y:S01]  /*7980*/  @!P4 IMAD.IADD R79, R79, 0x1, -R8.reuse ;  /* 0x000000014f4fc824 */ /* 0x100fe200078e0a08 */
[----:B------:R-:W-:Y:S01]  /*7990*/  ISETP.GT.U32.AND P4, PT, R8, R75, PT ;  /* 0x0000004b0800720c */ /* 0x000fe20003f84070 */
[C---:B------:R-:W-:Y:S01]  /*79a0*/  VIADD R12, R0.reuse, 0x8d ;  /* 0x0000008d000c7836 */ /* 0x040fe20000000000 */
[----:B------:R0:W-:Y:S01]  /*79b0*/  STL [R1+0x3f4], R13 ;  /* 0x0003f40d01007387 */ /* 0x0001e20000100800 */
[C---:B------:R-:W-:Y:S02]  /*79c0*/  VIADD R4, R0.reuse, 0x8e ;  /* 0x0000008e00047836 */ /* 0x040fe40000000000 */
[----:B------:R-:W-:Y:S01]  /*79d0*/  VIADD R15, R0, 0x91 ;  /* 0x00000091000f7836 */ /* 0x000fe20000000000 */
[----:B------:R-:W-:Y:S01]  /*79e0*/  IABS R6, R12 ;  /* 0x0000000c00067213 */ /* 0x000fe20000000000 */
[--C-:B------:R-:W-:Y:S01]  /*79f0*/  @!P5 IMAD.IADD R76, R76, 0x1, -R8.reuse ;  /* 0x000000014c4cd824 */ /* 0x100fe200078e0a08 */
[----:B------:R1:W-:Y:S01]  /*7a00*/  STL [R1+0x3fc], R3 ;  /* 0x0003fc0301007387 */ /* 0x0003e20000100800 */
[----:B------:R-:W-:Y:S01]  /*7a10*/  IABS R7, R4 ;  /* 0x0000000400077213 */ /* 0x000fe20000000000 */
[----:B------:R-:W-:Y:S01]  /*7a20*/  @!P2 IMAD.MOV R79, RZ, RZ, -R79 ;  /* 0x000000ffff4fa224 */ /* 0x000fe200078e0a4f */
[----:B------:R-:W-:Y:S01]  /*7a30*/  IABS R74, R15 ;  /* 0x0000000f004a7213 */ /* 0x000fe20000000000 */
[--C-:B------:R-:W-:Y:S01]  /*7a40*/  @!P6 IMAD.IADD R11, R11, 0x1, -R8.reuse ;  /* 0x000000010b0be824 */ /* 0x100fe200078e0a08 */
[----:B------:R-:W-:Y:S01]  /*7a50*/  ISETP.GT.U32.AND P5, PT, R8, R76, PT ;  /* 0x0000004c0800720c */ /* 0x000fe20003fa4070 */
[----:B0-----:R-:W-:Y:S01]  /*7a60*/  VIADD R13, R0, 0x8f ;  /* 0x0000008f000d7836 */ /* 0x001fe20000000000 */
[----:B------:R-:W-:Y:S01]  /*7a70*/  ISETP.GE.AND P2, PT, R12, RZ, PT ;  /* 0x000000ff0c00720c */ /* 0x000fe20003f46270 */
[----:B------:R-:W-:Y:S01]  /*7a80*/  @!P4 IMAD.IADD R75, R75, 0x1, -R8 ;  /* 0x000000014b4bc824 */ /* 0x000fe200078e0a08 */
[----:B------:R-:W-:Y:S01]  /*7a90*/  ISETP.GT.U32.AND P6, PT, R8, R11, PT ;  /* 0x0000000b0800720c */ /* 0x000fe20003fc4070 */
[----:B-1----:R-:W-:Y:S01]  /*7aa0*/  IMAD.HI.U32 R3, R9, R6, RZ ;  /* 0x0000000609037227 */ /* 0x002fe200078e00ff */
[----:B------:R-:W-:-:S02]  /*7ab0*/  IABS R10, R13 ;  /* 0x0000000d000a7213 */ /* 0x000fc40000000000 */
[----:B------:R-:W-:Y:S01]  /*7ac0*/  ISETP.GT.U32.AND P4, PT, R8, R75, PT ;  /* 0x0000004b0800720c */ /* 0x000fe20003f84070 */
[----:B------:R-:W-:Y:S02]  /*7ad0*/  IMAD.MOV R3, RZ, RZ, -R3 ;  /* 0x000000ffff037224 */ /* 0x000fe400078e0a03 */
[----:B------:R-:W-:-:S04]  /*7ae0*/  IMAD.HI.U32 R5, R9, R10, RZ ;  /* 0x0000000a09057227 */ /* 0x000fc800078e00ff */
[----:B------:R-:W-:Y:S01]  /*7af0*/  @!P5 IMAD.IADD R76, R76, 0x1, -R8 ;  /* 0x000000014c4cd824 */ /* 0x000fe200078e0a08 */
[----:B------:R-:W-:Y:S01]  /*7b00*/  ISETP.GE.AND P5, PT, R4, RZ, PT ;  /* 0x000000ff0400720c */ /* 0x000fe20003fa6270 */
[----:B------:R-:W-:-:S04]  /*7b10*/  IMAD.HI.U32 R4, R9, R7, RZ ;  /* 0x0000000709047227 */ /* 0x000fc800078e00ff */
[C---:B------:R-:W-:Y:S02]  /*7b20*/  IMAD R3, R8.reuse, R3, R6 ;  /* 0x0000000308037224 */ /* 0x040fe400078e0206 */
[----:B------:R-:W-:Y:S02]  /*7b30*/  IMAD.MOV R5, RZ, RZ, -R5 ;  /* 0x000000ffff057224 */ /* 0x000fe400078e0a05 */
[----:B------:R-:W-:Y:S02]  /*7b40*/  @!P6 IMAD.IADD R11, R11, 0x1, -R8 ;  /* 0x000000010b0be824 */ /* 0x000fe400078e0a08 */
[----:B------:R-:W-:Y:S02]  /*7b50*/  IMAD.MOV R4, RZ, RZ, -R4 ;  /* 0x000000ffff047224 */ /* 0x000fe400078e0a04 */
[----:B------:R-:W-:Y:S01]  /*7b60*/  @!P4 IMAD.IADD R75, R75, 0x1, -R8 ;  /* 0x000000014b4bc824 */ /* 0x000fe200078e0a08 */
[C---:B------:R-:W-:Y:S01]  /*7b70*/  ISETP.GT.U32.AND P4, PT, R8.reuse, R3, PT ;  /* 0x000000030800720c */ /* 0x040fe20003f84070 */
[----:B------:R-:W-:-:S02]  /*7b80*/  IMAD R5, R8, R5, R10 ;  /* 0x0000000508057224 */ /* 0x000fc400078e020a */
[----:B------:R-:W-:Y:S02]  /*7b90*/  IMAD.MOV.U32 R16, RZ, RZ, R11 ;  /* 0x000000ffff107224 */ /* 0x000fe400078e000b */
[C---:B------:R-:W-:Y:S02]  /*7ba0*/  IMAD R7, R8.reuse, R4, R7 ;  /* 0x0000000408077224 */ /* 0x040fe400078e0207 */
[----:B------:R-:W-:Y:S01]  /*7bb0*/  @!P0 IMAD.MOV R16, RZ, RZ, -R16 ;  /* 0x000000ffff108224 */ /* 0x000fe200078e0a10 */
[C---:B------:R-:W-:Y:S01]  /*7bc0*/  ISETP.GT.U32.AND P0, PT, R8.reuse, R5, PT ;  /* 0x000000050800720c */ /* 0x040fe20003f04070 */
[----:B------:R-:W-:Y:S01]  /*7bd0*/  @!P1 IMAD.MOV R75, RZ, RZ, -R75 ;  /* 0x000000ffff4b9224 */ /* 0x000fe200078e0a4b */
[----:B------:R-:W-:Y:S01]  /*7be0*/  ISETP.GT.U32.AND P1, PT, R8, R7, PT ;  /* 0x000000070800720c */ /* 0x000fe20003f24070 */
[----:B------:R-:W-:Y:S01]  /*7bf0*/  VIADD R4, R0, 0x90 ;  /* 0x0000009000047836 */ /* 0x000fe20000000000 */
[----:B------:R0:W-:Y:S01]  /*7c00*/  STL [R1+0x578], R16 ;  /* 0x0005781001007387 */ /* 0x0001e20000100800 */
[----:B------:R-:W-:-:S02]  /*7c10*/  @!P4 IMAD.IADD R3, R3, 0x1, -R8 ;  /* 0x000000010303c824 */ /* 0x000fc400078e0a08 */
[----:B------:R-:W-:Y:S01]  /*7c20*/  VIADD R12, R0, 0x93 ;  /* 0x00000093000c7836 */ /* 0x000fe20000000000 */
[----:B------:R-:W-:Y:S01]  /*7c30*/  ISETP.GE.AND P6, PT, R4, RZ, PT ;  /* 0x000000ff0400720c */ /* 0x000fe20003fc6270 */
[----:B------:R-:W-:Y:S01]  /*7c40*/  IMAD.HI.U32 R11, R9, R74, RZ ;  /* 0x0000004a090b7227 */ /* 0x000fe200078e00ff */
[C---:B------:R-:W-:Y:S02]  /*7c50*/  ISETP.GT.U32.AND P4, PT, R8.reuse, R3, PT ;  /* 0x000000030800720c */ /* 0x040fe40003f84070 */
[----:B------:R-:W-:Y:S01]  /*7c60*/  IABS R38, R4 ;  /* 0x0000000400267213 */ /* 0x000fe20000000000 */
[--C-:B------:R-:W-:Y:S01]  /*7c70*/  @!P0 IMAD.IADD R5, R5, 0x1, -R8.reuse ;  /* 0x0000000105058824 */ /* 0x100fe200078e0a08 */
[----:B------:R-:W-:Y:S01]  /*7c80*/  IABS R4, R12 ;  /* 0x0000000c00047213 */ /* 0x000fe20000000000 */
[----:B------:R-:W-:Y:S02]  /*7c90*/  @!P1 IMAD.IADD R7, R7, 0x1, -R8 ;  /* 0x0000000107079824 */ /* 0x000fe400078e0a08 */
[----:B------:R-:W-:Y:S01]  /*7ca0*/  IMAD.MOV R11, RZ, RZ, -R11 ;  /* 0x000000ffff0b7224 */ /* 0x000fe200078e0a0b */
[C---:B------:R-:W-:Y:S01]  /*7cb0*/  ISETP.GT.U32.AND P0, PT, R8.reuse, R5, PT ;  /* 0x000000050800720c */ /* 0x040fe20003f04070 */
[----:B------:R-:W-:Y:S01]  /*7cc0*/  @!P3 IMAD.MOV R76, RZ, RZ, -R76 ;  /* 0x000000ffff4cb224 */ /* 0x000fe200078e0a4c */
[C---:B------:R-:W-:Y:S01]  /*7cd0*/  ISETP.GT.U32.AND P1, PT, R8.reuse, R7, PT ;  /* 0x000000070800720c */ /* 0x040fe20003f24070 */
[----:B------:R-:W-:Y:S01]  /*7ce0*/  IMAD R74, R8, R11, R74 ;  /* 0x0000000b084a7224 */ /* 0x000fe200078e024a */
[----:B------:R-:W-:Y:S01]  /*7cf0*/  ISETP.GE.AND P3, PT, R13, RZ, PT ;  /* 0x000000ff0d00720c */ /* 0x000fe20003f66270 */
[----:B------:R-:W-:Y:S01]  /*7d00*/  @!P4 IMAD.IADD R3, R3, 0x1, -R8 ;  /* 0x000000010303c824 */ /* 0x000fe200078e0a08 */
[----:B------:R-:W-:Y:S01]  /*7d10*/  ISETP.GE.AND P4, PT, R15, RZ, PT ;  /* 0x000000ff0f00720c */ /* 0x000fe20003f86270 */
[----:B------:R-:W-:-:S04]  /*7d20*/  IMAD.HI.U32 R11, R9, R4, RZ ;  /* 0x00000004090b7227 */ /* 0x000fc800078e00ff */
[----:B------:R-:W-:-:S04]  /*7d30*/  IMAD.HI.U32 R10, R9, R38, RZ ;  /* 0x00000026090a7227 */ /* 0x000fc800078e00ff */
[----:B------:R-:W-:Y:S02]  /*7d40*/  IMAD.MOV.U32 R17, RZ, RZ, R3 ;  /* 0x000000ffff117224 */ /* 0x000fe400078e0003 */
[----:B------:R-:W-:Y:S02]  /*7d50*/  IMAD.MOV R11, RZ, RZ, -R11 ;  /* 0x000000ffff0b7224 */ /* 0x000fe400078e0a0b */
[----:B------:R-:W-:Y:S02]  /*7d60*/  @!P0 IMAD.IADD R5, R5, 0x1, -R8 ;  /* 0x0000000105058824 */ /* 0x000fe400078e0a08 */
[----:B------:R-:W-:Y:S02]  /*7d70*/  VIADD R14, R0, 0x92 ;  /* 0x00000092000e7836 */ /* 0x000fe40000000000 */
[----:B------:R-:W-:Y:S02]  /*7d80*/  IMAD.MOV R13, RZ, RZ, -R10 ;  /* 0x000000ffff0d7224 */ /* 0x000fe400078e0a0a */
[----:B------:R-:W-:Y:S01]  /*7d90*/  @!P1 IMAD.IADD R7, R7, 0x1, -R8 ;  /* 0x0000000107079824 */ /* 0x000fe200078e0a08 */
[----:B------:R-:W-:Y:S01]  /*7da0*/  IABS R6, R14 ;  /* 0x0000000e00067213 */ /* 0x000fe20000000000 */
[----:B------:R-:W-:Y:S01]  /*7db0*/  @!P2 IMAD.MOV R17, RZ, RZ, -R17 ;  /* 0x000000ffff11a224 */ /* 0x000fe200078e0a11 */
[C---:B------:R-:W-:Y:S01]  /*7dc0*/  ISETP.GT.U32.AND P2, PT, R8.reuse, R74, PT ;  /* 0x0000004a0800720c */ /* 0x040fe20003f44070 */
[----:B------:R-:W-:-:S02]  /*7dd0*/  IMAD R71, R8, R11, R4 ;  /* 0x0000000b08477224 */ /* 0x000fc400078e0204 */
[----:B------:R-:W-:Y:S01]  /*7de0*/  IMAD.MOV.U32 R15, RZ, RZ, R5 ;  /* 0x000000ffff0f7224 */ /* 0x000fe200078e0005 */
[----:B------:R-:W-:Y:S01]  /*7df0*/  STL [R1+0x58c], R17 ;  /* 0x00058c1101007387 */ /* 0x000fe20000100800 */
[C---:B------:R-:W-:Y:S02]  /*7e00*/  IMAD R38, R8.reuse, R13, R38 ;  /* 0x0000000d08267224 */ /* 0x040fe400078e0226 */
[----:B0-----:R-:W-:Y:S02]  /*7e10*/  IMAD.MOV.U32 R16, RZ, RZ, R7 ;  /* 0x000000ffff107224 */ /* 0x001fe400078e0007 */
[----:B------:R-:W-:Y:S01]  /*7e20*/  @!P3 IMAD.MOV R15, RZ, RZ, -R15 ;  /* 0x000000ffff0fb224 */ /* 0x000fe200078e0a0f */
[----:B------:R-:W-:Y:S01]  /*7e30*/  ISETP.GT.U32.AND P3, PT, R8, R71, PT ;  /* 0x000000470800720c */ /* 0x000fe20003f64070 */
[----:B------:R-:W-:Y:S01]  /*7e40*/  VIADD R7, R0, 0x94 ;  /* 0x0000009400077836 */ /* 0x000fe20000000000 */
[----:B------:R-:W-:Y:S01]  /*7e50*/  ISETP.GT.U32.AND P1, PT, R8, R38, PT ;  /* 0x000000260800720c */ /* 0x000fe20003f24070 */
[----:B------:R-:W-:-:S03]  /*7e60*/  IMAD.HI.U32 R10, R9, R6, RZ ;  /* 0x00000006090a7227 */ /* 0x000fc600078e00ff */
[----:B------:R-:W-:Y:S01]  /*7e70*/  IABS R4, R7 ;  /* 0x0000000700047213 */ /* 0x000fe20000000000 */
[----:B------:R-:W-:Y:S02]  /*7e80*/  IMAD.MOV R13, RZ, RZ, -R10 ;  /* 0x000000ffff0d7224 */ /* 0x000fe400078e0a0a */
[----:B------:R-:W-:Y:S02]  /*7e90*/  VIADD R10, R0, 0x95 ;  /* 0x00000095000a7836 */ /* 0x000fe40000000000 */
[----:B------:R-:W-:Y:S02]  /*7ea0*/  @!P2 IMAD.IADD R74, R74, 0x1, -R8 ;  /* 0x000000014a4aa824 */ /* 0x000fe400078e0a08 */
[----:B------:R-:W-:Y:S01]  /*7eb0*/  IMAD.HI.U32 R3, R9, R4, RZ ;  /* 0x0000000409037227 */ /* 0x000fe200078e00ff */
[----:B------:R-:W-:Y:S02]  /*7ec0*/  IABS R5, R10 ;  /* 0x0000000a00057213 */ /* 0x000fe40000000000 */
[C---:B------:R-:W-:Y:S01]  /*7ed0*/  ISETP.GT.U32.AND P2, PT, R8.reuse, R74, PT ;  /* 0x0000004a0800720c */ /* 0x040fe20003f44070 */
[----:B------:R-:W-:-:S02]  /*7ee0*/  IMAD R72, R8, R13, R6 ;  /* 0x0000000d08487224 */ /* 0x000fc400078e0206 */
[--C-:B------:R-:W-:Y:S02]  /*7ef0*/  @!P3 IMAD.IADD R71, R71, 0x1, -R8.reuse ;  /* 0x000000014747b824 */ /* 0x100fe400078e0a08 */
[----:B------:R-:W-:Y:S01]  /*7f00*/  IMAD.MOV R3, RZ, RZ, -R3 ;  /* 0x000000ffff037224 */ /* 0x000fe200078e0a03 */
[----:B------:R-:W-:Y:S01]  /*7f10*/  ISETP.GT.U32.AND P0, PT, R8, R72, PT ;  /* 0x000000480800720c */ /* 0x000fe20003f04070 */
[----:B------:R-:W-:Y:S01]  /*7f20*/  @!P1 IMAD.IADD R38, R38, 0x1, -R8 ;  /* 0x0000000126269824 */ /* 0x000fe200078e0a08 */
[C---:B------:R-:W-:Y:S01]  /*7f30*/  ISETP.GT.U32.AND P3, PT, R8.reuse, R71, PT ;  /* 0x000000470800720c */ /* 0x040fe20003f64070 */
[C---:B------:R-:W-:Y:S02]  /*7f40*/  IMAD R3, R8.reuse, R3, R4 ;  /* 0x0000000308037224 */ /* 0x040fe400078e0204 */
[----:B------:R-:W-:Y:S01]  /*7f50*/  IMAD.HI.U32 R4, R9, R5, RZ ;  /* 0x0000000509047227 */ /* 0x000fe200078e00ff */
[----:B------:R-:W-:-:S03]  /*7f60*/  ISETP.GT.U32.AND P1, PT, R8, R38, PT ;  /* 0x000000260800720c */ /* 0x000fc60003f24070 */
[----:B------:R-:W-:Y:S02]  /*7f70*/  IMAD.MOV R4, RZ, RZ, -R4 ;  /* 0x000000ffff047224 */ /* 0x000fe400078e0a04 */
[----:B------:R-:W-:Y:S02]  /*7f80*/  VIADD R11, R0, 0x96 ;  /* 0x00000096000b7836 */ /* 0x000fe40000000000 */
[--C-:B------:R-:W-:Y:S01]  /*7f90*/  @!P2 IMAD.IADD R74, R74, 0x1, -R8.reuse ;  /* 0x000000014a4aa824 */ /* 0x100fe200078e0a08 */
[C---:B------:R-:W-:Y:S01]  /*7fa0*/  ISETP.GT.U32.AND P2, PT, R8.reuse, R3, PT ;  /* 0x000000030800720c */ /* 0x040fe20003f44070 */
[----:B------:R-:W-:Y:S01]  /*7fb0*/  IMAD R5, R8, R4, R5 ;  /* 0x0000000408057224 */ /* 0x000fe200078e0205 */
[----:B------:R-:W-:Y:S01]  /*7fc0*/  IABS R6, R11 ;  /* 0x0000000b00067213 */ /* 0x000fe20000000000 */
[--C-:B------:R-:W-:Y:S02]  /*7fd0*/  @!P0 IMAD.IADD R72, R72, 0x1, -R8.reuse ;  /* 0x0000000148488824 */ /* 0x100fe400078e0a08 */
[--C-:B------:R-:W-:Y:S01]  /*7fe0*/  @!P3 IMAD.IADD R71, R71, 0x1, -R8.reuse ;  /* 0x000000014747b824 */ /* 0x100fe200078e0a08 */
[----:B------:R-:W-:Y:S01]  /*7ff0*/  ISETP.GT.U32.AND P3, PT, R8, R5, PT ;  /* 0x000000050800720c */ /* 0x000fe20003f64070 */
[----:B------:R-:W-:Y:S01]  /*8000*/  @!P1 IMAD.IADD R38, R38, 0x1, -R8 ;  /* 0x0000000126269824 */ /* 0x000fe200078e0a08 */
[----:B------:R-:W-:Y:S01]  /*8010*/  ISETP.GE.AND P1, PT, R12, RZ, PT ;  /* 0x000000ff0c00720c */ /* 0x000fe20003f26270 */
[----:B------:R-:W-:Y:S01]  /*8020*/  IMAD.MOV.U32 R12, RZ, RZ, R6 ;  /* 0x000000ffff0c7224 */ /* 0x000fe200078e0006 */
[----:B------:R-:W-:Y:S01]  /*8030*/  ISETP.GT.U32.AND P0, PT, R8, R72, PT ;  /* 0x000000480800720c */ /* 0x000fe20003f04070 */
[----:B------:R-:W-:Y:S01]  /*8040*/  @!P5 IMAD.MOV R16, RZ, RZ, -R16 ;  /* 0x000000ffff10d224 */ /* 0x000fe200078e0a10 */
[----:B------:R-:W-:Y:S01]  /*8050*/  ISETP.GE.AND P5, PT, R14, RZ, PT ;  /* 0x000000ff0e00720c */ /* 0x000fe20003fa6270 */
[----:B------:R-:W-:-:S03]  /*8060*/  IMAD.HI.U32 R6, R9, R12, RZ ;  /* 0x0000000c09067227 */ /* 0x000fc600078e00ff */
[----:B------:R0:W-:Y:S01]  /*8070*/  STL [R1+0x594], R16 ;  /* 0x0005941001007387 */ /* 0x0001e20000100800 */
[----:B------:R-:W-:Y:S02]  /*8080*/  @!P2 IMAD.IADD R3, R3, 0x1, -R8 ;  /* 0x000000010303a824 */ /* 0x000fe400078e0a08 */
[----:B------:R-:W-:Y:S01]  /*8090*/  VIADD R4, R0, 0x97 ;  /* 0x0000009700047836 */ /* 0x000fe20000000000 */
[----:B------:R-:W-:Y:S01]  /*80a0*/  STL [R1+0x5a0], R15 ;  /* 0x0005a00f01007387 */ /* 0x000fe20000100800 */
[----:B------:R-:W-:Y:S01]  /*80b0*/  @!P6 IMAD.MOV R38, RZ, RZ, -R38 ;  /* 0x000000ffff26e224 */ /* 0x000fe200078e0a26 */
[----:B------:R-:W-:Y:S01]  /*80c0*/  ISETP.GE.AND P6, PT, R7, RZ, PT ;  /* 0x000000ff0700720c */ /* 0x000fe20003fc6270 */
[----:B------:R-:W-:Y:S01]  /*80d0*/  IMAD.MOV R7, RZ, RZ, -R6 ;  /* 0x000000ffff077224 */ /* 0x000fe200078e0a06 */
[----:B------:R-:W-:Y:S01]  /*80e0*/  ISETP.GT.U32.AND P2, PT, R8, R3, PT ;  /* 0x000000030800720c */ /* 0x000fe20003f44070 */
[----:B------:R-:W-:Y:S01]  /*80f0*/  VIADD R6, R0, 0x98 ;  /* 0x0000009800067836 */ /* 0x000fe20000000000 */
[----:B0-----:R-:W-:Y:S01]  /*8100*/  IABS R16, R4 ;  /* 0x0000000400107213 */ /* 0x001fe20000000000 */
[----:B------:R-:W-:-:S02]  /*8110*/  @!P3 IMAD.IADD R5, R5, 0x1, -R8 ;  /* 0x000000010505b824 */ /* 0x000fc400078e0a08 */
[----:B------:R-:W-:Y:S01]  /*8120*/  @!P0 IMAD.IADD R72, R72, 0x1, -R8 ;  /* 0x0000000148488824 */ /* 0x000fe200078e0a08 */
[----:B------:R-:W-:Y:S01]  /*8130*/  ISETP.GE.AND P0, PT, R11, RZ, PT ;  /* 0x000000ff0b00720c */ /* 0x000fe20003f06270 */
[C---:B------:R-:W-:Y:S01]  /*8140*/  IMAD R11, R8.reuse, R7, R12 ;  /* 0x00000007080b7224 */ /* 0x040fe200078e020c */
[----:B------:R-:W-:Y:S01]  /*8150*/  IABS R21, R6 ;  /* 0x0000000600157213 */ /* 0x000fe20000000000 */
[----:B------:R-:W-:Y:S01]  /*8160*/  IMAD.HI.U32 R7, R9, R16, RZ ;  /* 0x0000001009077227 */ /* 0x000fe200078e00ff */
[----:B------:R-:W-:-:S03]  /*8170*/  ISETP.GT.U32.AND P3, PT, R8, R5, PT ;  /* 0x000000050800720c */ /* 0x000fc60003f64070 */
[----:B------:R-:W-:Y:S01]  /*8180*/  @!P4 IMAD.MOV R74, RZ, RZ, -R74 ;  /* 0x000000ffff4ac224 */ /* 0x000fe200078e0a4a */
[----:B------:R-:W-:Y:S01]  /*8190*/  ISETP.GE.AND P4, PT, R10, RZ, PT ;  /* 0x000000ff0a00720c */ /* 0x000fe20003f86270 */
[----:B------:R-:W-:-:S04]  /*81a0*/  IMAD.HI.U32 R10, R9, R21, RZ ;  /* 0x00000015090a7227 */ /* 0x000fc800078e00ff */
[----:B------:R-:W-:Y:S02]  /*81b0*/  IMAD.MOV R7, RZ, RZ, -R7 ;  /* 0x000000ffff077224 */ /* 0x000fe400078e0a07 */
[----:B------:R-:W-:Y:S01]  /*81c0*/  @!P2 IMAD.IADD R3, R3, 0x1, -R8 ;  /* 0x000000010303a824 */ /* 0x000fe200078e0a08 */
[C---:B------:R-:W-:Y:S01]  /*81d0*/  ISETP.GT.U32.AND P2, PT, R8.reuse, R11, PT ;  /* 0x0000000b0800720c */ /* 0x040fe20003f44070 */
[----:B------:R-:W-:Y:S02]  /*81e0*/  IMAD.MOV R10, RZ, RZ, -R10 ;  /* 0x000000ffff0a7224 */ /* 0x000fe400078e0a0a */
[C---:B------:R-:W-:Y:S02]  /*81f0*/  IMAD R16, R8.reuse, R7, R16 ;  /* 0x0000000708107224 */ /* 0x040fe400078e0210 */
[C---:B------:R-:W-:Y:S02]  /*8200*/  IMAD R21, R8.reuse, R10, R21 ;  /* 0x0000000a08157224 */ /* 0x040fe400078e0215 */
[----:B------:R-:W-:Y:S01]  /*8210*/  @!P3 IMAD.IADD R5, R5, 0x1, -R8 ;  /* 0x000000010505b824 */ /* 0x000fe200078e0a08 */
[----:B------:R-:W-:Y:S01]  /*8220*/  ISETP.GT.U32.AND P3, PT, R8, R16, PT ;  /* 0x000000100800720c */ /* 0x000fe20003f64070 */
[----:B------:R-:W-:-:S02]  /*8230*/  IMAD.MOV.U32 R14, RZ, RZ, R3 ;  /* 0x000000ffff0e7224 */ /* 0x000fc400078e0003 */
[----:B------:R-:W-:Y:S01]  /*8240*/  @!P5 IMAD.MOV R72, RZ, RZ, -R72 ;  /* 0x000000ffff48d224 */ /* 0x000fe200078e0a48 */
[----:B------:R-:W-:Y:S01]  /*8250*/  ISETP.GE.AND P5, PT, R4, RZ, PT ;  /* 0x000000ff0400720c */ /* 0x000fe20003fa6270 */
[----:B------:R-:W-:Y:S01]  /*8260*/  @!P6 IMAD.MOV R14, RZ, RZ, -R14 ;  /* 0x000000ffff0ee224 */ /* 0x000fe200078e0a0e */
[----:B------:R-:W-:Y:S01]  /*8270*/  ISETP.GT.U32.AND P6, PT, R8, R21, PT ;  /* 0x000000150800720c */ /* 0x000fe20003fc4070 */
[----:B------:R-:W-:Y:S02]  /*8280*/  VIADD R4, R0, 0x99 ;  /* 0x0000009900047836 */ /* 0x000fe40000000000 */
[----:B------:R-:W-:Y:S01]  /*8290*/  @!P1 IMAD.MOV R71, RZ, RZ, -R71 ;  /* 0x000000ffff479224 */ /* 0x000fe200078e0a47 */
[----:B------:R-:W-:Y:S01]  /*82a0*/  ISETP.GE.AND P1, PT, R6, RZ, PT ;  /* 0x000000ff0600720c */ /* 0x000fe20003f26270 */
[----:B------:R-:W-:Y:S01]  /*82b0*/  VIADD R6, R0, 0x9a ;  /* 0x0000009a00067836 */ /* 0x000fe20000000000 */
[----:B------:R-:W-:Y:S01]  /*82c0*/  IABS R70, R4 ;  /* 0x0000000400467213 */ /* 0x000fe20000000000 */
[----:B------:R-:W-:Y:S01]  /*82d0*/  @!P3 IMAD.IADD R16, R16, 0x1, -R8 ;  /* 0x000000011010b824 */ /* 0x000fe200078e0a08 */
[----:B------:R0:W-:Y:S01]  /*82e0*/  STL [R1+0x5c0], R14 ;  /* 0x0005c00e01007387 */ /* 0x0001e20000100800 */
[----:B------:R-:W-:Y:S01]  /*82f0*/  IMAD.MOV.U32 R13, RZ, RZ, R5 ;  /* 0x000000ffff0d7224 */ /* 0x000fe200078e0005 */
[----:B------:R-:W-:Y:S01]  /*8300*/  IABS R69, R6 ;  /* 0x0000000600457213 */ /* 0x000fe20000000000 */
[----:B------:R-:W-:Y:S01]  /*8310*/  IMAD.HI.U32 R10, R9, R70, RZ ;  /* 0x00000046090a7227 */ /* 0x000fe200078e00ff */
[----:B------:R-:W-:-:S03]  /*8320*/  ISETP.GT.U32.AND P3, PT, R8, R16, PT ;  /* 0x000000100800720c */ /* 0x000fc60003f64070 */
[----:B------:R-:W-:Y:S02]  /*8330*/  @!P6 IMAD.IADD R21, R21, 0x1, -R8 ;  /* 0x000000011515e824 */ /* 0x000fe400078e0a08 */
[----:B------:R-:W-:-:S03]  /*8340*/  IMAD.HI.U32 R7, R9, R69, RZ ;  /* 0x0000004509077227 */ /* 0x000fc600078e00ff */
[----:B------:R-:W-:Y:S01]  /*8350*/  ISETP.GT.U32.AND P6, PT, R8, R21, PT ;  /* 0x000000150800720c */ /* 0x000fe20003fc4070 */
[----:B------:R-:W-:Y:S02]  /*8360*/  IMAD.MOV R3, RZ, RZ, -R10 ;  /* 0x000000ffff037224 */ /* 0x000fe400078e0a0a */
[----:B0-----:R-:W-:Y:S02]  /*8370*/  VIADD R14, R0, 0x9b ;  /* 0x0000009b000e7836 */ /* 0x001fe40000000000 */
[----:B------:R-:W-:Y:S02]  /*8380*/  IMAD.MOV R7, RZ, RZ, -R7 ;  /* 0x000000ffff077224 */ /* 0x000fe400078e0a07 */
[----:B------:R-:W-:Y:S01]  /*8390*/  IMAD R70, R8, R3, R70 ;  /* 0x0000000308467224 */ /* 0x000fe200078e0246 */
[----:B------:R-:W-:Y:S01]  /*83a0*/  IABS R68, R14 ;  /* 0x0000000e00447213 */ /* 0x000fe20000000000 */
[----:B------:R-:W-:Y:S02]  /*83b0*/  VIADD R12, R0, 0x9c ;  /* 0x0000009c000c7836 */ /* 0x000fe40000000000 */
[----:B------:R-:W-:Y:S01]  /*83c0*/  @!P4 IMAD.MOV R13, RZ, RZ, -R13 ;  /* 0x000000ffff0dc224 */ /* 0x000fe200078e0a0d */
[----:B------:R-:W-:Y:S01]  /*83d0*/  ISETP.GE.AND P4, PT, R4, RZ, PT ;  /* 0x000000ff0400720c */ /* 0x000fe20003f86270 */
[----:B------:R-:W-:Y:S01]  /*83e0*/  IMAD R69, R8, R7, R69 ;  /* 0x0000000708457224 */ /* 0x000fe200078e0245 */
[----:B------:R-:W-:Y:S01]  /*83f0*/  IABS R4, R12 ;  /* 0x0000000c00047213 */ /* 0x000fe20000000000 */
[--C-:B------:R-:W-:Y:S01]  /*8400*/  @!P3 IMAD.IADD R16, R16, 0x1, -R8.reuse ;  /* 0x000000011010b824 */ /* 0x100fe200078e0a08 */
[C---:B------:R-:W-:Y:S01]  /*8410*/  ISETP.GT.U32.AND P3, PT, R8.reuse, R70, PT ;  /* 0x000000460800720c */ /* 0x040fe20003f64070 */
[----:B------:R-:W-:Y:S01]  /*8420*/  IMAD.HI.U32 R5, R9, R68, RZ ;  /* 0x0000004409057227 */ /* 0x000fe200078e00ff */
[----:B------:R0:W-:Y:S03]  /*8430*/  STL [R1+0x5c4], R13 ;  /* 0x0005c40d01007387 */ /* 0x0001e60000100800 */
[--C-:B------:R-:W-:Y:S01]  /*8440*/  @!P6 IMAD.IADD R21, R21, 0x1, -R8.reuse ;  /* 0x000000011515e824 */ /* 0x100fe200078e0a08 */
[----:B------:R-:W-:Y:S01]  /*8450*/  ISETP.GT.U32.AND P6, PT, R8, R69, PT ;  /* 0x000000450800720c */ /* 0x000fe20003fc4070 */
[----:B------:R-:W-:-:S02]  /*8460*/  @!P2 IMAD.IADD R11, R11, 0x1, -R8 ;  /* 0x000000010b0ba824 */ /* 0x000fc400078e0a08 */
[----:B------:R-:W-:Y:S02]  /*8470*/  IMAD.MOV R5, RZ, RZ, -R5 ;  /* 0x000000ffff057224 */ /* 0x000fe400078e0a05 */
[----:B------:R-:W-:Y:S01]  /*8480*/  IMAD.HI.U32 R19, R9, R4, RZ ;  /* 0x0000000409137227 */ /* 0x000fe200078e00ff */
[----:B------:R-:W-:-:S03]  /*8490*/  ISETP.GT.U32.AND P2, PT, R8, R11, PT ;  /* 0x0000000b0800720c */ /* 0x000fc60003f44070 */
[----:B------:R-:W-:Y:S02]  /*84a0*/  IMAD R68, R8, R5, R68 ;  /* 0x0000000508447224 */ /* 0x000fe400078e0244 */
[----:B------:R-:W-:Y:S02]  /*84b0*/  IMAD.MOV R19, RZ, RZ, -R19 ;  /* 0x000000ffff137224 */ /* 0x000fe400078e0a13 */
[----:B------:R-:W-:Y:S01]  /*84c0*/  @!P3 IMAD.IADD R70, R70, 0x1, -R8 ;  /* 0x000000014646b824 */ /* 0x000fe200078e0a08 */
[C---:B------:R-:W-:Y:S01]  /*84d0*/  ISETP.GT.U32.AND P3, PT, R8.reuse, R68, PT ;  /* 0x000000440800720c */ /* 0x040fe20003f64070 */
[----:B------:R-:W-:Y:S02]  /*84e0*/  IMAD R4, R8, R19, R4 ;  /* 0x0000001308047224 */ /* 0x000fe400078e0204 */
[----:B------:R-:W-:Y:S02]  /*84f0*/  VIADD R15, R0, 0x9d ;  /* 0x0000009d000f7836 */ /* 0x000fe40000000000 */
[--C-:B------:R-:W-:Y:S01]  /*8500*/  @!P6 IMAD.IADD R69, R69, 0x1, -R8.reuse ;  /* 0x000000014545e824 */ /* 0x100fe200078e0a08 */
[----:B------:R-:W-:Y:S01]  /*8510*/  ISETP.GT.U32.AND P6, PT, R8, R4, PT ;  /* 0x000000040800720c */ /* 0x000fe20003fc4070 */
[----:B0-----:R-:W-:Y:S01]  /*8520*/  VIADD R13, R0, 0x9e ;  /* 0x0000009e000d7836 */ /* 0x001fe20000000000 */
[----:B------:R-:W-:Y:S01]  /*8530*/  IABS R17, R15 ;  /* 0x0000000f00117213 */ /* 0x000fe20000000000 */
[----:B------:R-:W-:Y:S01]  /*8540*/  @!P2 IMAD.IADD R11, R11, 0x1, -R8 ;  /* 0x000000010b0ba824 */ /* 0x000fe200078e0a08 */
[----:B------:R-:W-:Y:S01]  /*8550*/  ISETP.GE.AND P2, PT, R6, RZ, PT ;  /* 0x000000ff0600720c */ /* 0x000fe20003f46270 */
[----:B------:R-:W-:Y:S01]  /*8560*/  VIADD R7, R0, 0x9f ;  /* 0x0000009f00077836 */ /* 0x000fe20000000000 */
[----:B------:R-:W-:Y:S01]  /*8570*/  IABS R6, R13 ;  /* 0x0000000d00067213 */ /* 0x000fe20000000000 */
[----:B------:R-:W-:-:S03]  /*8580*/  IMAD.HI.U32 R18, R9, R17, RZ ;  /* 0x0000001109127227 */ /* 0x000fc600078e00ff */
[----:B------:R-:W-:Y:S01]  /*8590*/  IABS R3, R7 ;  /* 0x0000000700037213 */ /* 0x000fe20000000000 */
[----:B------:R-:W-:Y:S01]  /*85a0*/  @!P3 IMAD.IADD R68, R68, 0x1, -R8 ;  /* 0x000000014444b824 */ /* 0x000fe200078e0a08 */
[----:B------:R-:W-:Y:S01]  /*85b0*/  ISETP.GT.U32.AND P3, PT, R8, R70, PT ;  /* 0x000000460800720c */ /* 0x000fe20003f64070 */
[----:B------:R-:W-:-:S04]  /*85c0*/  IMAD.HI.U32 R5, R9, R6, RZ ;  /* 0x0000000609057227 */ /* 0x000fc800078e00ff */
[----:B------:R-:W-:Y:S02]  /*85d0*/  IMAD.MOV R18, RZ, RZ, -R18 ;  /* 0x000000ffff127224 */ /* 0x000fe400078e0a12 */
[----:B------:R-:W-:Y:S02]  /*85e0*/  IMAD.MOV.U32 R20, RZ, RZ, R11 ;  /* 0x000000ffff147224 */ /* 0x000fe400078e000b */
[----:B------:R-:W-:Y:S01]  /*85f0*/  @!P6 IMAD.IADD R4, R4, 0x1, -R8 ;  /* 0x000000010404e824 */ /* 0x000fe200078e0a08 */
[----:B------:R-:W-:Y:S01]  /*8600*/  ISETP.GT.U32.AND P6, PT, R8, R68, PT ;  /* 0x000000440800720c */ /* 0x000fe20003fc4070 */
[----:B------:R-:W-:-:S04]  /*8610*/  IMAD.HI.U32 R10, R9, R3, RZ ;  /* 0x00000003090a7227 */ /* 0x000fc800078e00ff */
[----:B------:R-:W-:Y:S02]  /*8620*/  IMAD.MOV R19, RZ, RZ, -R5 ;  /* 0x000000ffff137224 */ /* 0x000fe400078e0a05 */
[C---:B------:R-:W-:Y:S02]  /*8630*/  IMAD R5, R8.reuse, R18, R17 ;  /* 0x0000001208057224 */ /* 0x040fe400078e0211 */
[----:B------:R-:W-:Y:S01]  /*8640*/  @!P0 IMAD.MOV R20, RZ, RZ, -R20 ;  /* 0x000000ffff148224 */ /* 0x000fe200078e0a14 */
[C---:B------:R-:W-:Y:S01]  /*8650*/  ISETP.GT.U32.AND P0, PT, R8.reuse, R69, PT ;  /* 0x000000450800720c */ /* 0x040fe20003f04070 */
[----:B------:R-:W-:Y:S02]  /*8660*/  IMAD.MOV.U32 R18, RZ, RZ, R16 ;  /* 0x000000ffff127224 */ /* 0x000fe400078e0010 */
[----:B------:R-:W-:Y:S01]  /*8670*/  IMAD.MOV R17, RZ, RZ, -R10 ;  /* 0x000000ffff117224 */ /* 0x000fe200078e0a0a */
[----:B------:R-:W-:Y:S01]  /*8680*/  STL [R1+0x5c8], R20 ;  /* 0x0005c81401007387 */ /* 0x000fe20000100800 */
[----:B------:R-:W-:Y:S01]  /*8690*/  @!P1 IMAD.MOV R21, RZ, RZ, -R21 ;  /* 0x000000ffff159224 */ /* 0x000fe200078e0a15 */
[C---:B------:R-:W-:Y:S01]  /*86a0*/  ISETP.GT.U32.AND P1, PT, R8.reuse, R5, PT ;  /* 0x000000050800720c */ /* 0x040fe20003f24070 */
[----:B------:R-:W-:Y:S01]  /*86b0*/  @!P5 IMAD.MOV R18, RZ, RZ, -R18 ;  /* 0x000000ffff12d224 */ /* 0x000fe200078e0a12 */
[----:B------:R-:W-:Y:S01]  /*86c0*/  ISETP.GT.U32.AND P5, PT, R8, R4, PT ;  /* 0x000000040800720c */ /* 0x000fe20003fa4070 */
[----:B------:R-:W-:-:S02]  /*86d0*/  VIADD R10, R0, 0xa0 ;  /* 0x000000a0000a7836 */ /* 0x000fc40000000000 */
[----:B------:R-:W-:Y:S01]  /*86e0*/  IMAD R3, R8, R17, R3 ;  /* 0x0000001108037224 */ /* 0x000fe200078e0203 */
[----:B------:R0:W-:Y:S01]  /*86f0*/  STL [R1+0x5cc], R18 ;  /* 0x0005cc1201007387 */ /* 0x0001e20000100800 */
[--C-:B------:R-:W-:Y:S01]  /*8700*/  @!P6 IMAD.IADD R68, R68, 0x1, -R8.reuse ;  /* 0x000000014444e824 */ /* 0x100fe200078e0a08 */
[----:B------:R-:W-:Y:S01]  /*8710*/  IABS R17, R10 ;  /* 0x0000000a00117213 */ /* 0x000fe20000000000 */
[----:B------:R-:W-:Y:S01]  /*8720*/  VIADD R11, R0, 0xa1 ;  /* 0x000000a1000b7836 */ /* 0x000fe20000000000 */
[----:B------:R-:W-:Y:S01]  /*8730*/  ISETP.GT.U32.AND P6, PT, R8, R3, PT ;  /* 0x000000030800720c */ /* 0x000fe20003fc4070 */
[----:B------:R-:W-:Y:S01]  /*8740*/  @!P0 IMAD.IADD R69, R69, 0x1, -R8 ;  /* 0x0000000145458824 */ /* 0x000fe200078e0a08 */
[----:B------:R-:W-:Y:S01]  /*8750*/  ISETP.GE.AND P0, PT, R14, RZ, PT ;  /* 0x000000ff0e00720c */ /* 0x000fe20003f06270 */
[----:B------:R-:W-:Y:S01]  /*8760*/  IMAD R6, R8, R19, R6 ;  /* 0x0000001308067224 */ /* 0x000fe200078e0206 */
[----:B------:R-:W-:Y:S01]  /*8770*/  IABS R16, R11 ;  /* 0x0000000b00107213 */ /* 0x000fe20000000000 */
[----:B------:R-:W-:-:S02]  /*8780*/  @!P3 IMAD.IADD R70, R70, 0x1, -R8 ;  /* 0x000000014646b824 */ /* 0x000fc400078e0a08 */
[----:B0-----:R-:W-:Y:S01]  /*8790*/  IMAD.HI.U32 R18, R9, R17, RZ ;  /* 0x0000001109127227 */ /* 0x001fe200078e00ff */
[----:B------:R-:W-:-:S03]  /*87a0*/  ISETP.GT.U32.AND P3, PT, R8, R6, PT ;  /* 0x000000060800720c */ /* 0x000fc60003f64070 */
[--C-:B------:R-:W-:Y:S01]  /*87b0*/  @!P1 IMAD.IADD R5, R5, 0x1, -R8.reuse ;  /* 0x0000000105059824 */ /* 0x100fe200078e0a08 */
[----:B------:R-:W-:Y:S01]  /*87c0*/  ISETP.GE.AND P1, PT, R15, RZ, PT ;  /* 0x000000ff0f00720c */ /* 0x000fe20003f26270 */
[----:B------:R-:W-:Y:S01]  /*87d0*/  @!P5 IMAD.IADD R4, R4, 0x1, -R8 ;  /* 0x000000010404d824 */ /* 0x000fe200078e0a08 */
[----:B------:R-:W-:Y:S01]  /*87e0*/  ISETP.GE.AND P5, PT, R12, RZ, PT ;  /* 0x000000ff0c00720c */ /* 0x000fe20003fa6270 */
[----:B------:R-:W-:Y:S02]  /*87f0*/  IMAD.MOV R18, RZ, RZ, -R18 ;  /* 0x000000ffff127224 */ /* 0x000fe400078e0a12 */
[----:B------:R-:W-:Y:S01]  /*8800*/  @!P4 IMAD.MOV R70, RZ, RZ, -R70 ;  /* 0x000000ffff46c224 */ /* 0x000fe200078e0a46 */
[----:B------:R-:W-:Y:S01]  /*8810*/  ISETP.GT.U32.AND P4, PT, R8, R5, PT ;  /* 0x000000050800720c */ /* 0x000fe20003f84070 */
[----:B------:R-:W-:-:S04]  /*8820*/  IMAD.HI.U32 R14, R9, R16, RZ ;  /* 0x00000010090e7227 */ /* 0x000fc800078e00ff */
[----:B------:R-:W-:Y:S02]  /*8830*/  IMAD R66, R8, R18, R17 ;  /* 0x0000001208427224 */ /* 0x000fe400078e0211 */
[----:B------:R-:W-:Y:S02]  /*8840*/  VIADD R12, R0, 0xa2 ;  /* 0x000000a2000c7836 */ /* 0x000fe40000000000 */
[----:B------:R-:W-:Y:S02]  /*8850*/  @!P6 IMAD.IADD R3, R3, 0x1, -R8 ;  /* 0x000000010303e824 */ /* 0x000fe400078e0a08 */
[----:B------:R-:W-:Y:S01]  /*8860*/  IMAD.MOV R14, RZ, RZ, -R14 ;  /* 0x000000ffff0e7224 */ /* 0x000fe200078e0a0e */
[----:B------:R-:W-:Y:S01]  /*8870*/  IABS R63, R12 ;  /* 0x0000000c003f7213 */ /* 0x000fe20000000000 */
[----:B------:R-:W-:Y:S01]  /*8880*/  @!P0 IMAD.MOV R68, RZ, RZ, -R68 ;  /* 0x000000ffff448224 */ /* 0x000fe200078e0a44 */
[C---:B------:R-:W-:Y:S01]  /*8890*/  ISETP.GT.U32.AND P0, PT, R8.reuse, R66, PT ;  /* 0x000000420800720c */ /* 0x040fe20003f04070 */
[----:B------:R-:W-:Y:S01]  /*88a0*/  IMAD.MOV.U32 R19, RZ, RZ, R4 ;  /* 0x000000ffff137224 */ /* 0x000fe200078e0004 */
[C---:B------:R-:W-:Y:S01]  /*88b0*/  ISETP.GT.U32.AND P6, PT, R8.reuse, R3, PT ;  /* 0x000000030800720c */ /* 0x040fe20003fc4070 */
[----:B------:R-:W-:-:S02]  /*88c0*/  IMAD R64, R8, R14, R16 ;  /* 0x0000000e08407224 */ /* 0x000fc400078e0210 */
[----:B------:R-:W-:Y:S01]  /*88d0*/  @!P5 IMAD.MOV R19, RZ, RZ, -R19 ;  /* 0x000000ffff13d224 */ /* 0x000fe200078e0a13 */
[----:B------:R-:W-:Y:S01]  /*88e0*/  ISETP.GE.AND P5, PT, R7, RZ, PT ;  /* 0x000000ff0700720c */ /* 0x000fe20003fa6270 */
[----:B------:R-:W-:-:S03]  /*88f0*/  IMAD.HI.U32 R4, R9, R63, RZ ;  /* 0x0000003f09047227 */ /* 0x000fc600078e00ff */
[----:B------:R-:W-:Y:S01]  /*8900*/  STL [R1+0x5bc], R19 ;  /* 0x0005bc1301007387 */ /* 0x000fe20000100800 */
[--C-:B------:R-:W-:Y:S01]  /*8910*/  @!P3 IMAD.IADD R6, R6, 0x1, -R8.reuse ;  /* 0x000000010606b824 */ /* 0x100fe200078e0a08 */
[----:B------:R-:W-:Y:S01]  /*8920*/  ISETP.GE.AND P3, PT, R13, RZ, PT ;  /* 0x000000ff0d00720c */ /* 0x000fe20003f66270 */
[----:B------:R-:W-:Y:S01]  /*8930*/  @!P4 IMAD.IADD R5, R5, 0x1, -R8 ;  /* 0x000000010505c824 */ /* 0x000fe200078e0a08 */
[C---:B------:R-:W-:Y:S01]  /*8940*/  ISETP.GT.U32.AND P4, PT, R8.reuse, R64, PT ;  /* 0x000000400800720c */ /* 0x040fe20003f84070 */
[----:B------:R-:W-:Y:S02]  /*8950*/  IMAD.MOV R4, RZ, RZ, -R4 ;  /* 0x000000ffff047224 */ /* 0x000fe400078e0a04 */
[----:B------:R-:W-:Y:S01]  /*8960*/  @!P2 IMAD.MOV R69, RZ, RZ, -R69 ;  /* 0x000000ffff45a224 */ /* 0x000fe200078e0a45 */
[----:B------:R-:W-:Y:S01]  /*8970*/  ISETP.GT.U32.AND P2, PT, R8, R6, PT ;  /* 0x000000060800720c */ /* 0x000fe20003f44070 */
[----:B------:R-:W-:Y:S01]  /*8980*/  @!P0 IMAD.IADD R66, R66, 0x1, -R8 ;  /* 0x0000000142428824 */ /* 0x000fe200078e0a08 */
[----:B------:R-:W-:Y:S01]  /*8990*/  ISETP.GE.AND P0, PT, R12, RZ, PT ;  /* 0x000000ff0c00720c */ /* 0x000fe20003f06270 */
[----:B------:R-:W-:-:S02]  /*89a0*/  IMAD.MOV.U32 R15, RZ, RZ, R5 ;  /* 0x000000ffff0f7224 */ /* 0x000fc400078e0005 */
[--C-:B------:R-:W-:Y:S01]  /*89b0*/  @!P6 IMAD.IADD R3, R3, 0x1, -R8.reuse ;  /* 0x000000010303e824 */ /* 0x100fe200078e0a08 */
[----:B------:R-:W-:Y:S01]  /*89c0*/  ISETP.GE.AND P6, PT, R11, RZ, PT ;  /* 0x000000ff0b00720c */ /* 0x000fe20003fc6270 */
[----:B------:R-:W-:Y:S02]  /*89d0*/  IMAD R63, R8, R4, R63 ;  /* 0x00000004083f7224 */ /* 0x000fe400078e023f */
[----:B------:R-:W-:Y:S02]  /*89e0*/  VIADD R13, R0, 0xa3 ;  /* 0x000000a3000d7836 */ /* 0x000fe40000000000 */
[----:B------:R-:W-:Y:S01]  /*89f0*/  @!P1 IMAD.MOV R15, RZ, RZ, -R15 ;  /* 0x000000ffff0f9224 */ /* 0x000fe200078e0a0f */
[C---:B------:R-:W-:Y:S01]  /*8a00*/  ISETP.GT.U32.AND P1, PT, R8.reuse, R66, PT ;  /* 0x000000420800720c */ /* 0x040fe20003f24070 */
[----:B------:R-:W-:Y:S01]  /*8a10*/  @!P5 IMAD.MOV R3, RZ, RZ, -R3 ;  /* 0x000000ffff03d224 */ /* 0x000fe200078e0a03 */
[----:B------:R-:W-:Y:S01]  /*8a20*/  ISETP.GT.U32.AND P5, PT, R8, R63, PT ;  /* 0x0000003f0800720c */ /* 0x000fe20003fa4070 */
[--C-:B------:R-:W-:Y:S01]  /*8a30*/  @!P4 IMAD.IADD R64, R64, 0x1, -R8.reuse ;  /* 0x000000014040c824 */ /* 0x100fe200078e0a08 */
[----:B------:R-:W-:Y:S01]  /*8a40*/  IABS R62, R13 ;  /* 0x0000000d003e7213 */ /* 0x000fe20000000000 */
[----:B------:R-:W-:Y:S01]  /*8a50*/  @!P2 IMAD.IADD R6, R6, 0x1, -R8 ;  /* 0x000000010606a824 */ /* 0x000fe200078e0a08 */
[----:B------:R-:W-:Y:S01]  /*8a60*/  ISETP.GE.AND P2, PT, R10, RZ, PT ;  /* 0x000000ff0a00720c */ /* 0x000fe20003f46270 */
[----:B------:R-:W-:Y:S01]  /*8a70*/  VIADD R10, R0, 0xa4 ;  /* 0x000000a4000a7836 */ /* 0x000fe20000000000 */
[----:B------:R-:W-:Y:S01]  /*8a80*/  ISETP.GT.U32.AND P4, PT, R8, R64, PT ;  /* 0x000000400800720c */ /* 0x000fe20003f84070 */
[----:B------:R-:W-:Y:S01]  /*8a90*/  IMAD.HI.U32 R7, R9, R62, RZ ;  /* 0x0000003e09077227 */ /* 0x000fe200078e00ff */
[----:B------:R-:W-:Y:S03]  /*8aa0*/  STL [R1+0x5b0], R15 ;  /* 0x0005b00f01007387 */ /* 0x000fe60000100800 */
[----:B------:R-:W-:-:S02]  /*8ab0*/  IMAD.MOV R7, RZ, RZ, -R7 ;  /* 0x000000ffff077224 */ /* 0x000fc400078e0a07 */
[--C-:B------:R-:W-:Y:S01]  /*8ac0*/  @!P1 IMAD.IADD R66, R66, 0x1, -R8.reuse ;  /* 0x0000000142429824 */ /* 0x100fe200078e0a08 */
[----:B------:R-:W-:Y:S01]  /*8ad0*/  ISETP.GE.AND P1, PT, R10, RZ, PT ;  /* 0x000000ff0a00720c */ /* 0x000fe20003f26270 */
[----:B------:R-:W-:Y:S01]  /*8ae0*/  @!P5 IMAD.IADD R63, R63, 0x1, -R8 ;  /* 0x000000013f3fd824 */ /* 0x000fe200078e0a08 */
[----:B------:R-:W-:Y:S01]  /*8af0*/  IABS R10, R10 ;  /* 0x0000000a000a7213 */ /* 0x000fe20000000000 */
[C---:B------:R-:W-:Y:S02]  /*8b00*/  IMAD R62, R8.reuse, R7, R62 ;  /* 0x00000007083e7224 */ /* 0x040fe400078e023e */
[----:B------:R-:W-:Y:S01]  /*8b10*/  IMAD.MOV.U32 R14, RZ, RZ, R6 ;  /* 0x000000ffff0e7224 */ /* 0x000fe200078e0006 */
[----:B------:R-:W-:Y:S01]  /*8b20*/  ISETP.GT.U32.AND P5, PT, R8, R63, PT ;  /* 0x0000003f0800720c */ /* 0x000fe20003fa4070 */
[----:B------:R-:W-:-:S04]  /*8b30*/  IMAD.HI.U32 R11, R9, R10, RZ ;  /* 0x0000000a090b7227 */ /* 0x000fc800078e00ff */
[----:B------:R-:W-:Y:S01]  /*8b40*/  @!P4 IMAD.IADD R64, R64, 0x1, -R8 ;  /* 0x000000014040c824 */ /* 0x000fe200078e0a08 */
[----:B------:R-:W-:Y:S01]  /*8b50*/  ISETP.GT.U32.AND P4, PT, R8, R62, PT ;  /* 0x0000003e0800720c */ /* 0x000fe20003f84070 */
[C---:B------:R-:W-:Y:S02]  /*8b60*/  VIADD R5, R0.reuse, 0xa6 ;  /* 0x000000a600057836 */ /* 0x040fe40000000000 */
[----:B------:R-:W-:Y:S02]  /*8b70*/  IMAD.MOV R11, RZ, RZ, -R11 ;  /* 0x000000ffff0b7224 */ /* 0x000fe400078e0a0b */
[----:B------:R-:W-:Y:S01]  /*8b80*/  @!P3 IMAD.MOV R14, RZ, RZ, -R14 ;  /* 0x000000ffff0eb224 */ /* 0x000fe200078e0a0e */
[----:B------:R-:W-:Y:S01]  /*8b90*/  IABS R4, R5 ;  /* 0x0000000500047213 */ /* 0x000fe20000000000 */
[----:B------:R-:W-:Y:S01]  /*8ba0*/  VIADD R6, R0, 0xa5 ;  /* 0x000000a500067836 */ /* 0x000fe20000000000 */
[----:B------:R-:W-:Y:S01]  /*8bb0*/  ISETP.GE.AND P3, PT, R13, RZ, PT ;  /* 0x000000ff0d00720c */ /* 0x000fe20003f66270 */
[----:B------:R-:W-:Y:S01]  /*8bc0*/  IMAD R10, R8, R11, R10 ;  /* 0x0000000b080a7224 */ /* 0x000fe200078e020a */
[----:B------:R-:W-:Y:S01]  /*8bd0*/  STL [R1+0x5b4], R14 ;  /* 0x0005b40e01007387 */ /* 0x000fe20000100800 */
[----:B------:R-:W-:Y:S01]  /*8be0*/  @!P2 IMAD.MOV R66, RZ, RZ, -R66 ;  /* 0x000000ffff42a224 */ /* 0x000fe200078e0a42 */
[----:B------:R-:W-:Y:S01]  /*8bf0*/  ISETP.GE.AND P2, PT, R6, RZ, PT ;  /* 0x000000ff0600720c */ /* 0x000fe20003f46270 */
[--C-:B------:R-:W-:Y:S01]  /*8c00*/  @!P5 IMAD.IADD R63, R63, 0x1, -R8.reuse ;  /* 0x000000013f3fd824 */ /* 0x100fe200078e0a08 */
[----:B------:R0:W-:Y:S01]  /*8c10*/  STL [R1+0x5b8], R3 ;  /* 0x0005b80301007387 */ /* 0x0001e20000100800 */
[----:B------:R-:W-:Y:S01]  /*8c20*/  ISETP.GT.U32.AND P5, PT, R8, R10, PT ;  /* 0x0000000a0800720c */ /* 0x000fe20003fa4070 */
[----:B------:R-:W-:-:S02]  /*8c30*/  @!P4 IMAD.IADD R62, R62, 0x1, -R8 ;  /* 0x000000013e3ec824 */ /* 0x000fc400078e0a08 */
[----:B------:R-:W-:Y:S01]  /*8c40*/  @!P6 IMAD.MOV R64, RZ, RZ, -R64 ;  /* 0x000000ffff40e224 */ /* 0x000fe200078e0a40 */
[----:B------:R-:W-:Y:S01]  /*8c50*/  ISETP.GE.AND P6, PT, R5, RZ, PT ;  /* 0x000000ff0500720c */ /* 0x000fe20003fc6270 */
[----:B------:R-:W-:Y:S01]  /*8c60*/  VIADD R5, R0, 0xa7 ;  /* 0x000000a700057836 */ /* 0x000fe20000000000 */
[----:B------:R-:W-:Y:S01]  /*8c70*/  ISETP.GT.U32.AND P4, PT, R8, R62, PT ;  /* 0x0000003e0800720c */ /* 0x000fe20003f84070 */
[----:B------:R-:W-:Y:S01]  /*8c80*/  @!P0 IMAD.MOV R63, RZ, RZ, -R63 ;  /* 0x000000ffff3f8224 */ /* 0x000fe200078e0a3f */
[----:B0-----:R-:W-:Y:S01]  /*8c90*/  IABS R3, R6 ;  /* 0x0000000600037213 */ /* 0x001fe20000000000 */
[----:B------:R-:W-:Y:S01]  /*8ca0*/  IMAD.HI.U32 R6, R9, R4, RZ ;  /* 0x0000000409067227 */ /* 0x000fe200078e00ff */
[----:B------:R-:W-:-:S03]  /*8cb0*/  IABS R11, R5 ;  /* 0x00000005000b7213 */ /* 0x000fc60000000000 */
[----:B------:R-:W-:Y:S02]  /*8cc0*/  IMAD.MOV R6, RZ, RZ, -R6 ;  /* 0x000000ffff067224 */ /* 0x000fe400078e0a06 */
[----:B------:R-:W-:-:S04]  /*8cd0*/  IMAD.HI.U32 R7, R9, R3, RZ ;  /* 0x0000000309077227 */ /* 0x000fc800078e00ff */
[----:B------:R-:W-:Y:S02]  /*8ce0*/  IMAD R4, R8, R6, R4 ;  /* 0x0000000608047224 */ /* 0x000fe400078e0204 */
[----:B------:R-:W-:Y:S02]  /*8cf0*/  IMAD.MOV R7, RZ, RZ, -R7 ;  /* 0x000000ffff077224 */ /* 0x000fe400078e0a07 */
[----:B------:R-:W-:Y:S01]  /*8d00*/  @!P5 IMAD.IADD R10, R10, 0x1, -R8 ;  /* 0x000000010a0ad824 */ /* 0x000fe200078e0a08 */
[C---:B------:R-:W-:Y:S01]  /*8d10*/  ISETP.GT.U32.AND P0, PT, R8.reuse, R4, PT ;  /* 0x000000040800720c */ /* 0x040fe20003f04070 */
[C---:B------:R-:W-:Y:S02]  /*8d20*/  IMAD R3, R8.reuse, R7, R3 ;  /* 0x0000000708037224 */ /* 0x040fe400078e0203 */
[----:B------:R-:W-:Y:S01]  /*8d30*/  IMAD.HI.U32 R12, R9, R11, RZ ;  /* 0x0000000b090c7227 */ /* 0x000fe200078e00ff */
[----:B------:R-:W-:-:S03]  /*8d40*/  ISETP.GT.U32.AND P5, PT, R8, R10, PT ;  /* 0x0000000a0800720c */ /* 0x000fc60003fa4070 */
[----:B------:R-:W-:Y:S01]  /*8d50*/  @!P4 IMAD.IADD R62, R62, 0x1, -R8 ;  /* 0x000000013e3ec824 */ /* 0x000fe200078e0a08 */
[----:B------:R-:W-:Y:S01]  /*8d60*/  ISETP.GT.U32.AND P4, PT, R8, R3, PT ;  /* 0x000000030800720c */ /* 0x000fe20003f84070 */
[----:B------:R-:W-:Y:S02]  /*8d70*/  IMAD.MOV R12, RZ, RZ, -R12 ;  /* 0x000000ffff0c7224 */ /* 0x000fe400078e0a0c */
[----:B------:R-:W-:Y:S01]  /*8d80*/  @!P3 IMAD.MOV R62, RZ, RZ, -R62 ;  /* 0x000000ffff3eb224 */ /* 0x000fe200078e0a3e */
[----:B------:R-:W-:Y:S01]  /*8d90*/  ISETP.GE.AND P3, PT, R5, RZ, PT ;  /* 0x000000ff0500720c */ /* 0x000fe20003f66270 */
[----:B------:R-:W-:Y:S02]  /*8da0*/  VIADD R6, R0, 0xa9 ;  /* 0x000000a900067836 */ /* 0x000fe40000000000 */
[----:B------:R-:W-:Y:S02]  /*8db0*/  @!P0 IMAD.IADD R4, R4, 0x1, -R8 ;  /* 0x0000000104048824 */ /* 0x000fe400078e0a08 */
[----:B------:R-:W-:Y:S01]  /*8dc0*/  IMAD R5, R8, R12, R11 ;  /* 0x0000000c08057224 */ /* 0x000fe200078e020b */
[----:B------:R-:W-:Y:S01]  /*8dd0*/  IABS R59, R6 ;  /* 0x00000006003b7213 */ /* 0x000fe20000000000 */
[----:B------:R-:W-:Y:S01]  /*8de0*/  VIADD R13, R0, 0xa8 ;  /* 0x000000a8000d7836 */ /* 0x000fe20000000000 */
[----:B------:R-:W-:Y:S01]  /*8df0*/  ISETP.GT.U32.AND P0, PT, R8, R4, PT ;  /* 0x000000040800720c */ /* 0x000fe20003f04070 */
[----:B------:R-:W-:-:S02]  /*8e00*/  VIADD R7, R0, 0xaa ;  /* 0x000000aa00077836 */ /* 0x000fc40000000000 */
[--C-:B------:R-:W-:Y:S01]  /*8e10*/  @!P5 IMAD.IADD R10, R10, 0x1, -R8.reuse ;  /* 0x000000010a0ad824 */ /* 0x100fe200078e0a08 */
[C---:B------:R-:W-:Y:S01]  /*8e20*/  ISETP.GT.U32.AND P5, PT, R8.reuse, R5, PT ;  /* 0x000000050800720c */ /* 0x040fe20003fa4070 */
[----:B------:R-:W-:Y:S01]  /*8e30*/  @!P4 IMAD.IADD R3, R3, 0x1, -R8 ;  /* 0x000000010303c824 */ /* 0x000fe200078e0a08 */
[----:B------:R-:W-:Y:S01]  /*8e40*/  IABS R60, R13 ;  /* 0x0000000d003c7213 */ /* 0x000fe20000000000 */
[C---:B------:R-:W-:Y:S01]  /*8e50*/  IMAD.HI.U32 R12, R9.reuse, R59, RZ ;  /* 0x0000003b090c7227 */ /* 0x040fe200078e00ff */
[----:B------:R-:W-:Y:S02]  /*8e60*/  IABS R58, R7 ;  /* 0x00000007003a7213 */ /* 0x000fe40000000000 */
[----:B------:R-:W-:Y:S01]  /*8e70*/  ISETP.GT.U32.AND P4, PT, R8, R3, PT ;  /* 0x000000030800720c */ /* 0x000fe20003f84070 */
[----:B------:R-:W-:-:S04]  /*8e80*/  IMAD.HI.U32 R14, R9, R60, RZ ;  /* 0x0000003c090e7227 */ /* 0x000fc800078e00ff */
[----:B------:R-:W-:-:S04]  /*8e90*/  IMAD.HI.U32 R11, R9, R58, RZ ;  /* 0x0000003a090b7227 */ /* 0x000fc800078e00ff */
[----:B------:R-:W-:Y:S02]  /*8ea0*/  IMAD.MOV R12, RZ, RZ, -R12 ;  /* 0x000000ffff0c7224 */ /* 0x000fe400078e0a0c */
[----:B------:R-:W-:Y:S02]  /*8eb0*/  IMAD.MOV R14, RZ, RZ, -R14 ;  /* 0x000000ffff0e7224 */ /* 0x000fe400078e0a0e */
[----:B------:R-:W-:Y:S02]  /*8ec0*/  IMAD.MOV R11, RZ, RZ, -R11 ;  /* 0x000000ffff0b7224 */ /* 0x000fe400078e0a0b */
[----:B------:R-:W-:Y:S02]  /*8ed0*/  IMAD R59, R8, R12, R59 ;  /* 0x0000000c083b7224 */ /* 0x000fe400078e023b */
[--C-:B------:R-:W-:Y:S02]  /*8ee0*/  @!P0 IMAD.IADD R4, R4, 0x1, -R8.reuse ;  /* 0x0000000104048824 */ /* 0x100fe400078e0a08 */
[----:B------:R-:W-:Y:S01]  /*8ef0*/  @!P5 IMAD.IADD R5, R5, 0x1, -R8 ;  /* 0x000000010505d824 */ /* 0x000fe200078e0a08 */
[----:B------:R-:W-:Y:S01]  /*8f00*/  ISETP.GT.U32.AND P0, PT, R8, R59, PT ;  /* 0x0000003b0800720c */ /* 0x000fe20003f04070 */
[----:B------:R-:W-:-:S02]  /*8f10*/  IMAD.MOV.U32 R15, RZ, RZ, R10 ;  /* 0x000000ffff0f7224 */ /* 0x000fc400078e000a */
[C---:B------:R-:W-:Y:S01]  /*8f20*/  IMAD R60, R8.reuse, R14, R60 ;  /* 0x0000000e083c7224 */ /* 0x040fe200078e023c */
[C---:B------:R-:W-:Y:S01]  /*8f30*/  ISETP.GT.U32.AND P5, PT, R8.reuse, R5, PT ;  /* 0x000000050800720c */ /* 0x040fe20003fa4070 */
[C---:B------:R-:W-:Y:S02]  /*8f40*/  IMAD R58, R8.reuse, R11, R58 ;  /* 0x0000000b083a7224 */ /* 0x040fe400078e023a */
[----:B------:R-:W-:Y:S02]  /*8f50*/  IMAD.MOV.U32 R10, RZ, RZ, R4 ;  /* 0x000000ffff0a7224 */ /* 0x000fe400078e0004 */
[----:B------:R-:W-:Y:S01]  /*8f60*/  @!P4 IMAD.IADD R3, R3, 0x1, -R8 ;  /* 0x000000010303c824 */ /* 0x000fe200078e0a08 */
[----:B------:R-:W-:Y:S01]  /*8f70*/  ISETP.GE.AND P4, PT, R13, RZ, PT ;  /* 0x000000ff0d00720c */ /* 0x000fe20003f86270 */
[----:B------:R-:W-:Y:S01]  /*8f80*/  @!P1 IMAD.MOV R15, RZ, RZ, -R15 ;  /* 0x000000ffff0f9224 */ /* 0x000fe200078e0a0f */
[C---:B------:R-:W-:Y:S01]  /*8f90*/  ISETP.GT.U32.AND P1, PT, R8.reuse, R60, PT ;  /* 0x0000003c0800720c */ /* 0x040fe20003f24070 */
[----:B------:R-:W-:Y:S01]  /*8fa0*/  @!P6 IMAD.MOV R10, RZ, RZ, -R10 ;  /* 0x000000ffff0ae224 */ /* 0x000fe200078e0a0a */
[----:B------:R-:W-:Y:S01]  /*8fb0*/  ISETP.GT.U32.AND P6, PT, R8, R58, PT ;  /* 0x0000003a0800720c */ /* 0x000fe20003fc4070 */
[----:B------:R-:W-:Y:S01]  /*8fc0*/  @!P2 IMAD.MOV R3, RZ, RZ, -R3 ;  /* 0x000000ffff03a224 */ /* 0x000fe200078e0a03 */
[----:B------:R-:W-:Y:S01]  /*8fd0*/  ISETP.GE.AND P2, PT, R6, RZ, PT ;  /* 0x000000ff0600720c */ /* 0x000fe20003f46270 */
[C---:B------:R-:W-:Y:S01]  /*8fe0*/  VIADD R6, R0.reuse, 0xac ;  /* 0x000000ac00067836 */ /* 0x040fe20000000000 */
[----:B------:R-:W-:Y:S01]  /*8ff0*/  STL [R1+0x5a4], R15 ;  /* 0x0005a40f01007387 */ /* 0x000fe20000100800 */
[----:B------:R-:W-:-:S02]  /*9000*/  VIADD R12, R0, 0xab ;  /* 0x000000ab000c7836 */ /* 0x000fc40000000000 */
[--C-:B------:R-:W-:Y:S01]  /*9010*/  @!P0 IMAD.IADD R59, R59, 0x1, -R8.reuse ;  /* 0x000000013b3b8824 */ /* 0x100fe200078e0a08 */
[----:B------:R0:W-:Y:S01]  /*9020*/  STL [R1+0x5ac], R3 ;  /* 0x0005ac0301007387 */ /* 0x0001e20000100800 */
[--C-:B------:R-:W-:Y:S01]  /*9030*/  @!P5 IMAD.IADD R5, R5, 0x1, -R8.reuse ;  /* 0x000000010505d824 */ /* 0x100fe200078e0a08 */
[----:B------:R-:W-:Y:S01]  /*9040*/  IABS R56, R12 ;  /* 0x0000000c00387213 */ /* 0x000fe20000000000 */
[--C-:B------:R-:W-:Y:S01]  /*9050*/  @!P1 IMAD.IADD R60, R60, 0x1, -R8.reuse ;  /* 0x000000013c3c9824 */ /* 0x100fe200078e0a08 */
[----:B------:R1:W-:Y:S01]  /*9060*/  STL [R1+0x5a8], R10 ;  /* 0x0005a80a01007387 */ /* 0x0003e20000100800 */
[----:B------:R-:W-:Y:S01]  /*9070*/  @!P6 IMAD.IADD R58, R58, 0x1, -R8 ;  /* 0x000000013a3ae824 */ /* 0x000fe200078e0a08 */
[C---:B------:R-:W-:Y:S01]  /*9080*/  ISETP.GT.U32.AND P6, PT, R8.reuse, R59, PT ;  /* 0x0000003b0800720c */ /* 0x040fe20003fc4070 */
[----:B------:R-:W-:Y:S01]  /*9090*/  IMAD.MOV.U32 R4, RZ, RZ, R5 ;  /* 0x000000ffff047224 */ /* 0x000fe200078e0005 */
[----:B------:R-:W-:Y:S01]  /*90a0*/  ISETP.GT.U32.AND P0, PT, R8, R60, PT ;  /* 0x0000003c0800720c */ /* 0x000fe20003f04070 */
[----:B------:R-:W-:Y:S01]  /*90b0*/  VIADD R14, R0, 0xb1 ;  /* 0x000000b1000e7836 */ /* 0x000fe20000000000 */
[----:B------:R-:W-:Y:S01]  /*90c0*/  ISETP.GE.AND P5, PT, R7, RZ, PT ;  /* 0x000000ff0700720c */ /* 0x000fe20003fa6270 */
[----:B0-----:R-:W-:Y:S01]  /*90d0*/  IMAD.HI.U32 R3, R9, R56, RZ ;  /* 0x0000003809037227 */ /* 0x001fe200078e00ff */
[----:B------:R-:W-:-:S02]  /*90e0*/  ISETP.GE.AND P1, PT, R12, RZ, PT ;  /* 0x000000ff0c00720c */ /* 0x000fc40003f26270 */
[----:B-1----:R-:W-:Y:S01]  /*90f0*/  IABS R10, R6 ;  /* 0x00000006000a7213 */ /* 0x002fe20000000000 */
[----:B------:R-:W-:Y:S01]  /*9100*/  IMAD.MOV R3, RZ, RZ, -R3 ;  /* 0x000000ffff037224 */ /* 0x000fe200078e0a03 */
[----:B------:R-:W-:Y:S01]  /*9110*/  IABS R54, R14 ;  /* 0x0000000e00367213 */ /* 0x000fe20000000000 */
[----:B------:R-:W-:Y:S01]  /*9120*/  @!P3 IMAD.MOV R4, RZ, RZ, -R4 ;  /* 0x000000ffff04b224 */ /* 0x000fe200078e0a04 */
[----:B------:R-:W-:Y:S01]  /*9130*/  ISETP.GT.U32.AND P3, PT, R8, R58, PT ;  /* 0x0000003a0800720c */ /* 0x000fe20003f64070 */
[----:B------:R-:W-:-:S03]  /*9140*/  IMAD.HI.U32 R5, R9, R10, RZ ;  /* 0x0000000a09057227 */ /* 0x000fc600078e00ff */
[----:B------:R0:W-:Y:S01]  /*9150*/  STL [R1+0x59c], R4 ;  /* 0x00059c0401007387 */ /* 0x0001e20000100800 */
[----:B------:R-:W-:Y:S02]  /*9160*/  IMAD.MOV R5, RZ, RZ, -R5 ;  /* 0x000000ffff057224 */ /* 0x000fe400078e0a05 */
[C---:B------:R-:W-:Y:S02]  /*9170*/  IMAD R56, R8.reuse, R3, R56 ;  /* 0x0000000308387224 */ /* 0x040fe400078e0238 */
[----:B------:R-:W-:Y:S02]  /*9180*/  IMAD R10, R8, R5, R10 ;  /* 0x00000005080a7224 */ /* 0x000fe400078e020a */
[--C-:B------:R-:W-:Y:S02]  /*9190*/  @!P6 IMAD.IADD R59, R59, 0x1, -R8.reuse ;  /* 0x000000013b3be824 */ /* 0x100fe400078e0a08 */
[----:B------:R-:W-:Y:S01]  /*91a0*/  VIADD R7, R0, 0xad ;  /* 0x000000ad00077836 */ /* 0x000fe20000000000 */
[----:B------:R-:W-:Y:S01]  /*91b0*/  ISETP.GT.U32.AND P6, PT, R8, R10, PT ;  /* 0x0000000a0800720c */ /* 0x000fe20003fc4070 */
[----:B------:R-:W-:Y:S01]  /*91c0*/  @!P0 IMAD.IADD R60, R60, 0x1, -R8 ;  /* 0x000000013c3c8824 */ /* 0x000fe200078e0a08 */
[----:B------:R-:W-:Y:S01]  /*91d0*/  ISETP.GT.U32.AND P0, PT, R8, R56, PT ;  /* 0x000000380800720c */ /* 0x000fe20003f04070 */
[C---:B------:R-:W-:Y:S01]  /*91e0*/  VIADD R3, R0.reuse, 0xaf ;  /* 0x000000af00037836 */ /* 0x040fe20000000000 */
[----:B------:R-:W-:Y:S01]  /*91f0*/  IABS R11, R7 ;  /* 0x00000007000b7213 */ /* 0x000fe20000000000 */
[----:B0-----:R-:W-:-:S02]  /*9200*/  VIADD R4, R0, 0xae ;  /* 0x000000ae00047836 */ /* 0x001fc40000000000 */
[--C-:B------:R-:W-:Y:S01]  /*9210*/  @!P3 IMAD.IADD R58, R58, 0x1, -R8.reuse ;  /* 0x000000013a3ab824 */ /* 0x100fe200078e0a08 */
[----:B------:R-:W-:Y:S01]  /*9220*/  IABS R12, R3 ;  /* 0x00000003000c7213 */ /* 0x000fe20000000000 */
[C---:B------:R-:W-:Y:S01]  /*9230*/  IMAD.HI.U32 R13, R9.reuse, R11, RZ ;  /* 0x0000000b090d7227 */ /* 0x040fe200078e00ff */
[----:B------:R-:W-:Y:S02]  /*9240*/  IABS R5, R4 ;  /* 0x0000000400057213 */ /* 0x000fe40000000000 */
[----:B------:R-:W-:Y:S01]  /*9250*/  ISETP.GE.AND P3, PT, R6, RZ, PT ;  /* 0x000000ff0600720c */ /* 0x000fe20003f66270 */
[----:B------:R-:W-:Y:S02]  /*9260*/  @!P6 IMAD.IADD R10, R10, 0x1, -R8 ;  /* 0x000000010a0ae824 */ /* 0x000fe400078e0a08 */
[----:B------:R-:W-:Y:S02]  /*9270*/  IMAD.MOV.U32 R6, RZ, RZ, R12 ;  /* 0x000000ffff067224 */ /* 0x000fe400078e000c */
[----:B------:R-:W-:Y:S01]  /*9280*/  IMAD.HI.U32 R12, R9, R5, RZ ;  /* 0x00000005090c7227 */ /* 0x000fe200078e00ff */
[----:B------:R-:W-:-:S03]  /*9290*/  ISETP.GT.U32.AND P6, PT, R8, R10, PT ;  /* 0x0000000a0800720c */ /* 0x000fc60003fc4070 */
[----:B------:R-:W-:Y:S02]  /*92a0*/  IMAD.MOV R13, RZ, RZ, -R13 ;  /* 0x000000ffff0d7224 */ /* 0x000fe400078e0a0d */
[----:B------:R-:W-:Y:S01]  /*92b0*/  @!P0 IMAD.IADD R56, R56, 0x1, -R8 ;  /* 0x0000000138388824 */ /* 0x000fe200078e0a08 */
[----:B------:R-:W-:Y:S01]  /*92c0*/  ISETP.GE.AND P0, PT, R7, RZ, PT ;  /* 0x000000ff0700720c */ /* 0x000fe20003f06270 */
[----:B------:R-:W-:-:S04]  /*92d0*/  IMAD.HI.U32 R7, R9, R6, RZ ;  /* 0x0000000609077227 */ /* 0x000fc800078e00ff */
[----:B------:R-:W-:Y:S02]  /*92e0*/  IMAD.MOV R12, RZ, RZ, -R12 ;  /* 0x000000ffff0c7224 */ /* 0x000fe400078e0a0c */
[C---:B------:R-:W-:Y:S02]  /*92f0*/  IMAD R11, R8.reuse, R13, R11 ;  /* 0x0000000d080b7224 */ /* 0x040fe400078e020b */
[----:B------:R-:W-:Y:S02]  /*9300*/  IMAD.MOV R7, RZ, RZ, -R7 ;  /* 0x000000ffff077224 */ /* 0x000fe400078e0a07 */
[C---:B------:R-:W-:Y:S02]  /*9310*/  IMAD R5, R8.reuse, R12, R5 ;  /* 0x0000000c08057224 */ /* 0x040fe400078e0205 */
[----:B------:R-:W-:Y:S01]  /*9320*/  @!P2 IMAD.MOV R59, RZ, RZ, -R59 ;  /* 0x000000ffff3ba224 */ /* 0x000fe200078e0a3b */
[C---:B------:R-:W-:Y:S01]  /*9330*/  ISETP.GT.U32.AND P2, PT, R8.reuse, R11, PT ;  /* 0x0000000b0800720c */ /* 0x040fe20003f44070 */
[----:B------:R-:W-:-:S02]  /*9340*/  IMAD R6, R8, R7, R6 ;  /* 0x0000000708067224 */ /* 0x000fc400078e0206 */
[----:B------:R-:W-:Y:S01]  /*9350*/  @!P5 IMAD.MOV R58, RZ, RZ, -R58 ;  /* 0x000000ffff3ad224 */ /* 0x000fe200078e0a3a */
[C---:B------:R-:W-:Y:S01]  /*9360*/  ISETP.GT.U32.AND P5, PT, R8.reuse, R5, PT ;  /* 0x000000050800720c */ /* 0x040fe20003fa4070 */
[----:B------:R-:W-:Y:S01]  /*9370*/  @!P4 IMAD.MOV R60, RZ, RZ, -R60 ;  /* 0x000000ffff3cc224 */ /* 0x000fe200078e0a3c */
[----:B------:R-:W-:Y:S01]  /*9380*/  ISETP.GT.U32.AND P4, PT, R8, R56, PT ;  /* 0x000000380800720c */ /* 0x000fe20003f84070 */
[--C-:B------:R-:W-:Y:S01]  /*9390*/  @!P6 IMAD.IADD R10, R10, 0x1, -R8.reuse ;  /* 0x000000010a0ae824 */ /* 0x100fe200078e0a08 */
[----:B------:R-:W-:Y:S01]  /*93a0*/  ISETP.GT.U32.AND P6, PT, R8, R6, PT ;  /* 0x000000060800720c */ /* 0x000fe20003fc4070 */
[C---:B------:R-:W-:Y:S02]  /*93b0*/  VIADD R12, R0.reuse, 0xb0 ;  /* 0x000000b0000c7836 */ /* 0x040fe40000000000 */
[----:B------:R-:W-:Y:S02]  /*93c0*/  VIADD R7, R0, 0xb2 ;  /* 0x000000b200077836 */ /* 0x000fe40000000000 */
[----:B------:R-:W-:Y:S01]  /*93d0*/  @!P2 IMAD.IADD R11, R11, 0x1, -R8 ;  /* 0x000000010b0ba824 */ /* 0x000fe200078e0a08 */
[----:B------:R-:W-:Y:S01]  /*93e0*/  IABS R55, R12 ;  /* 0x0000000c00377213 */ /* 0x000fe20000000000 */
[----:B------:R-:W-:Y:S01]  /*93f0*/  IMAD.MOV.U32 R17, RZ, RZ, R10 ;  /* 0x000000ffff117224 */ /* 0x000fe200078e000a */
[----:B------:R-:W-:Y:S01]  /*9400*/  ISETP.GE.AND P2, PT, R3, RZ, PT ;  /* 0x000000ff0300720c */ /* 0x000fe20003f46270 */
[----:B------:R-:W-:Y:S01]  /*9410*/  @!P5 IMAD.IADD R5, R5, 0x1, -R8 ;  /* 0x000000010505d824 */ /* 0x000fe200078e0a08 */
[----:B------:R-:W-:Y:S01]  /*9420*/  ISETP.GT.U32.AND P5, PT, R8, R11, PT ;  /* 0x0000000b0800720c */ /* 0x000fe20003fa4070 */
[----:B------:R-:W-:Y:S01]  /*9430*/  IMAD.HI.U32 R3, R9, R55, RZ ;  /* 0x0000003709037227 */ /* 0x000fe200078e00ff */
[----:B------:R-:W-:-:S03]  /*9440*/  IABS R53, R7 ;  /* 0x0000000700357213 */ /* 0x000fc60000000000 */
[--C-:B------:R-:W-:Y:S01]  /*9450*/  @!P4 IMAD.IADD R56, R56, 0x1, -R8.reuse ;  /* 0x000000013838c824 */ /* 0x100fe200078e0a08 */
[----:B------:R-:W-:Y:S01]  /*9460*/  ISETP.GE.AND P4, PT, R4, RZ, PT ;  /* 0x000000ff0400720c */ /* 0x000fe20003f86270 */
[----:B------:R-:W-:Y:S01]  /*9470*/  @!P6 IMAD.IADD R6, R6, 0x1, -R8 ;  /* 0x000000010606e824 */ /* 0x000fe200078e0a08 */
[----:B------:R-:W-:Y:S01]  /*9480*/  ISETP.GT.U32.AND P6, PT, R8, R5, PT ;  /* 0x000000050800720c */ /* 0x000fe20003fc4070 */
[----:B------:R-:W-:Y:S02]  /*9490*/  IMAD.MOV R3, RZ, RZ, -R3 ;  /* 0x000000ffff037224 */ /* 0x000fe400078e0a03 */
[----:B------:R-:W-:-:S04]  /*94a0*/  IMAD.HI.U32 R4, R9, R54, RZ ;  /* 0x0000003609047227 */ /* 0x000fc800078e00ff */
[C---:B------:R-:W-:Y:S02]  /*94b0*/  IMAD R55, R8.reuse, R3, R55 ;  /* 0x0000000308377224 */ /* 0x040fe400078e0237 */
[----:B------:R-:W-:Y:S02]  /*94c0*/  IMAD.MOV R4, RZ, RZ, -R4 ;  /* 0x000000ffff047224 */ /* 0x000fe400078e0a04 */
[----:B------:R-:W-:Y:S01]  /*94d0*/  @!P5 IMAD.IADD R11, R11, 0x1, -R8 ;  /* 0x000000010b0bd824 */ /* 0x000fe200078e0a08 */
[C---:B------:R-:W-:Y:S01]  /*94e0*/  ISETP.GT.U32.AND P5, PT, R8.reuse, R55, PT ;  /* 0x000000370800720c */ /* 0x040fe20003fa4070 */
[----:B------:R-:W-:Y:S02]  /*94f0*/  IMAD R54, R8, R4, R54 ;  /* 0x0000000408367224 */ /* 0x000fe400078e0236 */
[----:B------:R-:W-:Y:S02]  /*9500*/  @!P6 IMAD.IADD R5, R5, 0x1, -R8 ;  /* 0x000000010505e824 */ /* 0x000fe400078e0a08 */
[----:B------:R-:W-:Y:S01]  /*9510*/  VIADD R3, R0, 0xb3 ;  /* 0x000000b300037836 */ /* 0x000fe20000000000 */
[----:B------:R-:W-:Y:S01]  /*9520*/  ISETP.GT.U32.AND P6, PT, R8, R54, PT ;  /* 0x000000360800720c */ /* 0x000fe20003fc4070 */
[----:B------:R-:W-:-:S03]  /*9530*/  IMAD.HI.U32 R15, R9, R53, RZ ;  /* 0x00000035090f7227 */ /* 0x000fc600078e00ff */
[----:B------:R-:W-:Y:S01]  /*9540*/  IABS R52, R3 ;  /* 0x0000000300347213 */ /* 0x000fe20000000000 */
[----:B------:R-:W-:Y:S01]  /*9550*/  @!P1 IMAD.MOV R56, RZ, RZ, -R56 ;  /* 0x000000ffff389224 */ /* 0x000fe200078e0a38 */
[----:B------:R-:W-:Y:S01]  /*9560*/  ISETP.GT.U32.AND P1, PT, R8, R6, PT ;  /* 0x000000060800720c */ /* 0x000fe20003f24070 */
[----:B------:R-:W-:Y:S01]  /*9570*/  @!P5 IMAD.IADD R55, R55, 0x1, -R8 ;  /* 0x000000013737d824 */ /* 0x000fe200078e0a08 */
[----:B------:R-:W-:Y:S01]  /*9580*/  ISETP.GE.AND P5, PT, R14, RZ, PT ;  /* 0x000000ff0e00720c */ /* 0x000fe20003fa6270 */
[----:B------:R-:W-:Y:S02]  /*9590*/  IMAD.MOV R15, RZ, RZ, -R15 ;  /* 0x000000ffff0f7224 */ /* 0x000fe400078e0a0f */
[----:B------:R-:W-:-:S04]  /*95a0*/  IMAD.HI.U32 R13, R9, R52, RZ ;  /* 0x00000034090d7227 */ /* 0x000fc800078e00ff */
[----:B------:R-:W-:Y:S01]  /*95b0*/  @!P6 IMAD.IADD R54, R54, 0x1, -R8 ;  /* 0x000000013636e824 */ /* 0x000fe200078e0a08 */
[C---:B------:R-:W-:Y:S01]  /*95c0*/  ISETP.GT.U32.AND P6, PT, R8.reuse, R55, PT ;  /* 0x000000370800720c */ /* 0x040fe20003fc4070 */
[C---:B------:R-:W-:Y:S02]  /*95d0*/  IMAD R53, R8.reuse, R15, R53 ;  /* 0x0000000f08357224 */ /* 0x040fe400078e0235 */
[----:B------:R-:W-:Y:S02]  /*95e0*/  IMAD.MOV R13, RZ, RZ, -R13 ;  /* 0x000000ffff0d7224 */ /* 0x000fe400078e0a0d */
[----:B------:R-:W-:Y:S01]  /*95f0*/  @!P3 IMAD.MOV R17, RZ, RZ, -R17 ;  /* 0x000000ffff11b224 */ /* 0x000fe200078e0a11 */
[C---:B------:R-:W-:Y:S01]  /*9600*/  ISETP.GT.U32.AND P3, PT, R8.reuse, R53, PT ;  /* 0x000000350800720c */ /* 0x040fe20003f64070 */
[----:B------:R-:W-:Y:S02]  /*9610*/  IMAD R52, R8, R13, R52 ;  /* 0x0000000d08347224 */ /* 0x000fe400078e0234 */
[----:B------:R-:W-:Y:S01]  /*9620*/  IMAD.MOV.U32 R16, RZ, RZ, R11 ;  /* 0x000000ffff107224 */ /* 0x000fe200078e000b */
[----:B------:R-:W-:Y:S01]  /*9630*/  STL [R1+0x584], R17 ;  /* 0x0005841101007387 */ /* 0x000fe20000100800 */
[--C-:B------:R-:W-:Y:S01]  /*9640*/  @!P1 IMAD.IADD R6, R6, 0x1, -R8.reuse ;  /* 0x0000000106069824 */ /* 0x100fe200078e0a08 */
[----:B------:R-:W-:Y:S01]  /*9650*/  ISETP.GE.AND P1, PT, R12, RZ, PT ;  /* 0x000000ff0c00720c */ /* 0x000fe20003f26270 */
[----:B------:R-:W-:Y:S01]  /*9660*/  @!P6 IMAD.IADD R55, R55, 0x1, -R8 ;  /* 0x000000013737e824 */ /* 0x000fe200078e0a08 */
[----:B------:R-:W-:Y:S01]  /*9670*/  ISETP.GT.U32.AND P6, PT, R8, R52, PT ;  /* 0x000000340800720c */ /* 0x000fe20003fc4070 */
[----:B------:R-:W-:-:S02]  /*9680*/  VIADD R4, R0, 0xb4 ;  /* 0x000000b400047836 */ /* 0x000fc40000000000 */
[----:B------:R-:W-:Y:S01]  /*9690*/  @!P0 IMAD.MOV R16, RZ, RZ, -R16 ;  /* 0x000000ffff108224 */ /* 0x000fe200078e0a10 */
[----:B------:R-:W-:Y:S01]  /*96a0*/  ISETP.GT.U32.AND P0, PT, R8, R54, PT ;  /* 0x000000360800720c */ /* 0x000fe20003f04070 */
[----:B------:R-:W-:Y:S01]  /*96b0*/  @!P4 IMAD.MOV R5, RZ, RZ, -R5 ;  /* 0x000000ffff05c224 */ /* 0x000fe200078e0a05 */
[----:B------:R-:W-:Y:S01]  /*96c0*/  IABS R12, R4 ;  /* 0x00000004000c7213 */ /* 0x000fe20000000000 */
[----:B------:R-:W-:Y:S01]  /*96d0*/  @!P2 IMAD.MOV R6, RZ, RZ, -R6 ;  /* 0x000000ffff06a224 */ /* 0x000fe200078e0a06 */
[----:B------:R-:W-:Y:S01]  /*96e0*/  ISETP.GE.AND P2, PT, R3, RZ, PT ;  /* 0x000000ff0300720c */ /* 0x000fe20003f46270 */
[----:B------:R-:W-:Y:S01]  /*96f0*/  VIADD R3, R0, 0xb5 ;  /* 0x000000b500037836 */ /* 0x000fe20000000000 */
[----:B------:R-:W-:Y:S01]  /*9700*/  STL [R1+0x588], R16 ;  /* 0x0005881001007387 */ /* 0x000fe20000100800 */
[--C-:B------:R-:W-:Y:S01]  /*9710*/  @!P3 IMAD.IADD R53, R53, 0x1, -R8.reuse ;  /* 0x000000013535b824 */ /* 0x100fe200078e0a08 */
[----:B------:R-:W-:Y:S01]  /*9720*/  ISETP.GE.AND P4, PT, R7, RZ, PT ;  /* 0x000000ff0700720c */ /* 0x000fe20003f86270 */
[--C-:B------:R-:W-:Y:S01]  /*9730*/  @!P6 IMAD.IADD R52, R52, 0x1, -R8.reuse ;  /* 0x000000013434e824 */ /* 0x100fe200078e0a08 */
[----:B------:R0:W-:Y:S01]  /*9740*/  STL [R1+0x590], R5 ;  /* 0x0005900501007387 */ /* 0x0001e20000100800 */
[----:B------:R-:W-:Y:S01]  /*9750*/  ISETP.GE.AND P3, PT, R3, RZ, PT ;  /* 0x000000ff0300720c */ /* 0x000fe20003f66270 */
[----:B------:R-:W-:Y:S01]  /*9760*/  @!P1 IMAD.MOV R55, RZ, RZ, -R55 ;  /* 0x000000ffff379224 */ /* 0x000fe200078e0a37 */
[----:B------:R-:W-:Y:S01]  /*9770*/  ISETP.GT.U32.AND P6, PT, R8, R53, PT ;  /* 0x000000350800720c */ /* 0x000fe20003fc4070 */
[----:B------:R1:W-:Y:S01]  /*9780*/  STL [R1+0x598], R6 ;  /* 0x0005980601007387 */ /* 0x0003e20000100800 */
[----:B------:R-:W-:Y:S01]  /*9790*/  @!P0 IMAD.IADD R54, R54, 0x1, -R8 ;  /* 0x0000000136368824 */ /* 0x000fe200078e0a08 */
[----:B------:R-:W-:Y:S01]  /*97a0*/  ISETP.GE.AND P0, PT, R4, RZ, PT ;  /* 0x000000ff0400720c */ /* 0x000fe20003f06270 */
[----:B------:R-:W-:Y:S01]  /*97b0*/  VIADD R4, R0, 0xb6 ;  /* 0x000000b600047836 */ /* 0x000fe20000000000 */
[----:B------:R-:W-:Y:S01]  /*97c0*/  ISETP.GT.U32.AND P1, PT, R8, R52, PT ;  /* 0x000000340800720c */ /* 0x000fe20003f24070 */
[----:B------:R-:W-:-:S02]  /*97d0*/  @!P5 IMAD.MOV R54, RZ, RZ, -R54 ;  /* 0x000000ffff36d224 */ /* 0x000fc400078e0a36 */
[----:B0-----:R-:W-:Y:S01]  /*97e0*/  IMAD.HI.U32 R5, R9, R12, RZ ;  /* 0x0000000c09057227 */ /* 0x001fe200078e00ff */
[----:B-1----:R-:W-:-:S03]  /*97f0*/  IABS R6, R3 ;  /* 0x0000000300067213 */ /* 0x002fc60000000000 */
[----:B------:R-:W-:Y:S02]  /*9800*/  IMAD.MOV R5, RZ, RZ, -R5 ;  /* 0x000000ffff057224 */ /* 0x000fe400078e0a05 */
[----:B------:R-:W-:Y:S02]  /*9810*/  @!P6 IMAD.IADD R53, R53, 0x1, -R8 ;  /* 0x000000013535e824 */ /* 0x000fe400078e0a08 */
[----:B------:R-:W-:-:S04]  /*9820*/  IMAD.HI.U32 R7, R9, R6, RZ ;  /* 0x0000000609077227 */ /* 0x000fc800078e00ff */
[----:B------:R-:W-:Y:S01]  /*9830*/  IMAD R13, R8, R5, R12 ;  /* 0x00000005080d7224 */ /* 0x000fe200078e020c */
[----:B------:R-:W-:Y:S01]  /*9840*/  IABS R5, R4 ;  /* 0x0000000400057213 */ /* 0x000fe20000000000 */
[----:B------:R-:W-:Y:S02]  /*9850*/  IMAD.MOV R7, RZ, RZ, -R7 ;  /* 0x000000ffff077224 */ /* 0x000fe400078e0a07 */
[----:B------:R-:W-:Y:S01]  /*9860*/  VIADD R3, R0, 0xb7 ;  /* 0x000000b700037836 */ /* 0x000fe20000000000 */
[C---:B------:R-:W-:Y:S01]  /*9870*/  ISETP.GT.U32.AND P5, PT, R8.reuse, R13, PT ;  /* 0x0000000d0800720c */ /* 0x040fe20003fa4070 */
[C---:B------:R-:W-:Y:S02]  /*9880*/  IMAD R6, R8.reuse, R7, R6 ;  /* 0x0000000708067224 */ /* 0x040fe400078e0206 */
[----:B------:R-:W-:Y:S01]  /*9890*/  IMAD.HI.U32 R11, R9, R5, RZ ;  /* 0x00000005090b7227 */ /* 0x000fe200078e00ff */
[----:B------:R-:W-:Y:S02]  /*98a0*/  IABS R10, R3 ;  /* 0x00000003000a7213 */ /* 0x000fe40000000000 */
[----:B------:R-:W-:Y:S01]  /*98b0*/  ISETP.GT.U32.AND P6, PT, R8, R6, PT ;  /* 0x000000060800720c */ /* 0x000fe20003fc4070 */
[----:B------:R-:W-:-:S02]  /*98c0*/  IMAD.MOV R11, RZ, RZ, -R11 ;  /* 0x000000ffff0b7224 */ /* 0x000fc400078e0a0b */
[----:B------:R-:W-:-:S04]  /*98d0*/  IMAD.HI.U32 R7, R9, R10, RZ ;  /* 0x0000000a09077227 */ /* 0x000fc800078e00ff */
[--C-:B------:R-:W-:Y:S01]  /*98e0*/  @!P5 IMAD.IADD R13, R13, 0x1, -R8.reuse ;  /* 0x000000010d0dd824 */ /* 0x100fe200078e0a08 */
[----:B------:R-:W-:Y:S01]  /*98f0*/  ISETP.GE.AND P5, PT, R3, RZ, PT ;  /* 0x000000ff0300720c */ /* 0x000fe20003fa6270 */
[----:B------:R-:W-:Y:S02]  /*9900*/  VIADD R16, R0, 0xb8 ;  /* 0x000000b800107836 */ /* 0x000fe40000000000 */
[--C-:B------:R-:W-:Y:S01]  /*9910*/  @!P1 IMAD.IADD R52, R52, 0x1, -R8.reuse ;  /* 0x0000000134349824 */ /* 0x100fe200078e0a08 */
[----:B------:R-:W-:Y:S01]  /*9920*/  ISETP.GE.AND P1, PT, R4, RZ, PT ;  /* 0x000000ff0400720c */ /* 0x000fe20003f26270 */
[----:B------:R-:W-:Y:S01]  /*9930*/  @!P6 IMAD.IADD R6, R6, 0x1, -R8 ;  /* 0x000000010606e824 */ /* 0x000fe200078e0a08 */
[C---:B------:R-:W-:Y:S01]  /*9940*/  ISETP.GT.U32.AND P6, PT, R8.reuse, R13, PT ;  /* 0x0000000d0800720c */ /* 0x040fe20003fc4070 */
[----:B------:R-:W-:Y:S01]  /*9950*/  IMAD.MOV R7, RZ, RZ, -R7 ;  /* 0x000000ffff077224 */ /* 0x000fe200078e0a07 */
[----:B------:R-:W-:Y:S01]  /*9960*/  IABS R51, R16 ;  /* 0x0000001000337213 */ /* 0x000fe20000000000 */
[----:B------:R-:W-:-:S02]  /*9970*/  IMAD R5, R8, R11, R5 ;  /* 0x0000000b08057224 */ /* 0x000fc400078e0205 */
[C---:B------:R-:W-:Y:S02]  /*9980*/  IMAD R10, R8.reuse, R7, R10 ;  /* 0x00000007080a7224 */ /* 0x040fe400078e020a */
[----:B------:R-:W-:Y:S01]  /*9990*/  @!P2 IMAD.MOV R52, RZ, RZ, -R52 ;  /* 0x000000ffff34a224 */ /* 0x000fe200078e0a34 */
[C---:B------:R-:W-:Y:S01]  /*99a0*/  ISETP.GT.U32.AND P2, PT, R8.reuse, R5, PT ;  /* 0x000000050800720c */ /* 0x040fe20003f44070 */
[----:B------:R-:W-:Y:S01]  /*99b0*/  @!P4 IMAD.MOV R53, RZ, RZ, -R53 ;  /* 0x000000ffff35c224 */ /* 0x000fe200078e0a35 */
[----:B------:R-:W-:Y:S01]  /*99c0*/  ISETP.GT.U32.AND P4, PT, R8, R6, PT ;  /* 0x000000060800720c */ /* 0x000fe20003f84070 */
[----:B------:R-:W-:-:S04]  /*99d0*/  IMAD.HI.U32 R4, R9, R51, RZ ;  /* 0x0000003309047227 */ /* 0x000fc800078e00ff */
[----:B------:R-:W-:Y:S01]  /*99e0*/  @!P6 IMAD.IADD R13, R13, 0x1, -R8 ;  /* 0x000000010d0de824 */ /* 0x000fe200078e0a08 */
[----:B------:R-:W-:Y:S01]  /*99f0*/  ISETP.GT.U32.AND P6, PT, R8, R10, PT ;  /* 0x0000000a0800720c */ /* 0x000fe20003fc4070 */
[----:B------:R-:W-:Y:S02]  /*9a00*/  IMAD.MOV R4, RZ, RZ, -R4 ;  /* 0x000000ffff047224 */ /* 0x000fe400078e0a04 */
[----:B------:R-:W-:Y:S02]  /*9a10*/  VIADD R7, R0, 0xb9 ;  /* 0x000000b900077836 */ /* 0x000fe40000000000 */
[----:B------:R-:W-:Y:S02]  /*9a20*/  IMAD R51, R8, R4, R51 ;  /* 0x0000000408337224 */ /* 0x000fe400078e0233 */
[--C-:B------:R-:W-:Y:S01]  /*9a30*/  @!P2 IMAD.IADD R5, R5, 0x1, -R8.reuse ;  /* 0x000000010505a824 */ /* 0x100fe200078e0a08 */
[----:B------:R-:W-:Y:S01]  /*9a40*/  IABS R11, R7 ;  /* 0x00000007000b7213 */ /* 0x000fe20000000000 */
[--C-:B------:R-:W-:Y:S01]  /*9a50*/  @!P4 IMAD.IADD R6, R6, 0x1, -R8.reuse ;  /* 0x000000010606c824 */ /* 0x100fe200078e0a08 */
[----:B------:R-:W-:Y:S01]  /*9a60*/  ISETP.GT.U32.AND P4, PT, R8, R51, PT ;  /* 0x000000330800720c */ /* 0x000fe20003f84070 */
[----:B------:R-:W-:Y:S01]  /*9a70*/  VIADD R3, R0, 0xbb ;  /* 0x000000bb00037836 */ /* 0x000fe20000000000 */
[----:B------:R-:W-:Y:S01]  /*9a80*/  ISETP.GE.AND P2, PT, R16, RZ, PT ;  /* 0x000000ff1000720c */ /* 0x000fe20003f46270 */
[----:B------:R-:W-:Y:S01]  /*9a90*/  @!P6 IMAD.IADD R10, R10, 0x1, -R8 ;  /* 0x000000010a0ae824 */ /* 0x000fe200078e0a08 */
[----:B------:R-:W-:Y:S01]  /*9aa0*/  ISETP.GT.U32.AND P6, PT, R8, R5, PT ;  /* 0x000000050800720c */ /* 0x000fe20003fc4070 */
[----:B------:R-:W-:Y:S01]  /*9ab0*/  IMAD.HI.U32 R15, R9, R11, RZ ;  /* 0x0000000b090f7227 */ /* 0x000fe200078e00ff */
[----:B------:R-:W-:-:S03]  /*9ac0*/  IABS R17, R3 ;  /* 0x0000000300117213 */ /* 0x000fc60000000000 */
[----:B------:R-:W-:Y:S02]  /*9ad0*/  IMAD.MOV R15, RZ, RZ, -R15 ;  /* 0x000000ffff0f7224 */ /* 0x000fe400078e0a0f */
[----:B------:R-:W-:Y:S02]  /*9ae0*/  VIADD R12, R0, 0xba ;  /* 0x000000ba000c7836 */ /* 0x000fe40000000000 */
[----:B------:R-:W-:Y:S02]  /*9af0*/  IMAD R11, R8, R15, R11 ;  /* 0x0000000f080b7224 */ /* 0x000fe400078e020b */
[----:B------:R-:W-:Y:S01]  /*9b00*/  VIADD R4, R0, 0xbc ;  /* 0x000000bc00047836 */ /* 0x000fe20000000000 */
[----:B------:R-:W-:Y:S01]  /*9b10*/  IABS R14, R12 ;  /* 0x0000000c000e7213 */ /* 0x000fe20000000000 */
[--C-:B------:R-:W-:Y:S01]  /*9b20*/  @!P4 IMAD.IADD R51, R51, 0x1, -R8.reuse ;  /* 0x000000013333c824 */ /* 0x100fe200078e0a08 */
[C---:B------:R-:W-:Y:S01]  /*9b30*/  ISETP.GT.U32.AND P4, PT, R8.reuse, R10, PT ;  /* 0x0000000a0800720c */ /* 0x040fe20003f84070 */
[----:B------:R-:W-:Y:S01]  /*9b40*/  @!P6 IMAD.IADD R5, R5, 0x1, -R8 ;  /* 0x000000010505e824 */ /* 0x000fe200078e0a08 */
[----:B------:R-:W-:Y:S01]  /*9b50*/  ISETP.GT.U32.AND P6, PT, R8, R11, PT ;  /* 0x0000000b0800720c */ /* 0x000fe20003fc4070 */
[----:B------:R-:W-:Y:S01]  /*9b60*/  IMAD.MOV.U32 R16, RZ, RZ, R17 ;  /* 0x000000ffff107224 */ /* 0x000fe200078e0011 */
[----:B------:R-:W-:Y:S01]  /*9b70*/  IABS R18, R4 ;  /* 0x0000000400127213 */ /* 0x000fe20000000000 */
[----:B------:R-:W-:-:S02]  /*9b80*/  IMAD.MOV.U32 R20, RZ, RZ, R13 ;  /* 0x000000ffff147224 */ /* 0x000fc400078e000d */
[----:B------:R-:W-:-:S04]  /*9b90*/  IMAD.HI.U32 R17, R9, R14, RZ ;  /* 0x0000000e09117227 */ /* 0x000fc800078e00ff */
[----:B------:R-:W-:Y:S02]  /*9ba0*/  IMAD.MOV.U32 R19, RZ, RZ, R6 ;  /* 0x000000ffff137224 */ /* 0x000fe400078e0006 */
[----:B------:R-:W-:Y:S01]  /*9bb0*/  @!P0 IMAD.MOV R20, RZ, RZ, -R20 ;  /* 0x000000ffff148224 */ /* 0x000fe200078e0a14 */
[C---:B------:R-:W-:Y:S01]  /*9bc0*/  ISETP.GT.U32.AND P0, PT, R8.reuse, R51, PT ;  /* 0x000000330800720c */ /* 0x040fe20003f04070 */
[----:B------:R-:W-:Y:S02]  /*9bd0*/  IMAD.MOV R17, RZ, RZ, -R17 ;  /* 0x000000ffff117224 */ /* 0x000fe400078e0a11 */
[----:B------:R-:W-:Y:S01]  /*9be0*/  @!P3 IMAD.MOV R19, RZ, RZ, -R19 ;  /* 0x000000ffff13b224 */ /* 0x000fe200078e0a13 */
[----:B------:R-:W-:Y:S01]  /*9bf0*/  ISETP.GE.AND P3, PT, R7, RZ, PT ;  /* 0x000000ff0700720c */ /* 0x000fe20003f66270 */
[----:B------:R-:W-:Y:S01]  /*9c00*/  IMAD.HI.U32 R7, R9, R18, RZ ;  /* 0x0000001209077227 */ /* 0x000fe200078e00ff */
[----:B------:R-:W-:Y:S03]  /*9c10*/  STL [R1+0x574], R20 ;  /* 0x0005741401007387 */ /* 0x000fe60000100800 */
[----:B------:R-:W-:Y:S01]  /*9c20*/  IMAD R14, R8, R17, R14 ;  /* 0x00000011080e7224 */ /* 0x000fe200078e020e */
[----:B------:R0:W-:Y:S01]  /*9c30*/  STL [R1+0x57c], R19 ;  /* 0x00057c1301007387 */ /* 0x0001e20000100800 */
[----:B------:R-:W-:-:S02]  /*9c40*/  IMAD.MOV R7, RZ, RZ, -R7 ;  /* 0x000000ffff077224 */ /* 0x000fc400078e0a07 */
[--C-:B------:R-:W-:Y:S01]  /*9c50*/  @!P4 IMAD.IADD R10, R10, 0x1, -R8.reuse ;  /* 0x000000010a0ac824 */ /* 0x100fe200078e0a08 */
[C---:B------:R-:W-:Y:S01]  /*9c60*/  ISETP.GT.U32.AND P4, PT, R8.reuse, R14, PT ;  /* 0x0000000e0800720c */ /* 0x040fe20003f84070 */
[----:B------:R-:W-:Y:S02]  /*9c70*/  @!P6 IMAD.IADD R11, R11, 0x1, -R8 ;  /* 0x000000010b0be824 */ /* 0x000fe400078e0a08 */
[C---:B------:R-:W-:Y:S02]  /*9c80*/  IMAD R18, R8.reuse, R7, R18 ;  /* 0x0000000708127224 */ /* 0x040fe400078e0212 */
[----:B------:R-:W-:Y:S02]  /*9c90*/  IMAD.MOV.U32 R15, RZ, RZ, R10 ;  /* 0x000000ffff0f7224 */ /* 0x000fe400078e000a */
[----:B0-----:R-:W-:Y:S02]  /*9ca0*/  IMAD.MOV.U32 R19, RZ, RZ, R5 ;  /* 0x000000ffff137224 */ /* 0x001fe400078e0005 */
[----:B------:R-:W-:Y:S01]  /*9cb0*/  @!P5 IMAD.MOV R15, RZ, RZ, -R15 ;  /* 0x000000ffff0fd224 */ /* 0x000fe200078e0a0f */
[C---:B------:R-:W-:Y:S01]  /*9cc0*/  ISETP.GT.U32.AND P5, PT, R8.reuse, R18, PT ;  /* 0x000000120800720c */ /* 0x040fe20003fa4070 */
[----:B------:R-:W-:Y:S01]  /*9cd0*/  @!P1 IMAD.MOV R19, RZ, RZ, -R19 ;  /* 0x000000ffff139224 */ /* 0x000fe200078e0a13 */
[----:B------:R-:W-:Y:S01]  /*9ce0*/  ISETP.GT.U32.AND P1, PT, R8, R11, PT ;  /* 0x0000000b0800720c */ /* 0x000fe20003f24070 */
[----:B------:R-:W-:-:S03]  /*9cf0*/  IMAD.HI.U32 R13, R9, R16, RZ ;  /* 0x00000010090d7227 */ /* 0x000fc600078e00ff */
[----:B------:R-:W-:Y:S01]  /*9d00*/  STL [R1+0x570], R19 ;  /* 0x0005701301007387 */ /* 0x000fe20000100800 */
[----:B------:R-:W-:Y:S02]  /*9d10*/  VIADD R6, R0, 0xbd ;  /* 0x000000bd00067836 */ /* 0x000fe40000000000 */
[----:B------:R-:W-:Y:S01]  /*9d20*/  IMAD.MOV R13, RZ, RZ, -R13 ;  /* 0x000000ffff0d7224 */ /* 0x000fe200078e0a0d */
[----:B------:R0:W-:Y:S01]  /*9d30*/  STL [R1+0x580], R15 ;  /* 0x0005800f01007387 */ /* 0x0001e20000100800 */
[--C-:B------:R-:W-:Y:S01]  /*9d40*/  @!P0 IMAD.IADD R51, R51, 0x1, -R8.reuse ;  /* 0x0000000133338824 */ /* 0x100fe200078e0a08 */
[----:B------:R-:W-:Y:S01]  /*9d50*/  ISETP.GE.AND P0, PT, R12, RZ, PT ;  /* 0x000000ff0c00720c */ /* 0x000fe20003f06270 */
[----:B------:R-:W-:Y:S01]  /*9d60*/  @!P4 IMAD.IADD R14, R14, 0x1, -R8 ;  /* 0x000000010e0ec824 */ /* 0x000fe200078e0a08 */
[----:B------:R-:W-:Y:S01]  /*9d70*/  IABS R12, R6 ;  /* 0x00000006000c7213 */ /* 0x000fe20000000000 */
[----:B------:R-:W-:Y:S02]  /*9d80*/  IMAD R16, R8, R13, R16 ;  /* 0x0000000d08107224 */ /* 0x000fe400078e0210 */
[----:B------:R-:W-:Y:S01]  /*9d90*/  VIADD R7, R0, 0xbe ;  /* 0x000000be00077836 */ /* 0x000fe20000000000 */
[C---:B------:R-:W-:Y:S01]  /*9da0*/  ISETP.GT.U32.AND P4, PT, R8.reuse, R14, PT ;  /* 0x0000000e0800720c */ /* 0x040fe20003f84070 */
[----:B------:R-:W-:Y:S01]  /*9db0*/  @!P1 IMAD.IADD R11, R11, 0x1, -R8 ;  /* 0x000000010b0b9824 */ /* 0x000fe200078e0a08 */
[----:B------:R-:W-:Y:S01]  /*9dc0*/  ISETP.GT.U32.AND P6, PT, R8, R16, PT ;  /* 0x000000100800720c */ /* 0x000fe20003fc4070 */
[----:B------:R-:W-:Y:S01]  /*9dd0*/  IMAD.HI.U32 R13, R9, R12, RZ ;  /* 0x0000000c090d7227 */ /* 0x000fe200078e00ff */
[----:B------:R-:W-:-:S02]  /*9de0*/  IABS R5, R7 ;  /* 0x0000000700057213 */ /* 0x000fc40000000000 */
[----:B------:R-:W-:Y:S01]  /*9df0*/  ISETP.GE.AND P1, PT, R4, RZ, PT ;  /* 0x000000ff0400720c */ /* 0x000fe20003f26270 */
[----:B------:R-:W-:Y:S02]  /*9e00*/  IMAD.MOV.U32 R50, RZ, RZ, R11 ;  /* 0x000000ffff327224 */ /* 0x000fe400078e000b */
[----:B------:R-:W-:Y:S01]  /*9e10*/  @!P5 IMAD.IADD R18, R18, 0x1, -R8 ;  /* 0x000000011212d824 */ /* 0x000fe200078e0a08 */
[----:B------:R-:W-:Y:S01]  /*9e20*/  ISETP.GE.AND P5, PT, R6, RZ, PT ;  /* 0x000000ff0600720c */ /* 0x000fe20003fa6270 */
[----:B------:R-:W-:Y:S02]  /*9e30*/  IMAD.MOV R10, RZ, RZ, -R13 ;  /* 0x000000ffff0a7224 */ /* 0x000fe400078e0a0d */
[----:B------:R-:W-:Y:S01]  /*9e40*/  @!P2 IMAD.MOV R51, RZ, RZ, -R51 ;  /* 0x000000ffff33a224 */ /* 0x000fe200078e0a33 */
[----:B------:R-:W-:Y:S01]  /*9e50*/  ISETP.GE.AND P2, PT, R3, RZ, PT ;  /* 0x000000ff0300720c */ /* 0x000fe20003f46270 */
[----:B------:R-:W-:Y:S01]  /*9e60*/  @!P3 IMAD.MOV R50, RZ, RZ, -R50 ;  /* 0x000000ffff32b224 */ /* 0x000fe200078e0a32 */
[----:B------:R-:W-:Y:S01]  /*9e70*/  ISETP.GT.U32.AND P3, PT, R8, R18, PT ;  /* 0x000000120800720c */ /* 0x000fe20003f64070 */
[----:B------:R-:W-:-:S04]  /*9e80*/  IMAD.HI.U32 R3, R9, R5, RZ ;  /* 0x0000000509037227 */ /* 0x000fc800078e00ff */
[----:B------:R-:W-:Y:S02]  /*9e90*/  IMAD R12, R8, R10, R12 ;  /* 0x0000000a080c7224 */ /* 0x000fe400078e020c */
[----:B------:R-:W-:Y:S02]  /*9ea0*/  IMAD.MOV R3, RZ, RZ, -R3 ;  /* 0x000000ffff037224 */ /* 0x000fe400078e0a03 */
[--C-:B------:R-:W-:Y:S01]  /*9eb0*/  @!P4 IMAD.IADD R14, R14, 0x1, -R8.reuse ;  /* 0x000000010e0ec824 */ /* 0x100fe200078e0a08 */
[----:B------:R-:W-:Y:S01]  /*9ec0*/  ISETP.GT.U32.AND P4, PT, R8, R12, PT ;  /* 0x0000000c0800720c */ /* 0x000fe20003f84070 */
[--C-:B------:R-:W-:Y:S02]  /*9ed0*/  @!P6 IMAD.IADD R16, R16, 0x1, -R8.reuse ;  /* 0x000000011010e824 */ /* 0x100fe400078e0a08 */
[----:B------:R-:W-:Y:S02]  /*9ee0*/  IMAD R3, R8, R3, R5 ;  /* 0x0000000308037224 */ /* 0x000fe400078e0205 */
[----:B------:R-:W-:Y:S01]  /*9ef0*/  @!P3 IMAD.IADD R18, R18, 0x1, -R8 ;  /* 0x000000011212b824 */ /* 0x000fe200078e0a08 */
[----:B------:R-:W-:Y:S01]  /*9f00*/  ISETP.GT.U32.AND P6, PT, R8, R16, PT ;  /* 0x000000100800720c */ /* 0x000fe20003fc4070 */
[----:B------:R-:W-:Y:S01]  /*9f10*/  VIADD R5, R0, 0xbf ;  /* 0x000000bf00057836 */ /* 0x000fe20000000000 */
[----:B------:R-:W-:Y:S01]  /*9f20*/  ISETP.GT.U32.AND P3, PT, R8, R3, PT ;  /* 0x000000030800720c */ /* 0x000fe20003f64070 */
[----:B------:R-:W-:-:S02]  /*9f30*/  VIADD R6, R0, 0xc0 ;  /* 0x000000c000067836 */ /* 0x000fc40000000000 */
[----:B------:R-:W-:Y:S01]  /*9f40*/  IMAD.MOV.U32 R48, RZ, RZ, R14 ;  /* 0x000000ffff307224 */ /* 0x000fe200078e000e */
[----:B------:R-:W-:Y:S01]  /*9f50*/  IABS R14, R5 ;  /* 0x00000005000e7213 */ /* 0x000fe20000000000 */
[----:B------:R-:W-:Y:S01]  /*9f60*/  @!P4 IMAD.IADD R12, R12, 0x1, -R8 ;  /* 0x000000010c0cc824 */ /* 0x000fe200078e0a08 */
[----:B------:R-:W-:Y:S01]  /*9f70*/  IABS R44, R6 ;  /* 0x00000006002c7213 */ /* 0x000fe20000000000 */
[----:B------:R-:W-:Y:S02]  /*9f80*/  VIADD R4, R0, 0xc2 ;  /* 0x000000c200047836 */ /* 0x000fe40000000000 */
[----:B------:R-:W-:Y:S01]  /*9f90*/  @!P0 IMAD.MOV R48, RZ, RZ, -R48 ;  /* 0x000000ffff308224 */ /* 0x000fe200078e0a30 */
[----:B------:R-:W-:Y:S01]  /*9fa0*/  ISETP.GT.U32.AND P4, PT, R8, R12, PT ;  /* 0x0000000c0800720c */ /* 0x000fe20003f84070 */
[--C-:B------:R-:W-:Y:S01]  /*9fb0*/  @!P6 IMAD.IADD R16, R16, 0x1, -R8.reuse ;  /* 0x000000011010e824 */ /* 0x100fe200078e0a08 */
[----:B------:R-:W-:Y:S01]  /*9fc0*/  ISETP.GE.AND P6, PT, R7, RZ, PT ;  /* 0x000000ff0700720c */ /* 0x000fe20003fc6270 */
[----:B------:R-:W-:Y:S01]  /*9fd0*/  @!P3 IMAD.IADD R3, R3, 0x1, -R8 ;  /* 0x000000010303b824 */ /* 0x000fe200078e0a08 */
[----:B------:R-:W-:Y:S01]  /*9fe0*/  ISETP.GE.AND P0, PT, R5, RZ, PT ;  /* 0x000000ff0500720c */ /* 0x000fe20003f06270 */
[----:B------:R-:W-:Y:S01]  /*9ff0*/  IMAD.MOV.U32 R46, RZ, RZ, R16 ;  /* 0x000000ffff2e7224 */ /* 0x000fe200078e0010 */
[----:B------:R-:W-:Y:S01]  /*a000*/  IABS R41, R4 ;  /* 0x0000000400297213 */ /* 0x000fe20000000000 */
[----:B------:R-:W-:Y:S01]  /*a010*/  VIADD R7, R0, 0xc1 ;  /* 0x000000c100077836 */ /* 0x000fe20000000000 */
[----:B------:R-:W-:Y:S01]  /*a020*/  ISETP.GT.U32.AND P3, PT, R8, R3, PT ;  /* 0x000000030800720c */ /* 0x000fe20003f64070 */
[----:B------:R-:W-:Y:S01]  /*a030*/  @!P2 IMAD.MOV R46, RZ, RZ, -R46 ;  /* 0x000000ffff2ea224 */ /* 0x000fe200078e0a2e */
[----:B------:R-:W-:Y:S01]  /*a040*/  ISETP.GE.AND P2, PT, R6, RZ, PT ;  /* 0x000000ff0600720c */ /* 0x000fe20003f46270 */
[----:B------:R-:W-:Y:S01]  /*a050*/  IMAD.HI.U32 R6, R9, R14, RZ ;  /* 0x0000000e09067227 */ /* 0x000fe200078e00ff */
[----:B------:R-:W-:-:S03]  /*a060*/  IABS R42, R7 ;  /* 0x00000007002a7213 */ /* 0x000fc60000000000 */
[----:B------:R-:W-:Y:S01]  /*a070*/  @!P4 IMAD.IADD R12, R12, 0x1, -R8 ;  /* 0x000000010c0cc824 */ /* 0x000fe200078e0a08 */
[----:B------:R-:W-:Y:S01]  /*a080*/  ISETP.GE.AND P4, PT, R4, RZ, PT ;  /* 0x000000ff0400720c */ /* 0x000fe20003f86270 */
[----:B------:R-:W-:Y:S02]  /*a090*/  IMAD.MOV R6, RZ, RZ, -R6 ;  /* 0x000000ffff067224 */ /* 0x000fe400078e0a06 */
[----:B------:R-:W-:-:S04]  /*a0a0*/  IMAD.HI.U32 R4, R9, R44, RZ ;  /* 0x0000002c09047227 */ /* 0x000fc800078e00ff */
[----:B------:R-:W-:-:S04]  /*a0b0*/  IMAD.HI.U32 R5, R9, R42, RZ ;  /* 0x0000002a09057227 */ /* 0x000fc800078e00ff */
[----:B------:R-:W-:Y:S02]  /*a0c0*/  IMAD.MOV.U32 R13, RZ, RZ, R18 ;  /* 0x000000ffff0d7224 */ /* 0x000fe400078e0012 */
[C---:B------:R-:W-:Y:S02]  /*a0d0*/  IMAD R14, R8.reuse, R6, R14 ;  /* 0x00000006080e7224 */ /* 0x040fe400078e020e */
[----:B------:R-:W-:Y:S02]  /*a0e0*/  IMAD.MOV R6, RZ, RZ, -R4 ;  /* 0x000000ffff067224 */ /* 0x000fe400078e0a04 */
[----:B------:R-:W-:Y:S02]  /*a0f0*/  IMAD.MOV R5, RZ, RZ, -R5 ;  /* 0x000000ffff057224 */ /* 0x000fe400078e0a05 */
[----:B------:R-:W-:Y:S02]  /*a100*/  @!P3 IMAD.IADD R3, R3, 0x1, -R8 ;  /* 0x000000010303b824 */ /* 0x000fe400078e0a08 */
[----:B------:R-:W-:Y:S01]  /*a110*/  @!P1 IMAD.MOV R13, RZ, RZ, -R13 ;  /* 0x000000ffff0d9224 */ /* 0x000fe200078e0a0d */
[----:B------:R-:W-:Y:S01]  /*a120*/  ISETP.GE.AND P1, PT, R7, RZ, PT ;  /* 0x000000ff0700720c */ /* 0x000fe20003f26270 */
[----:B------:R-:W-:-:S02]  /*a130*/  IMAD R44, R8, R6, R44 ;  /* 0x00000006082c7224 */ /* 0x000fc400078e022c */
[C---:B------:R-:W-:Y:S01]  /*a140*/  IMAD R42, R8.reuse, R5, R42 ;  /* 0x00000005082a7224 */ /* 0x040fe200078e022a */
[----:B------:R-:W-:Y:S01]  /*a150*/  STL [R1+0x56c], R13 ;  /* 0x00056c0d01007387 */ /* 0x000fe20000100800 */
[----:B------:R-:W-:Y:S01]  /*a160*/  IMAD.MOV.U32 R7, RZ, RZ, R3 ;  /* 0x000000ffff077224 */ /* 0x000fe200078e0003 */
[C---:B------:R-:W-:Y:S01]  /*a170*/  ISETP.GT.U32.AND P3, PT, R8.reuse, R44, PT ;  /* 0x0000002c0800720c */ /* 0x040fe20003f64070 */
[----:B------:R-:W-:Y:S02]  /*a180*/  IMAD.MOV.U32 R10, RZ, RZ, R12 ;  /* 0x000000ffff0a7224 */ /* 0x000fe400078e000c */
[----:B------:R-:W-:Y:S01]  /*a190*/  @!P6 IMAD.MOV R7, RZ, RZ, -R7 ;  /* 0x000000ffff07e224 */ /* 0x000fe200078e0a07 */
[C---:B------:R-:W-:Y:S01]  /*a1a0*/  ISETP.GT.U32.AND P6, PT, R8.reuse, R42, PT ;  /* 0x0000002a0800720c */ /* 0x040fe20003fc4070 */
[----:B------:R-:W-:Y:S01]  /*a1b0*/  @!P5 IMAD.MOV R10, RZ, RZ, -R10 ;  /* 0x000000ffff0ad224 */ /* 0x000fe200078e0a0a */
[----:B------:R-:W-:Y:S01]  /*a1c0*/  ISETP.GT.U32.AND P5, PT, R8, R14, PT ;  /* 0x0000000e0800720c */ /* 0x000fe20003fa4070 */
[----:B------:R-:W-:-:S03]  /*a1d0*/  IMAD.HI.U32 R4, R9, R41, RZ ;  /* 0x0000002909047227 */ /* 0x000fc600078e00ff */
[----:B------:R1:W-:Y:S01]  /*a1e0*/  STL [R1+0x564], R10 ;  /* 0x0005640a01007387 */ /* 0x0003e20000100800 */
[----:B------:R-:W-:Y:S02]  /*a1f0*/  IMAD.MOV R4, RZ, RZ, -R4 ;  /* 0x000000ffff047224 */ /* 0x000fe400078e0a04 */
[C---:B0-----:R-:W-:Y:S01]  /*a200*/  VIADD R15, R0.reuse, 0xc3 ;  /* 0x000000c3000f7836 */ /* 0x041fe20000000000 */
[----:B------:R0:W-:Y:S01]  /*a210*/  STL [R1+0x568], R7 ;  /* 0x0005680701007387 */ /* 0x0001e20000100800 */
[----:B------:R-:W-:Y:S02]  /*a220*/  VIADD R11, R0, 0xc4 ;  /* 0x000000c4000b7836 */ /* 0x000fe40000000000 */
[----:B------:R-:W-:Y:S01]  /*a230*/  IMAD R41, R8, R4, R41 ;  /* 0x0000000408297224 */ /* 0x000fe200078e0229 */
[----:B------:R-:W-:Y:S01]  /*a240*/  IABS R40, R15 ;  /* 0x0000000f00287213 */ /* 0x000fe20000000000 */
[--C-:B------:R-:W-:Y:S01]  /*a250*/  @!P3 IMAD.IADD R44, R44, 0x1, -R8.reuse ;  /* 0x000000012c2cb824 */ /* 0x100fe200078e0a08 */
[----:B------:R-:W-:Y:S01]  /*a260*/  IABS R4, R11 ;  /* 0x0000000b00047213 */ /* 0x000fe20000000000 */
[----:B------:R-:W-:-:S02]  /*a270*/  @!P6 IMAD.IADD R42, R42, 0x1, -R8 ;  /* 0x000000012a2ae824 */ /* 0x000fc400078e0a08 */
[----:B------:R-:W-:Y:S01]  /*a280*/  @!P5 IMAD.IADD R14, R14, 0x1, -R8 ;  /* 0x000000010e0ed824 */ /* 0x000fe200078e0a08 */
[C---:B------:R-:W-:Y:S01]  /*a290*/  ISETP.GT.U32.AND P3, PT, R8.reuse, R44, PT ;  /* 0x0000002c0800720c */ /* 0x040fe20003f64070 */
[C---:B------:R-:W-:Y:S01]  /*a2a0*/  IMAD.HI.U32 R12, R9.reuse, R40, RZ ;  /* 0x00000028090c7227 */ /* 0x040fe200078e00ff */
[C---:B------:R-:W-:Y:S02]  /*a2b0*/  ISETP.GT.U32.AND P6, PT, R8.reuse, R42, PT ;  /* 0x0000002a0800720c */ /* 0x040fe40003fc4070 */
[----:B------:R-:W-:Y:S01]  /*a2c0*/  ISETP.GT.U32.AND P5, PT, R8, R14, PT ;  /* 0x0000000e0800720c */ /* 0x000fe20003fa4070 */
[----:B------:R-:W-:-:S04]  /*a2d0*/  IMAD.HI.U32 R6, R9, R4, RZ ;  /* 0x0000000409067227 */ /* 0x000fc800078e00ff */
[----:B------:R-:W-:Y:S02]  /*a2e0*/  IMAD.MOV R12, RZ, RZ, -R12 ;  /* 0x000000ffff0c7224 */ /* 0x000fe400078e0a0c */
[----:B------:R-:W-:Y:S02]  /*a2f0*/  IMAD.MOV R6, RZ, RZ, -R6 ;  /* 0x000000ffff067224 */ /* 0x000fe400078e0a06 */
[C---:B------:R-:W-:Y:S02]  /*a300*/  IMAD R40, R8.reuse, R12, R40 ;  /* 0x0000000c08287224 */ /* 0x040fe400078e0228 */
[----:B------:R-:W-:Y:S02]  /*a310*/  IMAD R4, R8, R6, R4 ;  /* 0x0000000608047224 */ /* 0x000fe400078e0204 */
[--C-:B------:R-:W-:Y:S01]  /*a320*/  @!P3 IMAD.IADD R44, R44, 0x1, -R8.reuse ;  /* 0x000000012c2cb824 */ /* 0x100fe200078e0a08 */
[----:B------:R-:W-:Y:S01]  /*a330*/  ISETP.GT.U32.AND P3, PT, R8, R40, PT ;  /* 0x000000280800720c */ /* 0x000fe20003f64070 */
[----:B------:R-:W-:Y:S01]  /*a340*/  @!P6 IMAD.IADD R42, R42, 0x1, -R8 ;  /* 0x000000012a2ae824 */ /* 0x000fe200078e0a08 */
[----:B------:R-:W-:Y:S01]  /*a350*/  ISETP.GT.U32.AND P6, PT, R8, R4, PT ;  /* 0x000000040800720c */ /* 0x000fe20003fc4070 */
[----:B------:R-:W-:-:S02]  /*a360*/  VIADD R3, R0, 0xc6 ;  /* 0x000000c600037836 */ /* 0x000fc40000000000 */
[----:B------:R-:W-:Y:S01]  /*a370*/  @!P5 IMAD.IADD R14, R14, 0x1, -R8 ;  /* 0x000000010e0ed824 */ /* 0x000fe200078e0a08 */
[----:B------:R-:W-:Y:S01]  /*a380*/  ISETP.GT.U32.AND P5, PT, R8, R41, PT ;  /* 0x000000290800720c */ /* 0x000fe20003fa4070 */
[C---:B------:R-:W-:Y:S01]  /*a390*/  VIADD R6, R0.reuse, 0xc7 ;  /* 0x000000c700067836 */ /* 0x040fe20000000000 */
[----:B-1----:R-:W-:Y:S01]  /*a3a0*/  IABS R10, R3 ;  /* 0x00000003000a7213 */ /* 0x002fe20000000000 */
[----:B------:R-:W-:Y:S02]  /*a3b0*/  IMAD.MOV.U32 R16, RZ, RZ, R14 ;  /* 0x000000ffff107224 */ /* 0x000fe400078e000e */
[----:B------:R-:W-:Y:S01]  /*a3c0*/  VIADD R5, R0, 0xc5 ;  /* 0x000000c500057836 */ /* 0x000fe20000000000 */
[----:B------:R-:W-:Y:S01]  /*a3d0*/  IABS R14, R6 ;  /* 0x00000006000e7213 */ /* 0x000fe20000000000 */
[----:B------:R-:W-:-:S03]  /*a3e0*/  IMAD.HI.U32 R12, R9, R10, RZ ;  /* 0x0000000a090c7227 */ /* 0x000fc600078e00ff */
[----:B0-----:R-:W-:Y:S01]  /*a3f0*/  IABS R7, R5 ;  /* 0x0000000500077213 */ /* 0x001fe20000000000 */
[--C-:B------:R-:W-:Y:S01]  /*a400*/  @!P3 IMAD.IADD R40, R40, 0x1, -R8.reuse ;  /* 0x000000012828b824 */ /* 0x100fe200078e0a08 */
[----:B------:R-:W-:Y:S01]  /*a410*/  ISETP.GE.AND P3, PT, R11, RZ, PT ;  /* 0x000000ff0b00720c */ /* 0x000fe20003f66270 */
[----:B------:R-:W-:Y:S02]  /*a420*/  @!P6 IMAD.IADD R4, R4, 0x1, -R8 ;  /* 0x000000010404e824 */ /* 0x000fe400078e0a08 */
[----:B------:R-:W-:Y:S02]  /*a430*/  IMAD.MOV R12, RZ, RZ, -R12 ;  /* 0x000000ffff0c7224 */ /* 0x000fe400078e0a0c */
[----:B------:R-:W-:Y:S01]  /*a440*/  @!P5 IMAD.IADD R41, R41, 0x1, -R8 ;  /* 0x000000012929d824 */ /* 0x000fe200078e0a08 */
[C---:B------:R-:W-:Y:S01]  /*a450*/  ISETP.GT.U32.AND P6, PT, R8.reuse, R4, PT ;  /* 0x000000040800720c */ /* 0x040fe20003fc4070 */
[----:B------:R-:W-:Y:S01]  /*a460*/  IMAD.MOV.U32 R11, RZ, RZ, R14 ;  /* 0x000000ffff0b7224 */ /* 0x000fe200078e000e */
[----:B------:R-:W-:Y:S01]  /*a470*/  ISETP.GE.AND P5, PT, R15, RZ, PT ;  /* 0x000000ff0f00720c */ /* 0x000fe20003fa6270 */
[----:B------:R-:W-:-:S02]  /*a480*/  IMAD R10, R8, R12, R10 ;  /* 0x0000000c080a7224 */ /* 0x000fc400078e020a */
[----:B------:R-:W-:Y:S01]  /*a490*/  @!P0 IMAD.MOV R16, RZ, RZ, -R16 ;  /* 0x000000ffff108224 */ /* 0x000fe200078e0a10 */
[----:B------:R-:W-:Y:S01]  /*a4a0*/  ISETP.GT.U32.AND P0, PT, R8, R41, PT ;  /* 0x000000290800720c */ /* 0x000fe20003f04070 */
[----:B------:R-:W-:-:S03]  /*a4b0*/  IMAD.HI.U32 R12, R9, R11, RZ ;  /* 0x0000000b090c7227 */ /* 0x000fc600078e00ff */
[----:B------:R0:W-:Y:S01]  /*a4c0*/  STL [R1+0x560], R16 ;  /* 0x0005601001007387 */ /* 0x0001e20000100800 */
[----:B------:R-:W-:-:S04]  /*a4d0*/  IMAD.HI.U32 R13, R9, R7, RZ ;  /* 0x00000007090d7227 */ /* 0x000fc800078e00ff */
[----:B------:R-:W-:Y:S02]  /*a4e0*/  IMAD.MOV R12, RZ, RZ, -R12 ;  /* 0x000000ffff0c7224 */ /* 0x000fe400078e0a0c */
[----:B------:R-:W-:Y:S02]  /*a4f0*/  IMAD.MOV R13, RZ, RZ, -R13 ;  /* 0x000000ffff0d7224 */ /* 0x000fe400078e0a0d */
[----:B------:R-:W-:Y:S01]  /*a500*/  @!P2 IMAD.MOV R44, RZ, RZ, -R44 ;  /* 0x000000ffff2ca224 */ /* 0x000fe200078e0a2c */
[C---:B------:R-:W-:Y:S01]  /*a510*/  ISETP.GT.U32.AND P2, PT, R8.reuse, R40, PT ;  /* 0x000000280800720c */ /* 0x040fe20003f44070 */
[----:B------:R-:W-:Y:S01]  /*a520*/  @!P1 IMAD.MOV R42, RZ, RZ, -R42 ;  /* 0x000000ffff2a9224 */ /* 0x000fe200078e0a2a */
[----:B------:R-:W-:Y:S01]  /*a530*/  ISETP.GE.AND P1, PT, R5, RZ, PT ;  /* 0x000000ff0500720c */ /* 0x000fe20003f26270 */
[C---:B------:R-:W-:Y:S02]  /*a540*/  IMAD R5, R8.reuse, R12, R11 ;  /* 0x0000000c08057224 */ /* 0x040fe400078e020b */
[----:B------:R-:W-:-:S02]  /*a550*/  IMAD R7, R8, R13, R7 ;  /* 0x0000000d08077224 */ /* 0x000fc400078e0207 */
[--C-:B------:R-:W-:Y:S01]  /*a560*/  @!P6 IMAD.IADD R4, R4, 0x1, -R8.reuse ;  /* 0x000000010404e824 */ /* 0x100fe200078e0a08 */
[C---:B------:R-:W-:Y:S01]  /*a570*/  ISETP.GT.U32.AND P6, PT, R8.reuse, R5, PT ;  /* 0x000000050800720c */ /* 0x040fe20003fc4070 */
[--C-:B------:R-:W-:Y:S01]  /*a580*/  @!P0 IMAD.IADD R41, R41, 0x1, -R8.reuse ;  /* 0x0000000129298824 */ /* 0x100fe200078e0a08 */
[----:B------:R-:W-:Y:S01]  /*a590*/  ISETP.GT.U32.AND P0, PT, R8, R7, PT ;  /* 0x000000070800720c */ /* 0x000fe20003f04070 */
[----:B------:R-:W-:Y:S02]  /*a5a0*/  VIADD R11, R0, 0xc8 ;  /* 0x000000c8000b7836 */ /* 0x000fe40000000000 */
[----:B------:R-:W-:Y:S01]  /*a5b0*/  @!P4 IMAD.MOV R41, RZ, RZ, -R41 ;  /* 0x000000ffff29c224 */ /* 0x000fe200078e0a29 */
[----:B------:R-:W-:Y:S01]  /*a5c0*/  ISETP.GT.U32.AND P4, PT, R8, R10, PT ;  /* 0x0000000a0800720c */ /* 0x000fe20003f84070 */
[----:B------:R-:W-:Y:S01]  /*a5d0*/  @!P2 IMAD.IADD R40, R40, 0x1, -R8 ;  /* 0x000000012828a824 */ /* 0x000fe200078e0a08 */
[----:B------:R-:W-:Y:S01]  /*a5e0*/  ISETP.GE.AND P2, PT, R3, RZ, PT ;  /* 0x000000ff0300720c */ /* 0x000fe20003f46270 */
[----:B------:R-:W-:Y:S01]  /*a5f0*/  VIADD R3, R0, 0xc9 ;  /* 0x000000c900037836 */ /* 0x000fe20000000000 */
[----:B------:R-:W-:Y:S01]  /*a600*/  IABS R20, R11 ;  /* 0x0000000b00147213 */ /* 0x000fe20000000000 */
[----:B------:R-:W-:-:S02]  /*a610*/  @!P5 IMAD.MOV R40, RZ, RZ, -R40 ;  /* 0x000000ffff28d224 */ /* 0x000fc400078e0a28 */
[--C-:B------:R-:W-:Y:S01]  /*a620*/  @!P6 IMAD.IADD R5, R5, 0x1, -R8.reuse ;  /* 0x000000010505e824 */ /* 0x100fe200078e0a08 */
[----:B------:R-:W-:Y:S01]  /*a630*/  IABS R19, R3 ;  /* 0x0000000300137213 */ /* 0x000fe20000000000 */
[----:B------:R-:W-:Y:S01]  /*a640*/  @!P0 IMAD.IADD R7, R7, 0x1, -R8 ;  /* 0x0000000107078824 */ /* 0x000fe200078e0a08 */
[----:B------:R-:W-:Y:S01]  /*a650*/  ISETP.GE.AND P0, PT, R6, RZ, PT ;  /* 0x000000ff0600720c */ /* 0x000fe20003f06270 */
[----:B------:R-:W-:Y:S01]  /*a660*/  IMAD.HI.U32 R14, R9, R20, RZ ;  /* 0x00000014090e7227 */ /* 0x000fe200078e00ff */
[----:B------:R-:W-:-:S03]  /*a670*/  ISETP.GT.U32.AND P5, PT, R8, R5, PT ;  /* 0x000000050800720c */ /* 0x000fc60003fa4070 */
[----:B------:R-:W-:Y:S01]  /*a680*/  @!P4 IMAD.IADD R10, R10, 0x1, -R8 ;  /* 0x000000010a0ac824 */ /* 0x000fe200078e0a08 */
[----:B------:R-:W-:Y:S01]  /*a690*/  ISETP.GT.U32.AND P4, PT, R8, R7, PT ;  /* 0x000000070800720c */ /* 0x000fe20003f84070 */
[----:B------:R-:W-:-:S03]  /*a6a0*/  IMAD.HI.U32 R13, R9, R19, RZ ;  /* 0x00000013090d7227 */ /* 0x000fc600078e00ff */
[C---:B------:R-:W-:Y:S01]  /*a6b0*/  ISETP.GT.U32.AND P6, PT, R8.reuse, R10, PT ;  /* 0x0000000a0800720c */ /* 0x040fe20003fc4070 */
[----:B------:R-:W-:Y:S02]  /*a6c0*/  IMAD.MOV R13, RZ, RZ, -R13 ;  /* 0x000000ffff0d7224 */ /* 0x000fe400078e0a0d */
[----:B------:R-:W-:Y:S02]  /*a6d0*/  IMAD.MOV R14, RZ, RZ, -R14 ;  /* 0x000000ffff0e7224 */ /* 0x000fe400078e0a0e */
[C---:B------:R-:W-:Y:S02]  /*a6e0*/  IMAD R19, R8.reuse, R13, R19 ;  /* 0x0000000d08137224 */ /* 0x040fe400078e0213 */
[C---:B------:R-:W-:Y:S02]  /*a6f0*/  IMAD R20, R8.reuse, R14, R20 ;  /* 0x0000000e08147224 */ /* 0x040fe400078e0214 */
[----:B------:R-:W-:Y:S01]  /*a700*/  @!P5 IMAD.IADD R5, R5, 0x1, -R8 ;  /* 0x000000010505d824 */ /* 0x000fe200078e0a08 */
[----:B------:R-:W-:Y:S01]  /*a710*/  ISETP.GT.U32.AND P5, PT, R8, R19, PT ;  /* 0x000000130800720c */ /* 0x000fe20003fa4070 */
[----:B------:R-:W-:-:S02]  /*a720*/  VIADD R12, R0, 0xca ;  /* 0x000000ca000c7836 */ /* 0x000fc40000000000 */
[--C-:B------:R-:W-:Y:S01]  /*a730*/  @!P4 IMAD.IADD R7, R7, 0x1, -R8.reuse ;  /* 0x000000010707c824 */ /* 0x100fe200078e0a08 */
[----:B------:R-:W-:Y:S01]  /*a740*/  ISETP.GT.U32.AND P4, PT, R8, R20, PT ;  /* 0x000000140800720c */ /* 0x000fe20003f84070 */
[----:B------:R-:W-:Y:S01]  /*a750*/  VIADD R6, R0, 0xcb ;  /* 0x000000cb00067836 */ /* 0x000fe20000000000 */
[----:B------:R-:W-:Y:S01]  /*a760*/  IABS R18, R12 ;  /* 0x0000000c00127213 */ /* 0x000fe20000000000 */
[----:B------:R-:W-:Y:S01]  /*a770*/  @!P6 IMAD.IADD R10, R10, 0x1, -R8 ;  /* 0x000000010a0ae824 */ /* 0x000fe200078e0a08 */
[----:B------:R-:W-:Y:S01]  /*a780*/  ISETP.GE.AND P6, PT, R11, RZ, PT ;  /* 0x000000ff0b00720c */ /* 0x000fe20003fc6270 */
[----:B------:R-:W-:Y:S01]  /*a790*/  VIADD R11, R0, 0xcc ;  /* 0x000000cc000b7836 */ /* 0x000fe20000000000 */
[----:B------:R-:W-:Y:S01]  /*a7a0*/  IABS R17, R6 ;  /* 0x0000000600117213 */ /* 0x000fe20000000000 */
[----:B------:R-:W-:-:S04]  /*a7b0*/  IMAD.HI.U32 R13, R9, R18, RZ ;  /* 0x00000012090d7227 */ /* 0x000fc800078e00ff */
[----:B------:R-:W-:Y:S02]  /*a7c0*/  @!P5 IMAD.IADD R19, R19, 0x1, -R8 ;  /* 0x000000011313d824 */ /* 0x000fe400078e0a08 */
[----:B------:R-:W-:-:S03]  /*a7d0*/  IMAD.HI.U32 R14, R9, R17, RZ ;  /* 0x00000011090e7227 */ /* 0x000fc600078e00ff */
[----:B------:R-:W-:Y:S01]  /*a7e0*/  ISETP.GT.U32.AND P5, PT, R8, R19, PT ;  /* 0x000000130800720c */ /* 0x000fe20003fa4070 */
[----:B------:R-:W-:Y:S02]  /*a7f0*/  IMAD.MOV R13, RZ, RZ, -R13 ;  /* 0x000000ffff0d7224 */ /* 0x000fe400078e0a0d */
[----:B------:R-:W-:Y:S01]  /*a800*/  @!P4 IMAD.IADD R20, R20, 0x1, -R8 ;  /* 0x000000011414c824 */ /* 0x000fe200078e0a08 */
[----:B------:R-:W-:Y:S01]  /*a810*/  ISETP.GE.AND P4, PT, R3, RZ, PT ;  /* 0x000000ff0300720c */ /* 0x000fe20003f86270 */
[----:B------:R-:W-:Y:S02]  /*a820*/  IMAD.MOV.U32 R22, RZ, RZ, R4 ;  /* 0x000000ffff167224 */ /* 0x000fe400078e0004 */
[----:B------:R-:W-:Y:S02]  /*a830*/  IMAD.MOV R14, RZ, RZ, -R14 ;  /* 0x000000ffff0e7224 */ /* 0x000fe400078e0a0e */
[----:B------:R-:W-:Y:S02]  /*a840*/  VIADD R3, R0, 0xcd ;  /* 0x000000cd00037836 */ /* 0x000fe40000000000 */
[C---:B------:R-:W-:Y:S01]  /*a850*/  IMAD R18, R8.reuse, R13, R18 ;  /* 0x0000000d08127224 */ /* 0x040fe200078e0212 */
[----:B------:R-:W-:Y:S01]  /*a860*/  IABS R13, R11 ;  /* 0x0000000b000d7213 */ /* 0x000fe20000000000 */
[----:B------:R-:W-:Y:S01]  /*a870*/  @!P3 IMAD.MOV R22, RZ, RZ, -R22 ;  /* 0x000000ffff16b224 */ /* 0x000fe200078e0a16 */
[C---:B------:R-:W-:Y:S01]  /*a880*/  ISETP.GT.U32.AND P3, PT, R8.reuse, R20, PT ;  /* 0x000000140800720c */ /* 0x040fe20003f64070 */
[----:B------:R-:W-:Y:S01]  /*a890*/  IMAD R17, R8, R14, R17 ;  /* 0x0000000e08117224 */ /* 0x000fe200078e0211 */
[----:B------:R-:W-:Y:S01]  /*a8a0*/  IABS R14, R3 ;  /* 0x00000003000e7213 */ /* 0x000fe20000000000 */
[----:B0-----:R-:W-:Y:S01]  /*a8b0*/  IMAD.MOV.U32 R16, RZ, RZ, R7 ;  /* 0x000000ffff107224 */ /* 0x001fe200078e0007 */
[----:B------:R-:W-:Y:S01]  /*a8c0*/  STL [R1+0x550], R22 ;  /* 0x0005501601007387 */ /* 0x000fe20000100800 */
[----:B------:R-:W-:-:S04]  /*a8d0*/  IMAD.HI.U32 R4, R9, R13, RZ ;  /* 0x0000000d09047227 */ /* 0x000fc800078e00ff */
[----:B------:R-:W-:Y:S01]  /*a8e0*/  @!P1 IMAD.MOV R16, RZ, RZ, -R16 ;  /* 0x000000ffff109224 */ /* 0x000fe200078e0a10 */
[C---:B------:R-:W-:Y:S01]  /*a8f0*/  ISETP.GT.U32.AND P1, PT, R8.reuse, R18, PT ;  /* 0x000000120800720c */ /* 0x040fe20003f24070 */
[----:B------:R-:W-:Y:S02]  /*a900*/  IMAD.MOV.U32 R7, RZ, RZ, R5 ;  /* 0x000000ffff077224 */ /* 0x000fe400078e0005 */
[----:B------:R-:W-:Y:S01]  /*a910*/  @!P2 IMAD.MOV R10, RZ, RZ, -R10 ;  /* 0x000000ffff0aa224 */ /* 0x000fe200078e0a0a */
[----:B------:R-:W-:Y:S01]  /*a920*/  ISETP.GT.U32.AND P2, PT, R8, R17, PT ;  /* 0x000000110800720c */ /* 0x000fe20003f44070 */
[----:B------:R-:W-:Y:S01]  /*a930*/  IMAD.HI.U32 R5, R9, R14, RZ ;  /* 0x0000000e09057227 */ /* 0x000fe200078e00ff */
[----:B------:R-:W-:Y:S03]  /*a940*/  STL [R1+0x554], R16 ;  /* 0x0005541001007387 */ /* 0x000fe60000100800 */
[----:B------:R-:W-:Y:S01]  /*a950*/  IMAD.MOV R4, RZ, RZ, -R4 ;  /* 0x000000ffff047224 */ /* 0x000fe200078e0a04 */
[----:B------:R-:W-:Y:S01]  /*a960*/  STL [R1+0x558], R10 ;  /* 0x0005580a01007387 */ /* 0x000fe20000100800 */
[----:B------:R-:W-:Y:S01]  /*a970*/  @!P0 IMAD.MOV R7, RZ, RZ, -R7 ;  /* 0x000000ffff078224 */ /* 0x000fe200078e0a07 */
[----:B------:R-:W-:Y:S01]  /*a980*/  ISETP.GE.AND P0, PT, R12, RZ, PT ;  /* 0x000000ff0c00720c */ /* 0x000fe20003f06270 */
[--C-:B------:R-:W-:Y:S01]  /*a990*/  @!P5 IMAD.IADD R19, R19, 0x1, -R8.reuse ;  /* 0x000000011313d824 */ /* 0x100fe200078e0a08 */
[----:B------:R-:W-:Y:S01]  /*a9a0*/  ISETP.GE.AND P5, PT, R11, RZ, PT ;  /* 0x000000ff0b00720c */ /* 0x000fe20003fa6270 */
[----:B------:R-:W-:Y:S01]  /*a9b0*/  @!P3 IMAD.IADD R20, R20, 0x1, -R8 ;  /* 0x000000011414b824 */ /* 0x000fe200078e0a08 */
[----:B------:R0:W-:Y:S01]  /*a9c0*/  STL [R1+0x55c], R7 ;  /* 0x00055c0701007387 */ /* 0x0001e20000100800 */
[----:B------:R-:W-:Y:S01]  /*a9d0*/  IMAD.MOV R5, RZ, RZ, -R5 ;  /* 0x000000ffff057224 */ /* 0x000fe200078e0a05 */
[----:B------:R-:W-:Y:S01]  /*a9e0*/  ISETP.GE.AND P3, PT, R6, RZ, PT ;  /* 0x000000ff0600720c */ /* 0x000fe20003f66270 */
[----:B------:R-:W-:-:S02]  /*a9f0*/  IMAD R11, R8, R4, R13 ;  /* 0x00000004080b7224 */ /* 0x000fc400078e020d */
[----:B------:R-:W-:Y:S02]  /*aa00*/  @!P6 IMAD.MOV R20, RZ, RZ, -R20 ;  /* 0x000000ffff14e224 */ /* 0x000fe400078e0a14 */
[--C-:B------:R-:W-:Y:S01]  /*aa10*/  @!P1 IMAD.IADD R18, R18, 0x1, -R8.reuse ;  /* 0x0000000112129824 */ /* 0x100fe200078e0a08 */
[C---:B------:R-:W-:Y:S01]  /*aa20*/  ISETP.GT.U32.AND P6, PT, R8.reuse, R11, PT ;  /* 0x0000000b0800720c */ /* 0x040fe20003fc4070 */
[----:B------:R-:W-:Y:S02]  /*aa30*/  @!P2 IMAD.IADD R17, R17, 0x1, -R8 ;  /* 0x000000011111a824 */ /* 0x000fe400078e0a08 */
[C---:B0-----:R-:W-:Y:S01]  /*aa40*/  IMAD R7, R8.reuse, R5, R14 ;  /* 0x0000000508077224 */ /* 0x041fe200078e020e */
[C---:B------:R-:W-:Y:S01]  /*aa50*/  ISETP.GT.U32.AND P1, PT, R8.reuse, R18, PT ;  /* 0x000000120800720c */ /* 0x040fe20003f24070 */
[----:B------:R-:W-:Y:S01]  /*aa60*/  @!P4 IMAD.MOV R19, RZ, RZ, -R19 ;  /* 0x000000ffff13c224 */ /* 0x000fe200078e0a13 */
[----:B------:R-:W-:Y:S01]  /*aa70*/  ISETP.GT.U32.AND P2, PT, R8, R17, PT ;  /* 0x000000110800720c */ /* 0x000fe20003f44070 */
[----:B------:R-:W-:Y:S01]  /*aa80*/  VIADD R10, R0, 0xce ;  /* 0x000000ce000a7836 */ /* 0x000fe20000000000 */
[----:B------:R-:W-:Y:S01]  /*aa90*/  ISETP.GT.U32.AND P4, PT, R8, R7, PT ;  /* 0x000000070800720c */ /* 0x000fe20003f84070 */
[----:B------:R-:W-:-:S02]  /*aaa0*/  VIADD R4, R0, 0xcf ;  /* 0x000000cf00047836 */ /* 0x000fc40000000000 */
[C---:B------:R-:W-:Y:S01]  /*aab0*/  VIADD R15, R0.reuse, 0xd0 ;  /* 0x000000d0000f7836 */ /* 0x040fe20000000000 */
[----:B------:R-:W-:Y:S01]  /*aac0*/  IABS R6, R10 ;  /* 0x0000000a00067213 */ /* 0x000fe20000000000 */
[--C-:B------:R-:W-:Y:S01]  /*aad0*/  @!P6 IMAD.IADD R11, R11, 0x1, -R8.reuse ;  /* 0x000000010b0be824 */ /* 0x100fe200078e0a08 */
[----:B------:R-:W-:Y:S01]  /*aae0*/  IABS R5, R4 ;  /* 0x0000000400057213 */ /* 0x000fe20000000000 */
[----:B------:R-:W-:Y:S01]  /*aaf0*/  VIADD R29, R0, 0xe9 ;  /* 0x000000e9001d7836 */ /* 0x000fe20000000000 */
[----:B------:R-:W-:Y:S01]  /*ab00*/  IABS R16, R15 ;  /* 0x0000000f00107213 */ /* 0x000fe20000000000 */
[----:B------:R-:W-:Y:S01]  /*ab10*/  IMAD.HI.U32 R12, R9, R6, RZ ;  /* 0x00000006090c7227 */ /* 0x000fe200078e00ff */
[----:B------:R-:W-:Y:S02]  /*ab20*/  ISETP.GT.U32.AND P6, PT, R8, R11, PT ;  /* 0x0000000b0800720c */ /* 0x000fe40003fc4070 */
[----:B------:R-:W-:Y:S01]  /*ab30*/  IABS R29, R29 ;  /* 0x0000001d001d7213 */ /* 0x000fe20000000000 */
[----:B------:R-:W-:-:S02]  /*ab40*/  @!P4 IMAD.IADD R7, R7, 0x1, -R8 ;  /* 0x000000010707c824 */ /* 0x000fc400078e0a08 */
[--C-:B------:R-:W-:Y:S01]  /*ab50*/  @!P1 IMAD.IADD R18, R18, 0x1, -R8.reuse ;  /* 0x0000000112129824 */ /* 0x100fe200078e0a08 */
[----:B------:R-:W-:Y:S01]  /*ab60*/  ISETP.GE.AND P1, PT, R3, RZ, PT ;  /* 0x000000ff0300720c */ /* 0x000fe20003f26270 */
[----:B------:R-:W-:Y:S01]  /*ab70*/  @!P2 IMAD.IADD R17, R17, 0x1, -R8 ;  /* 0x000000011111a824 */ /* 0x000fe200078e0a08 */
[----:B------:R-:W-:Y:S01]  /*ab80*/  ISETP.GE.AND P2, PT, R10, RZ, PT ;  /* 0x000000ff0a00720c */ /* 0x000fe20003f46270 */
[----:B------:R-:W-:Y:S01]  /*ab90*/  IMAD.HI.U32 R3, R9, R5, RZ ;  /* 0x0000000509037227 */ /* 0x000fe200078e00ff */
[----:B------:R-:W-:-:S03]  /*aba0*/  ISETP.GT.U32.AND P4, PT, R8, R7, PT ;  /* 0x000000070800720c */ /* 0x000fc60003f84070 */
[----:B------:R-:W-:Y:S02]  /*abb0*/  IMAD.MOV R10, RZ, RZ, -R12 ;  /* 0x000000ffff0a7224 */ /* 0x000fe400078e0a0c */
        /* <DEDUP_REMOVED lines=8> */
[----:B------:R-:W-:Y:S01]  /*ac40*/  @!P0 IMAD.MOV R18, RZ, RZ, -R18 ;  /* 0x000000ffff128224 */ /* 0x000fe200078e0a12 */
[----:B------:R-:W-:Y:S01]  /*ac50*/  ISETP.GE.AND P0, PT, R4, RZ, PT ;  /* 0x000000ff0400720c */ /* 0x000fe20003f06270 */
[----:B------:R-:W-:Y:S01]  /*ac60*/  VIADD R12, R0, 0xd2 ;  /* 0x000000d2000c7836 */ /* 0x000fe20000000000 */
[----:B------:R-:W-:Y:S01]  /*ac70*/  IABS R23, R10 ;  /* 0x0000000a00177213 */ /* 0x000fe20000000000 */
[----:B------:R-:W-:-:S03]  /*ac80*/  IMAD.HI.U32 R4, R9, R16, RZ ;  /* 0x0000001009047227 */ /* 0x000fc600078e00ff */
[----:B------:R-:W-:Y:S01]  /*ac90*/  IABS R14, R12 ;  /* 0x0000000c000e7213 */ /* 0x000fe20000000000 */
[--C-:B------:R-:W-:Y:S02]  /*aca0*/  @!P6 IMAD.IADD R6, R6, 0x1, -R8.reuse ;  /* 0x000000010606e824 */ /* 0x100fe400078e0a08 */
[----:B------:R-:W-:Y:S02]  /*acb0*/  @!P4 IMAD.IADD R5, R5, 0x1, -R8 ;  /* 0x000000010505c824 */ /* 0x000fe400078e0a08 */
[----:B------:R-:W-:Y:S01]  /*acc0*/  IMAD.MOV R4, RZ, RZ, -R4 ;  /* 0x000000ffff047224 */ /* 0x000fe200078e0a04 */
[----:B------:R-:W-:Y:S01]  /*acd0*/  ISETP.GT.U32.AND P4, PT, R8, R6, PT ;  /* 0x000000060800720c */ /* 0x000fe20003f84070 */
[----:B------:R-:W-:-:S04]  /*ace0*/  IMAD.HI.U32 R24, R9, R23, RZ ;  /* 0x0000001709187227 */ /* 0x000fc800078e00ff */
[----:B------:R-:W-:Y:S02]  /*acf0*/  IMAD R16, R8, R4, R16 ;  /* 0x0000000408107224 */ /* 0x000fe400078e0210 */
[----:B------:R-:W-:-:S03]  /*ad00*/  IMAD.HI.U32 R22, R9, R14, RZ ;  /* 0x0000000e09167227 */ /* 0x000fc600078e00ff */
[C---:B------:R-:W-:Y:S01]  /*ad10*/  ISETP.GT.U32.AND P6, PT, R8.reuse, R16, PT ;  /* 0x000000100800720c */ /* 0x040fe20003fc4070 */
[----:B------:R-:W-:Y:S02]  /*ad20*/  IMAD.MOV R24, RZ, RZ, -R24 ;  /* 0x000000ffff187224 */ /* 0x000fe400078e0a18 */
[----:B------:R-:W-:Y:S02]  /*ad30*/  IMAD.MOV.U32 R25, RZ, RZ, R11 ;  /* 0x000000ffff197224 */ /* 0x000fe400078e000b */
[----:B------:R-:W-:Y:S01]  /*ad40*/  @!P3 IMAD.MOV R17, RZ, RZ, -R17 ;  /* 0x000000ffff11b224 */ /* 0x000fe200078e0a11 */
[----:B------:R-:W-:Y:S01]  /*ad50*/  ISETP.GE.AND P3, PT, R15, RZ, PT ;  /* 0x000000ff0f00720c */ /* 0x000fe20003f66270 */
[----:B------:R-:W-:Y:S02]  /*ad60*/  IMAD.MOV R22, RZ, RZ, -R22 ;  /* 0x000000ffff167224 */ /* 0x000fe400078e0a16 */
[C---:B------:R-:W-:Y:S02]  /*ad70*/  IMAD R15, R8.reuse, R24, R23 ;  /* 0x00000018080f7224 */ /* 0x040fe400078e0217 */
[----:B------:R-:W-:Y:S01]  /*ad80*/  @!P5 IMAD.MOV R25, RZ, RZ, -R25 ;  /* 0x000000ffff19d224 */ /* 0x000fe200078e0a19 */
[----:B------:R-:W-:Y:S01]  /*ad90*/  ISETP.GT.U32.AND P5, PT, R8, R5, PT ;  /* 0x000000050800720c */ /* 0x000fe20003fa4070 */
[----:B------:R-:W-:Y:S01]  /*ada0*/  @!P4 IMAD.IADD R6, R6, 0x1, -R8 ;  /* 0x000000010606c824 */ /* 0x000fe200078e0a08 */
[----:B------:R-:W-:Y:S01]  /*adb0*/  ISETP.GT.U32.AND P4, PT, R8, R15, PT ;  /* 0x0000000f0800720c */ /* 0x000fe20003f84070 */
[----:B------:R-:W-:Y:S01]  /*adc0*/  VIADD R3, R0, 0xd3 ;  /* 0x000000d300037836 */ /* 0x000fe20000000000 */
[----:B------:R-:W-:Y:S01]  /*add0*/  STL [R1+0x544], R25 ;  /* 0x0005441901007387 */ /* 0x000fe20000100800 */
[----:B------:R-:W-:-:S02]  /*ade0*/  IMAD R14, R8, R22, R14 ;  /* 0x00000016080e7224 */ /* 0x000fc400078e020e */
[----:B------:R-:W-:Y:S01]  /*adf0*/  IMAD.MOV.U32 R22, RZ, RZ, R6 ;  /* 0x000000ffff167224 */ /* 0x000fe200078e0006 */
[----:B------:R-:W-:Y:S01]  /*ae00*/  IABS R13, R3 ;  /* 0x00000003000d7213 */ /* 0x000fe20000000000 */
[----:B------:R-:W-:Y:S02]  /*ae10*/  @!P6 IMAD.IADD R16, R16, 0x1, -R8 ;  /* 0x000000011010e824 */ /* 0x000fe400078e0a08 */
[----:B------:R-:W-:Y:S01]  /*ae20*/  @!P2 IMAD.MOV R22, RZ, RZ, -R22 ;  /* 0x000000ffff16a224 */ /* 0x000fe200078e0a16 */
[C---:B------:R-:W-:Y:S01]  /*ae30*/  ISETP.GT.U32.AND P2, PT, R8.reuse, R14, PT ;  /* 0x0000000e0800720c */ /* 0x040fe20003f44070 */
[----:B------:R-:W-:Y:S01]  /*ae40*/  IMAD.HI.U32 R11, R9, R13, RZ ;  /* 0x0000000d090b7227 */ /* 0x000fe200078e00ff */
[----:B------:R-:W-:-:S03]  /*ae50*/  ISETP.GT.U32.AND P6, PT, R8, R16, PT ;  /* 0x000000100800720c */ /* 0x000fc60003fc4070 */
[----:B------:R-:W-:Y:S02]  /*ae60*/  VIADD R4, R0, 0xd4 ;  /* 0x000000d400047836 */ /* 0x000fe40000000000 */
[--C-:B------:R-:W-:Y:S01]  /*ae70*/  @!P5 IMAD.IADD R5, R5, 0x1, -R8.reuse ;  /* 0x000000010505d824 */ /* 0x100fe200078e0a08 */
[----:B------:R-:W-:Y:S01]  /*ae80*/  ISETP.GE.AND P5, PT, R12, RZ, PT ;  /* 0x000000ff0c00720c */ /* 0x000fe20003fa6270 */
[----:B------:R-:W-:Y:S01]  /*ae90*/  IMAD.MOV R11, RZ, RZ, -R11 ;  /* 0x000000ffff0b7224 */ /* 0x000fe200078e0a0b */
[----:B------:R-:W-:Y:S01]  /*aea0*/  IABS R23, R4 ;  /* 0x0000000400177213 */ /* 0x000fe20000000000 */
[----:B------:R-:W-:Y:S02]  /*aeb0*/  IMAD.MOV.U32 R24, RZ, RZ, R7 ;  /* 0x000000ffff187224 */ /* 0x000fe400078e0007 */
[----:B------:R-:W-:Y:S02]  /*aec0*/  @!P4 IMAD.IADD R15, R15, 0x1, -R8 ;  /* 0x000000010f0fc824 */ /* 0x000fe400078e0a08 */
[----:B------:R-:W-:-:S02]  /*aed0*/  IMAD.MOV.U32 R6, RZ, RZ, R5 ;  /* 0x000000ffff067224 */ /* 0x000fc400078e0005 */
[----:B------:R-:W-:Y:S02]  /*aee0*/  IMAD R13, R8, R11, R13 ;  /* 0x0000000b080d7224 */ /* 0x000fe400078e020d */
[----:B------:R-:W-:Y:S01]  /*aef0*/  @!P1 IMAD.MOV R24, RZ, RZ, -R24 ;  /* 0x000000ffff189224 */ /* 0x000fe200078e0a18 */
[----:B------:R-:W-:Y:S01]  /*af00*/  ISETP.GE.AND P1, PT, R10, RZ, PT ;  /* 0x000000ff0a00720c */ /* 0x000fe20003f26270 */
[----:B------:R-:W-:Y:S01]  /*af10*/  @!P2 IMAD.IADD R14, R14, 0x1, -R8 ;  /* 0x000000010e0ea824 */ /* 0x000fe200078e0a08 */
[C---:B------:R-:W-:Y:S01]  /*af20*/  ISETP.GT.U32.AND P4, PT, R8.reuse, R13, PT ;  /* 0x0000000d0800720c */ /* 0x040fe20003f84070 */
[----:B------:R-:W-:Y:S01]  /*af30*/  @!P0 IMAD.MOV R6, RZ, RZ, -R6 ;  /* 0x000000ffff068224 */ /* 0x000fe200078e0a06 */
[C---:B------:R-:W-:Y:S01]  /*af40*/  ISETP.GT.U32.AND P0, PT, R8.reuse, R15, PT ;  /* 0x0000000f0800720c */ /* 0x040fe20003f04070 */
[----:B------:R-:W-:Y:S01]  /*af50*/  IMAD.HI.U32 R7, R9, R23, RZ ;  /* 0x0000001709077227 */ /* 0x000fe200078e00ff */
[----:B------:R-:W-:Y:S01]  /*af60*/  STL [R1+0x548], R24 ;  /* 0x0005481801007387 */ /* 0x000fe20000100800 */
[----:B------:R-:W-:-:S02]  /*af70*/  ISETP.GT.U32.AND P2, PT, R8, R14, PT ;  /* 0x0000000e0800720c */ /* 0x000fc40003f44070 */
[C---:B------:R-:W-:Y:S01]  /*af80*/  VIADD R11, R0.reuse, 0xd5 ;  /* 0x000000d5000b7836 */ /* 0x040fe20000000000 */
[----:B------:R0:W-:Y:S01]  /*af90*/  STL [R1+0x54c], R22 ;  /* 0x00054c1601007387 */ /* 0x0001e20000100800 */
[----:B------:R-:W-:Y:S02]  /*afa0*/  IMAD.MOV R7, RZ, RZ, -R7 ;  /* 0x000000ffff077224 */ /* 0x000fe400078e0a07 */
[----:B------:R-:W-:Y:S01]  /*afb0*/  VIADD R10, R0, 0xd7 ;  /* 0x000000d7000a7836 */ /* 0x000fe20000000000 */
[----:B------:R-:W-:Y:S01]  /*afc0*/  IABS R5, R11 ;  /* 0x0000000b00057213 */ /* 0x000fe20000000000 */
[----:B------:R-:W-:Y:S01]  /*afd0*/  @!P6 IMAD.IADD R16, R16, 0x1, -R8 ;  /* 0x000000011010e824 */ /* 0x000fe200078e0a08 */
[----:B------:R-:W-:Y:S01]  /*afe0*/  ISETP.GE.AND P6, PT, R3, RZ, PT ;  /* 0x000000ff0300720c */ /* 0x000fe20003fc6270 */
[----:B------:R-:W-:Y:S01]  /*aff0*/  IMAD R3, R8, R7, R23 ;  /* 0x0000000708037224 */ /* 0x000fe200078e0217 */
[----:B------:R1:W-:Y:S01]  /*b000*/  STL [R1+0x230], R10 ;  /* 0x0002300a01007387 */ /* 0x0003e20000100800 */
[----:B------:R-:W-:Y:S01]  /*b010*/  IABS R7, R10 ;  /* 0x0000000a00077213 */ /* 0x000fe20000000000 */
[----:B0-----:R-:W-:-:S02]  /*b020*/  VIADD R22, R0, 0xd6 ;  /* 0x000000d600167836 */ /* 0x001fc40000000000 */
[--C-:B------:R-:W-:Y:S01]  /*b030*/  @!P0 IMAD.IADD R15, R15, 0x1, -R8.reuse ;  /* 0x000000010f0f8824 */ /* 0x100fe200078e0a08 */
[----:B------:R-:W-:Y:S01]  /*b040*/  ISETP.GT.U32.AND P0, PT, R8, R3, PT ;  /* 0x000000030800720c */ /* 0x000fe20003f04070 */
[--C-:B------:R-:W-:Y:S01]  /*b050*/  @!P4 IMAD.IADD R13, R13, 0x1, -R8.reuse ;  /* 0x000000010d0dc824 */ /* 0x100fe200078e0a08 */
[----:B------:R-:W-:Y:S01]  /*b060*/  IABS R116, R22 ;  /* 0x0000001600747213 */ /* 0x000fe20000000000 */
[----:B------:R-:W-:Y:S01]  /*b070*/  @!P2 IMAD.IADD R14, R14, 0x1, -R8 ;  /* 0x000000010e0ea824 */ /* 0x000fe200078e0a08 */
[----:B------:R-:W-:Y:S01]  /*b080*/  ISETP.GE.AND P2, PT, R4, RZ, PT ;  /* 0x000000ff0400720c */ /* 0x000fe20003f46270 */
[----:B-1----:R-:W-:Y:S01]  /*b090*/  IMAD.HI.U32 R10, R9, R5, RZ ;  /* 0x00000005090a7227 */ /* 0x002fe200078e00ff */
[----:B------:R-:W-:Y:S01]  /*b0a0*/  ISETP.GT.U32.AND P4, PT, R8, R13, PT ;  /* 0x0000000d0800720c */ /* 0x000fe20003f84070 */
[----:B------:R0:W-:Y:S02]  /*b0b0*/  STL [R1+0x540], R6 ;  /* 0x0005400601007387 */ /* 0x0001e40000100800 */
[----:B------:R-:W-:-:S02]  /*b0c0*/  IMAD.MOV R10, RZ, RZ, -R10 ;  /* 0x000000ffff0a7224 */ /* 0x000fc400078e0a0a */
[----:B------:R-:W-:-:S04]  /*b0d0*/  IMAD.HI.U32 R23, R9, R116, RZ ;  /* 0x0000007409177227 */ /* 0x000fc800078e00ff */
[----:B------:R-:W-:Y:S02]  /*b0e0*/  IMAD R4, R8, R10, R5 ;  /* 0x0000000a08047224 */ /* 0x000fe400078e0205 */
[----:B------:R-:W-:-:S04]  /*b0f0*/  IMAD.HI.U32 R10, R9, R7, RZ ;  /* 0x00000007090a7227 */ /* 0x000fc800078e00ff */
[----:B------:R-:W-:Y:S02]  /*b100*/  IMAD.MOV R23, RZ, RZ, -R23 ;  /* 0x000000ffff177224 */ /* 0x000fe400078e0a17 */
[----:B0-----:R-:W-:Y:S02]  /*b110*/  VIADD R6, R0, 0xd8 ;  /* 0x000000d800067836 */ /* 0x001fe40000000000 */
[----:B------:R-:W-:Y:S02]  /*b120*/  IMAD.MOV R10, RZ, RZ, -R10 ;  /* 0x000000ffff0a7224 */ /* 0x000fe400078e0a0a */
[C---:B------:R-:W-:Y:S01]  /*b130*/  IMAD R116, R8.reuse, R23, R116 ;  /* 0x0000001708747224 */ /* 0x040fe200078e0274 */
[----:B------:R-:W-:Y:S01]  /*b140*/  IABS R12, R6 ;  /* 0x00000006000c7213 */ /* 0x000fe20000000000 */
[----:B------:R-:W-:Y:S01]  /*b150*/  @!P0 IMAD.IADD R3, R3, 0x1, -R8 ;  /* 0x0000000103038824 */ /* 0x000fe200078e0a08 */
[----:B------:R-:W-:Y:S01]  /*b160*/  ISETP.GE.AND P0, PT, R11, RZ, PT ;  /* 0x000000ff0b00720c */ /* 0x000fe20003f06270 */
[----:B------:R-:W-:-:S02]  /*b170*/  IMAD R25, R8, R10, R7 ;  /* 0x0000000a08197224 */ /* 0x000fc400078e0207 */
[----:B------:R-:W-:Y:S01]  /*b180*/  @!P1 IMAD.MOV R15, RZ, RZ, -R15 ;  /* 0x000000ffff0f9224 */ /* 0x000fe200078e0a0f */
[C---:B------:R-:W-:Y:S01]  /*b190*/  ISETP.GT.U32.AND P1, PT, R8.reuse, R116, PT ;  /* 0x000000740800720c */ /* 0x040fe20003f24070 */
[----:B------:R-:W-:Y:S01]  /*b1a0*/  @!P3 IMAD.MOV R16, RZ, RZ, -R16 ;  /* 0x000000ffff10b224 */ /* 0x000fe200078e0a10 */
[C---:B------:R-:W-:Y:S01]  /*b1b0*/  ISETP.GT.U32.AND P3, PT, R8.reuse, R3, PT ;  /* 0x000000030800720c */ /* 0x040fe20003f64070 */
[----:B------:R-:W-:Y:S01]  /*b1c0*/  @!P4 IMAD.IADD R13, R13, 0x1, -R8 ;  /* 0x000000010d0dc824 */ /* 0x000fe200078e0a08 */
[C---:B------:R-:W-:Y:S01]  /*b1d0*/  ISETP.GT.U32.AND P4, PT, R8.reuse, R4, PT ;  /* 0x000000040800720c */ /* 0x040fe20003f84070 */
[----:B------:R-:W-:Y:S01]  /*b1e0*/  @!P5 IMAD.MOV R14, RZ, RZ, -R14 ;  /* 0x000000ffff0ed224 */ /* 0x000fe200078e0a0e */
[----:B------:R-:W-:Y:S01]  /*b1f0*/  ISETP.GT.U32.AND P5, PT, R8, R25, PT ;  /* 0x000000190800720c */ /* 0x000fe20003fa4070 */
[----:B------:R-:W-:-:S04]  /*b200*/  IMAD.HI.U32 R5, R9, R12, RZ ;  /* 0x0000000c09057227 */ /* 0x000fc800078e00ff */
[----:B------:R-:W-:Y:S02]  /*b210*/  IMAD.MOV R5, RZ, RZ, -R5 ;  /* 0x000000ffff057224 */ /* 0x000fe400078e0a05 */
[----:B------:R-:W-:Y:S02]  /*b220*/  VIADD R7, R0, 0xd9 ;  /* 0x000000d900077836 */ /* 0x000fe40000000000 */
[----:B------:R-:W-:Y:S02]  /*b230*/  IMAD R12, R8, R5, R12 ;  /* 0x00000005080c7224 */ /* 0x000fe400078e020c */
[--C-:B------:R-:W-:Y:S01]  /*b240*/  @!P1 IMAD.IADD R116, R116, 0x1, -R8.reuse ;  /* 0x0000000174749824 */ /* 0x100fe200078e0a08 */
[----:B------:R-:W-:Y:S01]  /*b250*/  IABS R11, R7 ;  /* 0x00000007000b7213 */ /* 0x000fe20000000000 */
[--C-:B------:R-:W-:Y:S01]  /*b260*/  @!P3 IMAD.IADD R3, R3, 0x1, -R8.reuse ;  /* 0x000000010303b824 */ /* 0x100fe200078e0a08 */
[----:B------:R-:W-:Y:S01]  /*b270*/  ISETP.GT.U32.AND P3, PT, R8, R12, PT ;  /* 0x0000000c0800720c */ /* 0x000fe20003f64070 */
[--C-:B------:R-:W-:Y:S01]  /*b280*/  @!P4 IMAD.IADD R4, R4, 0x1, -R8.reuse ;  /* 0x000000010404c824 */ /* 0x100fe200078e0a08 */
[----:B------:R-:W-:Y:S01]  /*b290*/  ISETP.GE.AND P1, PT, R7, RZ, PT ;  /* 0x000000ff0700720c */ /* 0x000fe20003f26270 */
[----:B------:R-:W-:Y:S01]  /*b2a0*/  @!P6 IMAD.MOV R13, RZ, RZ, -R13 ;  /* 0x000000ffff0de224 */ /* 0x000fe200078e0a0d */
[----:B------:R-:W-:Y:S01]  /*b2b0*/  ISETP.GE.AND P6, PT, R22, RZ, PT ;  /* 0x000000ff1600720c */ /* 0x000fe20003fc6270 */
[----:B------:R-:W-:Y:S01]  /*b2c0*/  @!P5 IMAD.IADD R25, R25, 0x1, -R8 ;  /* 0x000000011919d824 */ /* 0x000fe200078e0a08 */
[C---:B------:R-:W-:Y:S01]  /*b2d0*/  ISETP.GT.U32.AND P5, PT, R8.reuse, R116, PT ;  /* 0x000000740800720c */ /* 0x040fe20003fa4070 */
[----:B------:R-:W-:Y:S01]  /*b2e0*/  IMAD.HI.U32 R22, R9, R11, RZ ;  /* 0x0000000b09167227 */ /* 0x000fe200078e00ff */
[----:B------:R-:W-:-:S03]  /*b2f0*/  ISETP.GT.U32.AND P4, PT, R8, R4, PT ;  /* 0x000000040800720c */ /* 0x000fc60003f84070 */
[----:B------:R-:W-:Y:S02]  /*b300*/  IMAD.MOV R22, RZ, RZ, -R22 ;  /* 0x000000ffff167224 */ /* 0x000fe400078e0a16 */
[--C-:B------:R-:W-:Y:S01]  /*b310*/  @!P3 IMAD.IADD R12, R12, 0x1, -R8.reuse ;  /* 0x000000010c0cb824 */ /* 0x100fe200078e0a08 */
[C---:B------:R-:W-:Y:S01]  /*b320*/  ISETP.GT.U32.AND P3, PT, R8.reuse, R25, PT ;  /* 0x000000190800720c */ /* 0x040fe20003f64070 */
[----:B------:R-:W-:Y:S02]  /*b330*/  IMAD R11, R8, R22, R11 ;  /* 0x00000016080b7224 */ /* 0x000fe400078e020b */
[----:B------:R-:W-:Y:S02]  /*b340*/  VIADD R10, R0, 0xda ;  /* 0x000000da000a7836 */ /* 0x000fe40000000000 */
[--C-:B------:R-:W-:Y:S01]  /*b350*/  @!P5 IMAD.IADD R116, R116, 0x1, -R8.reuse ;  /* 0x000000017474d824 */ /* 0x100fe200078e0a08 */
[----:B------:R-:W-:Y:S01]  /*b360*/  ISETP.GT.U32.AND P5, PT, R8, R11, PT ;  /* 0x0000000b0800720c */ /* 0x000fe20003fa4070 */
[----:B------:R-:W-:Y:S01]  /*b370*/  IMAD.MOV.U32 R26, RZ, RZ, R3 ;  /* 0x000000ffff1a7224 */ /* 0x000fe200078e0003 */
[----:B------:R-:W-:Y:S01]  /*b380*/  IABS R5, R10 ;  /* 0x0000000a00057213 */ /* 0x000fe20000000000 */
[----:B------:R-:W-:Y:S01]  /*b390*/  @!P4 IMAD.IADD R4, R4, 0x1, -R8 ;  /* 0x000000010404c824 */ /* 0x000fe200078e0a08 */
[----:B------:R-:W-:Y:S01]  /*b3a0*/  ISETP.GE.AND P4, PT, R6, RZ, PT ;  /* 0x000000ff0600720c */ /* 0x000fe20003f86270 */
[----:B------:R-:W-:Y:S01]  /*b3b0*/  @!P2 IMAD.MOV R26, RZ, RZ, -R26 ;  /* 0x000000ffff1aa224 */ /* 0x000fe200078e0a1a */
[----:B------:R-:W-:Y:S01]  /*b3c0*/  ISETP.GT.U32.AND P2, PT, R8, R12, PT ;  /* 0x0000000c0800720c */ /* 0x000fe20003f44070 */
[----:B------:R-:W-:-:S02]  /*b3d0*/  IMAD.MOV.U32 R24, RZ, RZ, R4 ;  /* 0x000000ffff187224 */ /* 0x000fc400078e0004 */
[----:B------:R-:W-:Y:S01]  /*b3e0*/  VIADD R4, R0, 0xdb ;  /* 0x000000db00047836 */ /* 0x000fe20000000000 */
[----:B------:R0:W-:Y:S01]  /*b3f0*/  STL [R1+0x538], R26 ;  /* 0x0005381a01007387 */ /* 0x0001e20000100800 */
[----:B------:R-:W-:-:S04]  /*b400*/  IMAD.HI.U32 R23, R9, R5, RZ ;  /* 0x0000000509177227 */ /* 0x000fc800078e00ff */
[--C-:B------:R-:W-:Y:S01]  /*b410*/  @!P3 IMAD.IADD R25, R25, 0x1, -R8.reuse ;  /* 0x000000011919b824 */ /* 0x100fe200078e0a08 */
[----:B------:R-:W-:Y:S01]  /*b420*/  ISETP.GE.AND P3, PT, R4, RZ, PT ;  /* 0x000000ff0400720c */ /* 0x000fe20003f66270 */
[--C-:B------:R-:W-:Y:S01]  /*b430*/  @!P5 IMAD.IADD R11, R11, 0x1, -R8.reuse ;  /* 0x000000010b0bd824 */ /* 0x100fe200078e0a08 */
[----:B------:R-:W-:Y:S01]  /*b440*/  IABS R4, R4 ;  /* 0x0000000400047213 */ /* 0x000fe20000000000 */
[----:B------:R-:W-:Y:S02]  /*b450*/  IMAD.MOV R23, RZ, RZ, -R23 ;  /* 0x000000ffff177224 */ /* 0x000fe400078e0a17 */
[----:B------:R-:W-:Y:S01]  /*b460*/  @!P2 IMAD.IADD R12, R12, 0x1, -R8 ;  /* 0x000000010c0ca824 */ /* 0x000fe200078e0a08 */
[C---:B------:R-:W-:Y:S01]  /*b470*/  ISETP.GT.U32.AND P5, PT, R8.reuse, R11, PT ;  /* 0x0000000b0800720c */ /* 0x040fe20003fa4070 */
[----:B------:R-:W-:Y:S02]  /*b480*/  IMAD R5, R8, R23, R5 ;  /* 0x0000001708057224 */ /* 0x000fe400078e0205 */
[----:B------:R-:W-:-:S04]  /*b490*/  IMAD.HI.U32 R6, R9, R4, RZ ;  /* 0x0000000409067227 */ /* 0x000fc800078e00ff */
[----:B------:R-:W-:Y:S02]  /*b4a0*/  IMAD.MOV R6, RZ, RZ, -R6 ;  /* 0x000000ffff067224 */ /* 0x000fe400078e0a06 */
[----:B------:R-:W-:Y:S01]  /*b4b0*/  @!P4 IMAD.MOV R12, RZ, RZ, -R12 ;  /* 0x000000ffff0cc224 */ /* 0x000fe200078e0a0c */
[----:B------:R-:W-:Y:S01]  /*b4c0*/  ISETP.GT.U32.AND P4, PT, R8, R5, PT ;  /* 0x000000050800720c */ /* 0x000fe20003f84070 */
[----:B------:R-:W-:Y:S01]  /*b4d0*/  @!P0 IMAD.MOV R24, RZ, RZ, -R24 ;  /* 0x000000ffff188224 */ /* 0x000fe200078e0a18 */
[----:B------:R-:W-:Y:S01]  /*b4e0*/  ISETP.GE.AND P0, PT, R10, RZ, PT ;  /* 0x000000ff0a00720c */ /* 0x000fe20003f06270 */
[----:B------:R-:W-:Y:S02]  /*b4f0*/  IMAD R4, R8, R6, R4 ;  /* 0x0000000608047224 */ /* 0x000fe400078e0204 */
[----:B------:R-:W-:Y:S01]  /*b500*/  @!P5 IMAD.IADD R11, R11, 0x1, -R8 ;  /* 0x000000010b0bd824 */ /* 0x000fe200078e0a08 */
[----:B------:R1:W-:Y:S01]  /*b510*/  STL [R1+0x53c], R24 ;  /* 0x00053c1801007387 */ /* 0x0003e20000100800 */
[----:B------:R-:W-:Y:S01]  /*b520*/  VIADD R22, R0, 0xe1 ;  /* 0x000000e100167836 */ /* 0x000fe20000000000 */
[----:B------:R-:W-:Y:S01]  /*b530*/  ISETP.GT.U32.AND P5, PT, R8, R4, PT ;  /* 0x000000040800720c */ /* 0x000fe20003fa4070 */
[C---:B------:R-:W-:Y:S01]  /*b540*/  VIADD R3, R0.reuse, 0xe3 ;  /* 0x000000e300037836 */ /* 0x040fe20000000000 */
[----:B------:R2:W-:Y:S01]  /*b550*/  STL [R1+0x208], R25 ;  /* 0x0002081901007387 */ /* 0x0005e20000100800 */
[----:B------:R-:W-:-:S02]  /*b560*/  VIADD R7, R0, 0xe2 ;  /* 0x000000e200077836 */ /* 0x000fc40000000000 */
[--C-:B------:R-:W-:Y:S01]  /*b570*/  @!P4 IMAD.IADD R5, R5, 0x1, -R8.reuse ;  /* 0x000000010505c824 */ /* 0x100fe200078e0a08 */
[----:B------:R-:W-:Y:S01]  /*b580*/  IABS R27, R3 ;  /* 0x00000003001b7213 */ /* 0x000fe20000000000 */
[C---:B------:R-:W-:Y:S01]  /*b590*/  VIADD R30, R0.reuse, 0xea ;  /* 0x000000ea001e7836 */ /* 0x040fe20000000000 */
[----:B0-----:R-:W-:Y:S01]  /*b5a0*/  IABS R26, R7 ;  /* 0x00000007001a7213 */ /* 0x001fe20000000000 */
[----:B-1----:R-:W-:Y:S01]  /*b5b0*/  VIADD R24, R0, 0xe0 ;  /* 0x000000e000187836 */ /* 0x002fe20000000000 */
[----:B------:R-:W-:Y:S01]  /*b5c0*/  ISETP.GT.U32.AND P4, PT, R8, R5, PT ;  /* 0x000000050800720c */ /* 0x000fe20003f84070 */
[C---:B------:R-:W-:Y:S01]  /*b5d0*/  IMAD.HI.U32 R6, R9.reuse, R27, RZ ;  /* 0x0000001b09067227 */ /* 0x040fe200078e00ff */
[----:B--2---:R-:W-:Y:S01]  /*b5e0*/  IABS R25, R22 ;  /* 0x0000001600197213 */ /* 0x004fe20000000000 */
[----:B------:R0:W-:Y:S01]  /*b5f0*/  STL [R1+0x200], R30 ;  /* 0x0002001e01007387 */ /* 0x0001e20000100800 */
[----:B------:R-:W-:Y:S01]  /*b600*/  ISETP.GE.AND P2, PT, R24, RZ, PT ;  /* 0x000000ff1800720c */ /* 0x000fe20003f46270 */
[----:B------:R-:W-:Y:S01]  /*b610*/  @!P5 IMAD.IADD R4, R4, 0x1, -R8 ;  /* 0x000000010404d824 */ /* 0x000fe200078e0a08 */
[----:B------:R-:W-:Y:S01]  /*b620*/  IABS R24, R24 ;  /* 0x0000001800187213 */ /* 0x000fe20000000000 */
[----:B------:R-:W-:-:S03]  /*b630*/  IMAD.HI.U32 R23, R9, R25, RZ ;  /* 0x0000001909177227 */ /* 0x000fc600078e00ff */
[----:B------:R-:W-:Y:S01]  /*b640*/  ISETP.GT.U32.AND P5, PT, R8, R4, PT ;  /* 0x000000040800720c */ /* 0x000fe20003fa4070 */
[----:B------:R-:W-:Y:S01]  /*b650*/  IMAD.HI.U32 R28, R9, R24, RZ ;  /* 0x00000018091c7227 */ /* 0x000fe200078e00ff */
[----:B0-----:R-:W-:-:S03]  /*b660*/  IABS R30, R30 ;  /* 0x0000001e001e7213 */ /* 0x001fc60000000000 */
[----:B------:R-:W-:Y:S02]  /*b670*/  IMAD.MOV R28, RZ, RZ, -R28 ;  /* 0x000000ffff1c7224 */ /* 0x000fe400078e0a1c */
[----:B------:R-:W-:Y:S02]  /*b680*/  IMAD.MOV R23, RZ, RZ, -R23 ;  /* 0x000000ffff177224 */ /* 0x000fe400078e0a17 */
[C---:B------:R-:W-:Y:S02]  /*b690*/  IMAD R24, R8.reuse, R28, R24 ;  /* 0x0000001c08187224 */ /* 0x040fe400078e0218 */
[--C-:B------:R-:W-:Y:S02]  /*b6a0*/  @!P4 IMAD.IADD R5, R5, 0x1, -R8.reuse ;  /* 0x000000010505c824 */ /* 0x100fe400078e0a08 */
[C---:B------:R-:W-:Y:S01]  /*b6b0*/  IMAD R25, R8.reuse, R23, R25 ;  /* 0x0000001708197224 */ /* 0x040fe200078e0219 */
[----:B------:R-:W-:Y:S01]  /*b6c0*/  ISETP.GT.U32.AND P4, PT, R8, R24, PT ;  /* 0x000000180800720c */ /* 0x000fe20003f84070 */
[----:B------:R-:W-:-:S02]  /*b6d0*/  @!P5 IMAD.IADD R4, R4, 0x1, -R8 ;  /* 0x000000010404d824 */ /* 0x000fc400078e0a08 */
[----:B------:R-:W-:Y:S01]  /*b6e0*/  IMAD.MOV R6, RZ, RZ, -R6 ;  /* 0x000000ffff067224 */ /* 0x000fe200078e0a06 */
[----:B------:R-:W-:Y:S01]  /*b6f0*/  ISETP.GT.U32.AND P5, PT, R8, R25, PT ;  /* 0x000000190800720c */ /* 0x000fe20003fa4070 */
[----:B------:R-:W-:-:S04]  /*b700*/  IMAD.HI.U32 R10, R9, R26, RZ ;  /* 0x0000001a090a7227 */ /* 0x000fc800078e00ff */
[----:B------:R-:W-:Y:S02]  /*b710*/  IMAD R27, R8, R6, R27 ;  /* 0x00000006081b7224 */ /* 0x000fe400078e021b */
[----:B------:R-:W-:Y:S02]  /*b720*/  IMAD.MOV R10, RZ, RZ, -R10 ;  /* 0x000000ffff0a7224 */ /* 0x000fe400078e0a0a */
[--C-:B------:R-:W-:Y:S02]  /*b730*/  @!P4 IMAD.IADD R24, R24, 0x1, -R8.reuse ;  /* 0x000000011818c824 */ /* 0x100fe400078e0a08 */
[----:B------:R-:W-:Y:S02]  /*b740*/  VIADD R6, R0, 0xe8 ;  /* 0x000000e800067836 */ /* 0x000fe40000000000 */
[----:B------:R-:W-:Y:S01]  /*b750*/  @!P5 IMAD.IADD R25, R25, 0x1, -R8 ;  /* 0x000000011919d824 */ /* 0x000fe200078e0a08 */
[C---:B------:R-:W-:Y:S01]  /*b760*/  ISETP.GT.U32.AND P4, PT, R8.reuse, R24, PT ;  /* 0x000000180800720c */ /* 0x040fe20003f84070 */
[----:B------:R-:W-:Y:S01]  /*b770*/  IMAD R26, R8, R10, R26 ;  /* 0x0000000a081a7224 */ /* 0x000fe200078e021a */
[----:B------:R-:W-:Y:S01]  /*b780*/  IABS R28, R6 ;  /* 0x00000006001c7213 */ /* 0x000fe20000000000 */
[----:B------:R-:W-:Y:S01]  /*b790*/  VIADD R31, R0, 0xeb ;  /* 0x000000eb001f7836 */ /* 0x000fe20000000000 */
[----:B------:R-:W-:Y:S01]  /*b7a0*/  ISETP.GT.U32.AND P5, PT, R8, R25, PT ;  /* 0x000000190800720c */ /* 0x000fe20003fa4070 */
[----:B------:R-:W-:-:S03]  /*b7b0*/  IMAD.HI.U32 R32, R9, R29, RZ ;  /* 0x0000001d09207227 */ /* 0x000fc600078e00ff */
[----:B------:R0:W-:Y:S01]  /*b7c0*/  STL [R1+0x1fc], R31 ;  /* 0x0001fc1f01007387 */ /* 0x0001e20000100800 */
[----:B------:R-:W-:-:S04]  /*b7d0*/  IMAD.HI.U32 R33, R9, R28, RZ ;  /* 0x0000001c09217227 */ /* 0x000fc800078e00ff */
[--C-:B------:R-:W-:Y:S01]  /*b7e0*/  @!P4 IMAD.IADD R24, R24, 0x1, -R8.reuse ;  /* 0x000000011818c824 */ /* 0x100fe200078e0a08 */
[C---:B------:R-:W-:Y:S01]  /*b7f0*/  ISETP.GT.U32.AND P4, PT, R8.reuse, R26, PT ;  /* 0x0000001a0800720c */ /* 0x040fe20003f84070 */
[----:B------:R-:W-:Y:S02]  /*b800*/  IMAD.MOV R33, RZ, RZ, -R33 ;  /* 0x000000ffff217224 */ /* 0x000fe400078e0a21 */
[----:B------:R-:W-:Y:S01]  /*b810*/  @!P5 IMAD.IADD R25, R25, 0x1, -R8 ;  /* 0x000000011919d824 */ /* 0x000fe200078e0a08 */
[C---:B------:R-:W-:Y:S01]  /*b820*/  ISETP.GT.U32.AND P5, PT, R8.reuse, R27, PT ;  /* 0x0000001b0800720c */ /* 0x040fe20003fa4070 */
[----:B------:R-:W-:Y:S01]  /*b830*/  IMAD R28, R8, R33, R28 ;  /* 0x00000021081c7224 */ /* 0x000fe200078e021c */
[----:B0-----:R-:W-:Y:S01]  /*b840*/  IABS R31, R31 ;  /* 0x0000001f001f7213 */ /* 0x001fe20000000000 */
[----:B------:R-:W-:Y:S01]  /*b850*/  IMAD.MOV R32, RZ, RZ, -R32 ;  /* 0x000000ffff207224 */ /* 0x000fe200078e0a20 */
[----:B------:R-:W-:Y:S01]  /*b860*/  SHF.R.U32.HI R33, RZ, 0x6, R34 ;  /* 0x00000006ff217819 */ /* 0x000fe20000011622 */
[----:B------:R-:W-:-:S02]  /*b870*/  VIADD R34, R0, 0xf0 ;  /* 0x000000f000227836 */ /* 0x000fc40000000000 */
[----:B------:R-:W-:-:S03]  /*b880*/  IMAD.HI.U32 R23, R9, R30, RZ ;  /* 0x0000001e09177227 */ /* 0x000fc600078e00ff */
[----:B------:R-:W-:Y:S01]  /*b890*/  STL [R1+0x204], R34 ;  /* 0x0002042201007387 */ /* 0x000fe20000100800 */
[--C-:B------:R-:W-:Y:S01]  /*b8a0*/  @!P4 IMAD.IADD R26, R26, 0x1, -R8.reuse ;  /* 0x000000011a1ac824 */ /* 0x100fe200078e0a08 */
[C---:B------:R-:W-:Y:S01]  /*b8b0*/  ISETP.GT.U32.AND P4, PT, R8.reuse, R28, PT ;  /* 0x0000001c0800720c */ /* 0x040fe20003f84070 */
[----:B------:R-:W-:Y:S02]  /*b8c0*/  @!P5 IMAD.IADD R27, R27, 0x1, -R8 ;  /* 0x000000011b1bd824 */ /* 0x000fe400078e0a08 */
[----:B------:R-:W-:Y:S01]  /*b8d0*/  IMAD.HI.U32 R10, R9, R31, RZ ;  /* 0x0000001f090a7227 */ /* 0x000fe200078e00ff */
[----:B------:R-:W-:-:S03]  /*b8e0*/  ISETP.GT.U32.AND P5, PT, R8, R26, PT ;  /* 0x0000001a0800720c */ /* 0x000fc60003fa4070 */
[C---:B------:R-:W-:Y:S01]  /*b8f0*/  IMAD R29, R8.reuse, R32, R29 ;  /* 0x00000020081d7224 */ /* 0x040fe200078e021d */
[----:B------:R-:W-:Y:S01]  /*b900*/  IABS R32, R34 ;  /* 0x0000002200207213 */ /* 0x000fe20000000000 */
[----:B------:R-:W-:Y:S01]  /*b910*/  @!P1 IMAD.MOV R11, RZ, RZ, -R11 ;  /* 0x000000ffff0b9224 */ /* 0x000fe200078e0a0b */
[----:B------:R-:W-:Y:S01]  /*b920*/  ISETP.GT.U32.AND P1, PT, R8, R27, PT ;  /* 0x0000001b0800720c */ /* 0x000fe20003f24070 */
[----:B------:R-:W-:Y:S02]  /*b930*/  IMAD.MOV R23, RZ, RZ, -R23 ;  /* 0x000000ffff177224 */ /* 0x000fe400078e0a17 */
[----:B------:R-:W-:Y:S02]  /*b940*/  @!P4 IMAD.IADD R28, R28, 0x1, -R8 ;  /* 0x000000011c1cc824 */ /* 0x000fe400078e0a08 */
[----:B------:R-:W-:Y:S02]  /*b950*/  IMAD.MOV R10, RZ, RZ, -R10 ;  /* 0x000000ffff0a7224 */ /* 0x000fe400078e0a0a */
[----:B------:R-:W-:Y:S01]  /*b960*/  @!P5 IMAD.IADD R26, R26, 0x1, -R8 ;  /* 0x000000011a1ad824 */ /* 0x000fe200078e0a08 */
[C---:B------:R-:W-:Y:S01]  /*b970*/  ISETP.GT.U32.AND P4, PT, R8.reuse, R28, PT ;  /* 0x0000001c0800720c */ /* 0x040fe20003f84070 */
[C---:B------:R-:W-:Y:S01]  /*b980*/  IMAD R30, R8.reuse, R23, R30 ;  /* 0x00000017081e7224 */ /* 0x040fe200078e021e */
[----:B------:R-:W-:Y:S01]  /*b990*/  ISETP.GT.U32.AND P5, PT, R8, R29, PT ;  /* 0x0000001d0800720c */ /* 0x000fe20003fa4070 */
[----:B------:R-:W-:-:S04]  /*b9a0*/  IMAD.HI.U32 R23, R9, R32, RZ ;  /* 0x0000002009177227 */ /* 0x000fc800078e00ff */
[C---:B------:R-:W-:Y:S01]  /*b9b0*/  IMAD R31, R8.reuse, R10, R31 ;  /* 0x0000000a081f7224 */ /* 0x040fe200078e021f */
[----:B------:R-:W-:Y:S01]  /*b9c0*/  SGXT.U32 R10, R33, 0x1 ;  /* 0x00000001210a781a */ /* 0x000fe20000000000 */
[----:B------:R-:W-:Y:S02]  /*b9d0*/  IMAD.MOV R23, RZ, RZ, -R23 ;  /* 0x000000ffff177224 */ /* 0x000fe400078e0a17 */
[----:B------:R-:W-:Y:S01]  /*b9e0*/  @!P1 IMAD.IADD R27, R27, 0x1, -R8 ;  /* 0x000000011b1b9824 */ /* 0x000fe200078e0a08 */
[----:B------:R-:W-:Y:S01]  /*b9f0*/  ISETP.GT.U32.AND P1, PT, R8, R30, PT ;  /* 0x0000001e0800720c */ /* 0x000fe20003f24070 */
[----:B------:R-:W-:Y:S02]  /*ba00*/  IMAD R141, R10, UR8, RZ ;  /* 0x000000080a8d7c24 */ /* 0x000fe4000f8e02ff */
[----:B------:R-:W-:Y:S02]  /*ba10*/  IMAD R32, R8, R23, R32 ;  /* 0x0000001708207224 */ /* 0x000fe400078e0220 */
[----:B------:R-:W-:Y:S01]  /*ba20*/  @!P4 IMAD.IADD R28, R28, 0x1, -R8 ;  /* 0x000000011c1cc824 */ /* 0x000fe200078e0a08 */
[----:B------:R-:W-:Y:S01]  /*ba30*/  ISETP.GT.U32.AND P4, PT, R8, R31, PT ;  /* 0x0000001f0800720c */ /* 0x000fe20003f84070 */
[----:B------:R-:W-:-:S02]  /*ba40*/  VIADD R10, R0, 0xf1 ;  /* 0x000000f1000a7836 */ /* 0x000fc40000000000 */
[--C-:B------:R-:W-:Y:S01]  /*ba50*/  @!P5 IMAD.IADD R29, R29, 0x1, -R8.reuse ;  /* 0x000000011d1dd824 */ /* 0x100fe200078e0a08 */
[----:B------:R-:W-:Y:S01]  /*ba60*/  ISETP.GT.U32.AND P5, PT, R8, R32, PT ;  /* 0x000000200800720c */ /* 0x000fe20003fa4070 */
[----:B------:R-:W-:Y:S01]  /*ba70*/  @!P0 IMAD.MOV R5, RZ, RZ, -R5 ;  /* 0x000000ffff058224 */ /* 0x000fe200078e0a05 */
[----:B------:R-:W-:Y:S01]  /*ba80*/  IABS R33, R10 ;  /* 0x0000000a00217213 */ /* 0x000fe20000000000 */
[----:B------:R0:W-:Y:S01]  /*ba90*/  STL [R1+0x20c], R10 ;  /* 0x00020c0a01007387 */ /* 0x0001e20000100800 */
[----:B------:R-:W-:Y:S01]  /*baa0*/  @!P1 IMAD.IADD R30, R30, 0x1, -R8 ;  /* 0x000000011e1e9824 */ /* 0x000fe200078e0a08 */
[----:B------:R-:W-:Y:S01]  /*bab0*/  ISETP.GT.U32.AND P1, PT, R8, R29, PT ;  /* 0x0000001d0800720c */ /* 0x000fe20003f24070 */
[----:B------:R-:W-:Y:S02]  /*bac0*/  @!P3 IMAD.MOV R4, RZ, RZ, -R4 ;  /* 0x000000ffff04b224 */ /* 0x000fe400078e0a04 */
[----:B------:R-:W-:-:S04]  /*bad0*/  IMAD.HI.U32 R23, R9, R33, RZ ;  /* 0x0000002109177227 */ /* 0x000fc800078e00ff */
[--C-:B------:R-:W-:Y:S01]  /*bae0*/  @!P4 IMAD.IADD R31, R31, 0x1, -R8.reuse ;  /* 0x000000011f1fc824 */ /* 0x100fe200078e0a08 */
[----:B------:R-:W-:Y:S01]  /*baf0*/  ISETP.GT.U32.AND P4, PT, R8, R30, PT ;  /* 0x0000001e0800720c */ /* 0x000fe20003f84070 */
[----:B0-----:R-:W-:Y:S02]  /*bb00*/  VIADD R10, R0, 0xf2 ;  /* 0x000000f2000a7836 */ /* 0x001fe40000000000 */
[----:B------:R-:W-:Y:S02]  /*bb10*/  IMAD.MOV R23, RZ, RZ, -R23 ;  /* 0x000000ffff177224 */ /* 0x000fe400078e0a17 */
[--C-:B------:R-:W-:Y:S01]  /*bb20*/  @!P5 IMAD.IADD R32, R32, 0x1, -R8.reuse ;  /* 0x000000012020d824 */ /* 0x100fe200078e0a08 */
[----:B------:R-:W-:Y:S01]  /*bb30*/  IABS R34, R10 ;  /* 0x0000000a00227213 */ /* 0x000fe20000000000 */
[C---:B------:R-:W-:Y:S01]  /*bb40*/  IMAD R33, R8.reuse, R23, R33 ;  /* 0x0000001708217224 */ /* 0x040fe200078e0221 */
[C---:B------:R-:W-:Y:S01]  /*bb50*/  ISETP.GT.U32.AND P5, PT, R8.reuse, R31, PT ;  /* 0x0000001f0800720c */ /* 0x040fe20003fa4070 */
[----:B------:R-:W-:Y:S01]  /*bb60*/  @!P1 IMAD.IADD R29, R29, 0x1, -R8 ;  /* 0x000000011d1d9824 */ /* 0x000fe200078e0a08 */
[----:B------:R0:W-:Y:S01]  /*bb70*/  STL [R1+0x218], R10 ;  /* 0x0002180a01007387 */ /* 0x0001e20000100800 */
[----:B------:R-:W-:Y:S01]  /*bb80*/  IMAD.HI.U32 R23, R9, R34, RZ ;  /* 0x0000002209177227 */ /* 0x000fe200078e00ff */
[----:B------:R-:W-:-:S02]  /*bb90*/  ISETP.GT.U32.AND P1, PT, R8, R33, PT ;  /* 0x000000210800720c */ /* 0x000fc40003f24070 */
[----:B------:R-:W-:Y:S01]  /*bba0*/  ISETP.GT.U32.AND P0, PT, R8, R32, PT ;  /* 0x000000200800720c */ /* 0x000fe20003f04070 */
[----:B------:R-:W-:Y:S02]  /*bbb0*/  IMAD.MOV R23, RZ, RZ, -R23 ;  /* 0x000000ffff177224 */ /* 0x000fe400078e0a17 */
[----:B------:R-:W-:Y:S01]  /*bbc0*/  @!P4 IMAD.IADD R30, R30, 0x1, -R8 ;  /* 0x000000011e1ec824 */ /* 0x000fe200078e0a08 */
[----:B------:R-:W-:Y:S01]  /*bbd0*/  ISETP.GE.AND P4, PT, R22, RZ, PT ;  /* 0x000000ff1600720c */ /* 0x000fe20003f86270 */
[----:B------:R-:W-:Y:S02]  /*bbe0*/  IMAD R34, R8, R23, R34 ;  /* 0x0000001708227224 */ /* 0x000fe400078e0222 */
[--C-:B------:R-:W-:Y:S02]  /*bbf0*/  @!P5 IMAD.IADD R31, R31, 0x1, -R8.reuse ;  /* 0x000000011f1fd824 */ /* 0x100fe400078e0a08 */
[----:B0-----:R-:W-:Y:S01]  /*bc00*/  VIADD R10, R0, 0xf3 ;  /* 0x000000f3000a7836 */ /* 0x001fe20000000000 */
[----:B------:R-:W-:Y:S01]  /*bc10*/  ISETP.GT.U32.AND P5, PT, R8, R34, PT ;  /* 0x000000220800720c */ /* 0x000fe20003fa4070 */
[--C-:B------:R-:W-:Y:S01]  /*bc20*/  @!P1 IMAD.IADD R33, R33, 0x1, -R8.reuse ;  /* 0x0000000121219824 */ /* 0x100fe200078e0a08 */
[----:B------:R-:W-:Y:S01]  /*bc30*/  ISETP.GE.AND P1, PT, R3, RZ, PT ;  /* 0x000000ff0300720c */ /* 0x000fe20003f26270 */
[----:B------:R-:W-:Y:S01]  /*bc40*/  @!P0 IMAD.IADD R32, R32, 0x1, -R8 ;  /* 0x0000000120208824 */ /* 0x000fe200078e0a08 */
[----:B------:R-:W-:Y:S01]  /*bc50*/  IABS R35, R10 ;  /* 0x0000000a00237213 */ /* 0x000fe20000000000 */
[----:B------:R0:W-:Y:S01]  /*bc60*/  STL [R1+0x21c], R10 ;  /* 0x00021c0a01007387 */ /* 0x0001e20000100800 */
[----:B------:R-:W-:Y:S01]  /*bc70*/  ISETP.GE.AND P0, PT, R7, RZ, PT ;  /* 0x000000ff0700720c */ /* 0x000fe20003f06270 */
[----:B------:R-:W-:-:S02]  /*bc80*/  IMAD R143, R143, 0x2, R141 ;  /* 0x000000028f8f7824 */ /* 0x000fc400078e028d */
[----:B------:R-:W-:-:S04]  /*bc90*/  IMAD.HI.U32 R22, R9, R35, RZ ;  /* 0x0000002309167227 */ /* 0x000fc800078e00ff */
[----:B------:R-:W-:Y:S01]  /*bca0*/  @!P5 IMAD.IADD R34, R34, 0x1, -R8 ;  /* 0x000000012222d824 */ /* 0x000fe200078e0a08 */
[----:B------:R-:W-:Y:S01]  /*bcb0*/  ISETP.GT.U32.AND P5, PT, R8, R33, PT ;  /* 0x000000210800720c */ /* 0x000fe20003fa4070 */
[----:B------:R-:W-:Y:S02]  /*bcc0*/  IMAD.MOV R7, RZ, RZ, -R22 ;  /* 0x000000ffff077224 */ /* 0x000fe400078e0a16 */
[----:B0-----:R-:W-:Y:S01]  /*bcd0*/  VIADD R10, R0, 0xf8 ;  /* 0x000000f8000a7836 */ /* 0x001fe20000000000 */
[C---:B------:R-:W-:Y:S01]  /*bce0*/  ISETP.GT.U32.AND P3, PT, R8.reuse, R34, PT ;  /* 0x000000220800720c */ /* 0x040fe20003f64070 */
[----:B------:R-:W-:Y:S02]  /*bcf0*/  IMAD R35, R8, R7, R35 ;  /* 0x0000000708237224 */ /* 0x000fe400078e0223 */
[----:B------:R-:W-:Y:S01]  /*bd00*/  VIADD R22, R0, 0xf9 ;  /* 0x000000f900167836 */ /* 0x000fe20000000000 */
[----:B------:R-:W-:Y:S01]  /*bd10*/  IABS R36, R10 ;  /* 0x0000000a00247213 */ /* 0x000fe20000000000 */
[----:B------:R-:W-:Y:S01]  /*bd20*/  IMAD.HI.U32 R7, R9, R39, RZ ;  /* 0x0000002709077227 */ /* 0x000fe200078e00ff */
[----:B------:R0:W-:Y:S02]  /*bd30*/  STL [R1+0x224], R10 ;  /* 0x0002240a01007387 */ /* 0x0001e40000100800 */
[----:B------:R-:W-:Y:S01]  /*bd40*/  IABS R37, R22 ;  /* 0x0000001600257213 */ /* 0x000fe20000000000 */
[----:B------:R-:W-:Y:S01]  /*bd50*/  @!P5 IMAD.IADD R33, R33, 0x1, -R8 ;  /* 0x000000012121d824 */ /* 0x000fe200078e0a08 */
[----:B------:R-:W-:Y:S01]  /*bd60*/  ISETP.GT.U32.AND P5, PT, R8, R35, PT ;  /* 0x000000230800720c */ /* 0x000fe20003fa4070 */
[----:B------:R-:W-:Y:S01]  /*bd70*/  IMAD.HI.U32 R3, R9, R36, RZ ;  /* 0x0000002409037227 */ /* 0x000fe200078e00ff */
[----:B------:R1:W-:Y:S03]  /*bd80*/  STL [R1+0x220], R22 ;  /* 0x0002201601007387 */ /* 0x0003e60000100800 */
[----:B------:R-:W-:-:S02]  /*bd90*/  IMAD.MOV R3, RZ, RZ, -R3 ;  /* 0x000000ffff037224 */ /* 0x000fc400078e0a03 */
[----:B------:R-:W-:Y:S02]  /*bda0*/  IMAD.MOV R7, RZ, RZ, -R7 ;  /* 0x000000ffff077224 */ /* 0x000fe400078e0a07 */
[C---:B------:R-:W-:Y:S02]  /*bdb0*/  IMAD R36, R8.reuse, R3, R36 ;  /* 0x0000000308247224 */ /* 0x040fe400078e0224 */
[----:B------:R-:W-:Y:S02]  /*bdc0*/  IMAD R39, R8, R7, R39 ;  /* 0x0000000708277224 */ /* 0x000fe400078e0227 */
[----:B------:R-:W-:Y:S02]  /*bdd0*/  @!P5 IMAD.IADD R35, R35, 0x1, -R8 ;  /* 0x000000012323d824 */ /* 0x000fe400078e0a08 */
[----:B------:R-:W-:-:S03]  /*bde0*/  IMAD.HI.U32 R7, R9, R37, RZ ;  /* 0x0000002509077227 */ /* 0x000fc600078e00ff */
[----:B------:R-:W-:Y:S01]  /*bdf0*/  ISETP.GT.U32.AND P5, PT, R8, R35, PT ;  /* 0x000000230800720c */ /* 0x000fe20003fa4070 */
[----:B------:R-:W-:Y:S02]  /*be00*/  IMAD.MOV R7, RZ, RZ, -R7 ;  /* 0x000000ffff077224 */ /* 0x000fe400078e0a07 */
[----:B0-----:R-:W-:Y:S02]  /*be10*/  VIADD R10, R0, 0xfa ;  /* 0x000000fa000a7836 */ /* 0x001fe40000000000 */
[----:B------:R-:W-:Y:S02]  /*be20*/  IMAD R37, R8, R7, R37 ;  /* 0x0000000708257224 */ /* 0x000fe400078e0225 */
[----:B------:R-:W-:Y:S01]  /*be30*/  @!P3 IMAD.IADD R34, R34, 0x1, -R8 ;  /* 0x000000012222b824 */ /* 0x000fe200078e0a08 */
[----:B-1----:R-:W-:Y:S01]  /*be40*/  IABS R22, R10 ;  /* 0x0000000a00167213 */ /* 0x002fe20000000000 */
[----:B------:R-:W-:Y:S01]  /*be50*/  VIADD R3, R0, 0xfb ;  /* 0x000000fb00037836 */ /* 0x000fe20000000000 */
[----:B------:R-:W-:Y:S01]  /*be60*/  ISETP.GE.AND P3, PT, R6, RZ, PT ;  /* 0x000000ff0600720c */ /* 0x000fe20003f66270 */
[----:B------:R-:W-:Y:S01]  /*be70*/  STL [R1+0x228], R10 ;  /* 0x0002280a01007387 */ /* 0x000fe20000100800 */
[----:B------:R-:W-:-:S02]  /*be80*/  IMAD R145, R145, 0x2, R143 ;  /* 0x0000000291917824 */ /* 0x000fc400078e028f */
[----:B------:R-:W-:Y:S01]  /*be90*/  @!P5 IMAD.IADD R35, R35, 0x1, -R8 ;  /* 0x000000012323d824 */ /* 0x000fe200078e0a08 */
[C---:B------:R-:W-:Y:S01]  /*bea0*/  ISETP.GT.U32.AND P5, PT, R8.reuse, R36, PT ;  /* 0x000000240800720c */ /* 0x040fe20003fa4070 */
[----:B------:R-:W-:Y:S01]  /*beb0*/  IMAD.HI.U32 R6, R9, R22, RZ ;  /* 0x0000001609067227 */ /* 0x000fe200078e00ff */
[----:B------:R-:W-:Y:S01]  /*bec0*/  IABS R23, R3 ;  /* 0x0000000300177213 */ /* 0x000fe20000000000 */
[----:B------:R0:W-:Y:S02]  /*bed0*/  STL [R1+0x22c], R3 ;  /* 0x00022c0301007387 */ /* 0x0001e40000100800 */
[----:B------:R-:W-:Y:S02]  /*bee0*/  IMAD.MOV R6, RZ, RZ, -R6 ;  /* 0x000000ffff067224 */ /* 0x000fe400078e0a06 */
[----:B------:R-:W-:Y:S02]  /*bef0*/  IMAD R147, R147, 0x2, R145 ;  /* 0x0000000293937824 */ /* 0x000fe400078e0291 */
[----:B------:R-:W-:-:S02]  /*bf00*/  IMAD R22, R8, R6, R22 ;  /* 0x0000000608167224 */ /* 0x000fc400078e0216 */
[----:B------:R-:W-:Y:S02]  /*bf10*/  IMAD R149, R149, 0x2, R147 ;  /* 0x0000000295957824 */ /* 0x000fe400078e0293 */
[----:B------:R-:W-:Y:S02]  /*bf20*/  @!P5 IMAD.IADD R36, R36, 0x1, -R8 ;  /* 0x000000012424d824 */ /* 0x000fe400078e0a08 */
[----:B0-----:R-:W-:-:S03]  /*bf30*/  IMAD.HI.U32 R3, R9, R23, RZ ;  /* 0x0000001709037227 */ /* 0x001fc600078e00ff */
[C---:B------:R-:W-:Y:S01]  /*bf40*/  ISETP.GT.U32.AND P5, PT, R8.reuse, R36, PT ;  /* 0x000000240800720c */ /* 0x040fe20003fa4070 */
[----:B------:R-:W-:Y:S02]  /*bf50*/  IMAD.MOV R3, RZ, RZ, -R3 ;  /* 0x000000ffff037224 */ /* 0x000fe400078e0a03 */
[----:B------:R-:W-:Y:S02]  /*bf60*/  IMAD R151, R151, 0x2, R149 ;  /* 0x0000000297977824 */ /* 0x000fe400078e0295 */
[----:B------:R-:W-:Y:S02]  /*bf70*/  IMAD R23, R8, R3, R23 ;  /* 0x0000000308177224 */ /* 0x000fe400078e0217 */
[----:B-----5:R-:W-:Y:S01]  /*bf80*/  IMAD R2, R2, UR23, RZ ;  /* 0x0000001702027c24 */ /* 0x020fe2000f8e02ff */
[----:B------:R-:W0:Y:S01]  /*bf90*/  LDC R3, c[0x0][0x3a0] ;  /* 0x0000e800ff037b82 */ /* 0x000e220000000800 */
[----:B------:R-:W-:Y:S02]  /*bfa0*/  IMAD R153, R153, 0x2, R151 ;  /* 0x0000000299997824 */ /* 0x000fe400078e0297 */
[----:B------:R-:W-:-:S02]  /*bfb0*/  @!P2 IMAD.MOV R24, RZ, RZ, -R24 ;  /* 0x000000ffff18a224 */ /* 0x000fc400078e0a18 */
[----:B------:R-:W-:-:S03]  /*bfc0*/  @!P5 IMAD.IADD R36, R36, 0x1, -R8 ;  /* 0x000000012424d824 */ /* 0x000fc600078e0a08 */
[----:B------:R-:W-:Y:S01]  /*bfd0*/  BAR.SYNC.DEFER_BLOCKING 0x0 ;  /* 0x0000000000007b1d */ /* 0x000fe20000010000 */
[----:B------:R-:W-:Y:S01]  /*bfe0*/  ISETP.GT.U32.AND P5, PT, R8, R37, PT ;  /* 0x000000250800720c */ /* 0x000fe20003fa4070 */
[----:B------:R-:W-:Y:S02]  /*bff0*/  IMAD R155, R155, 0x4, R153 ;  /* 0x000000049b9b7824 */ /* 0x000fe400078e0299 */
[----:B------:R-:W-:Y:S02]  /*c000*/  @!P4 IMAD.MOV R25, RZ, RZ, -R25 ;  /* 0x000000ffff19c224 */ /* 0x000fe400078e0a19 */
[----:B------:R-:W-:Y:S02]  /*c010*/  IMAD R157, R157, 0x2, R155 ;  /* 0x000000029d9d7824 */ /* 0x000fe400078e029b */
[----:B------:R-:W-:Y:S02]  /*c020*/  IMAD.U32 R160, RZ, RZ, UR4 ;  /* 0x00000004ffa07e24 */ /* 0x000fe4000f8e00ff */
[----:B------:R-:W-:-:S02]  /*c030*/  IMAD R159, R159, 0x2, R157 ;  /* 0x000000029f9f7824 */ /* 0x000fc400078e029d */
[----:B------:R-:W-:Y:S02]  /*c040*/  IMAD.U32 R7, RZ, RZ, UR8 ;  /* 0x00000008ff077e24 */ /* 0x000fe4000f8e00ff */
[----:B------:R-:W-:Y:S02]  /*c050*/  @!P5 IMAD.IADD R37, R37, 0x1, -R8 ;  /* 0x000000012525d824 */ /* 0x000fe400078e0a08 */
[----:B------:R-:W-:Y:S02]  /*c060*/  IMAD R161, R161, 0x2, R159 ;  /* 0x00000002a1a17824 */ /* 0x000fe400078e029f */
[----:B------:R-:W-:Y:S01]  /*c070*/  @!P0 IMAD.MOV R26, RZ, RZ, -R26 ;  /* 0x000000ffff1a8224 */ /* 0x000fe200078e0a1a */
[----:B------:R-:W-:Y:S01]  /*c080*/  ISETP.GT.U32.AND P5, PT, R8, R37, PT ;  /* 0x000000250800720c */ /* 0x000fe20003fa4070 */
[----:B------:R-:W-:Y:S02]  /*c090*/  IMAD R163, R163, 0x2, R161 ;  /* 0x00000002a3a37824 */ /* 0x000fe400078e02a1 */
[----:B------:R-:W-:-:S02]  /*c0a0*/  @!P1 IMAD.MOV R27, RZ, RZ, -R27 ;  /* 0x000000ffff1b9224 */ /* 0x000fc400078e0a1b */
[----:B------:R-:W-:-:S04]  /*c0b0*/  IMAD R165, R165, 0x2, R163 ;  /* 0x00000002a5a57824 */ /* 0x000fc800078e02a3 */
[----:B------:R-:W-:-:S04]  /*c0c0*/  IMAD R134, R134, 0x2, R165 ;  /* 0x0000000286867824 */ /* 0x000fc800078e02a5 */
[----:B------:R-:W-:Y:S01]  /*c0d0*/  @!P5 IMAD.IADD R37, R37, 0x1, -R8 ;  /* 0x000000012525d824 */ /* 0x000fe200078e0a08 */
[----:B------:R-:W-:Y:S01]  /*c0e0*/  ISETP.GT.U32.AND P5, PT, R8, R22, PT ;  /* 0x000000160800720c */ /* 0x000fe20003fa4070 */
[----:B------:R-:W-:-:S04]  /*c0f0*/  IMAD R130, R130, 0x4, R134 ;  /* 0x0000000482827824 */ /* 0x000fc800078e0286 */
        /* <DEDUP_REMOVED lines=9> */
[----:B------:R-:W-:-:S03]  /*c190*/  IMAD R118, R118, 0x2, R120 ;  /* 0x0000000276767824 */ /* 0x000fc600078e0278 */
[----:B------:R-:W-:Y:S01]  /*c1a0*/  ISETP.GT.U32.AND P2, PT, R8, R23, PT ;  /* 0x000000170800720c */ /* 0x000fe20003f44070 */
[----:B------:R-:W-:-:S04]  /*c1b0*/  IMAD R114, R114, 0x4, R118 ;  /* 0x0000000472727824 */ /* 0x000fc800078e0276 */
[----:B------:R-:W-:-:S04]  /*c1c0*/  IMAD R112, R112, 0x2, R114 ;  /* 0x0000000270707824 */ /* 0x000fc800078e0272 */
[----:B------:R-:W-:Y:S01]  /*c1d0*/  @!P5 IMAD.IADD R22, R22, 0x1, -R8 ;  /* 0x000000011616d824 */ /* 0x000fe200078e0a08 */
[----:B------:R-:W-:Y:S01]  /*c1e0*/  IADD3 R6, P5, PT, R2, UR16, RZ ;  /* 0x0000001002067c10 */ /* 0x000fe2000ffbe0ff */
[----:B------:R-:W-:Y:S02]  /*c1f0*/  IMAD R110, R110, 0x2, R112 ;  /* 0x000000026e6e7824 */ /* 0x000fe400078e0270 */
[----:B------:R-:W-:Y:S01]  /*c200*/  @!P2 IMAD.IADD R23, R23, 0x1, -R8 ;  /* 0x000000011717a824 */ /* 0x000fe200078e0a08 */
[----:B------:R-:W-:Y:S01]  /*c210*/  LEA.HI.X.SX32 R2, R2, UR17, 0x1, P5 ;  /* 0x0000001102027c11 */ /* 0x000fe2000a8f0eff */
[----:B------:R-:W-:Y:S01]  /*c220*/  IMAD R108, R108, 0x2, R110 ;  /* 0x000000026c6c7824 */ /* 0x000fe200078e026e */
[-C--:B------:R-:W-:Y:S02]  /*c230*/  IADD3 R144, P5, PT, R143, R6.reuse, RZ ;  /* 0x000000068f907210 */ /* 0x080fe40007fbe0ff */
[----:B------:R-:W-:Y:S01]  /*c240*/  IADD3 R146, P4, PT, R145, R6, RZ ;  /* 0x0000000691927210 */ /* 0x000fe20007f9e0ff */
[----:B------:R-:W-:Y:S01]  /*c250*/  IMAD R106, R106, 0x2, R108 ;  /* 0x000000026a6a7824 */ /* 0x000fe200078e026c */
[----:B------:R-:W-:-:S02]  /*c260*/  LEA.HI.X.SX32 R143, R143, R2, 0x1, P5 ;  /* 0x000000028f8f7211 */ /* 0x000fc400028f0eff */
[-C--:B------:R-:W-:Y:S01]  /*c270*/  IADD3 R150, P5, PT, R149, R6.reuse, RZ ;  /* 0x0000000695967210 */ /* 0x080fe20007fbe0ff */
[----:B------:R-:W-:Y:S01]  /*c280*/  IMAD R104, R104, 0x2, R106 ;  /* 0x0000000268687824 */ /* 0x000fe200078e026a */
[----:B------:R-:W-:Y:S02]  /*c290*/  IADD3 R142, P2, PT, R141, R6, RZ ;  /* 0x000000068d8e7210 */ /* 0x000fe40007f5e0ff */
[-C--:B------:R-:W-:Y:S01]  /*c2a0*/  LEA.HI.X.SX32 R149, R149, R2.reuse, 0x1, P5 ;  /* 0x0000000295957211 */ /* 0x080fe200028f0eff */
[----:B------:R-:W-:Y:S01]  /*c2b0*/  IMAD R102, R102, 0x2, R104 ;  /* 0x0000000266667824 */ /* 0x000fe200078e0268 */
[----:B------:R-:W-:Y:S01]  /*c2c0*/  IADD3 R10, P5, PT, R6, UR4, RZ ;  /* 0x00000004060a7c10 */ /* 0x000fe2000ffbe0ff */
[----:B------:R-:W-:Y:S01]  /*c2d0*/  UIMAD UR4, UR27, UR8, URZ ;  /* 0x000000081b0472a4 */ /* 0x000fe2000f8e02ff */
[-C--:B------:R-:W-:Y:S01]  /*c2e0*/  LEA.HI.X.SX32 R145, R145, R2.reuse, 0x1, P4 ;  /* 0x0000000291917211 */ /* 0x080fe200020f0eff */
[----:B------:R-:W-:Y:S01]  /*c2f0*/  IMAD R98, R98, 0x4, R102 ;  /* 0x0000000462627824 */ /* 0x000fe200078e0266 */
[----:B------:R-:W-:Y:S01]  /*c300*/  LEA.HI.X.SX32 R141, R141, R2, 0x1, P2 ;  /* 0x000000028d8d7211 */ /* 0x000fe200010f0eff */
[----:B------:R1:W-:Y:S01]  /*c310*/  STL [R1+0x960], R10 ;  /* 0x0009600a01007387 */ /* 0x0003e20000100800 */
[-C--:B------:R-:W-:Y:S01]  /*c320*/  IADD3 R152, P4, PT, R151, R6.reuse, RZ ;  /* 0x0000000697987210 */ /* 0x080fe20007f9e0ff */
[----:B------:R-:W-:Y:S01]  /*c330*/  IMAD R96, R96, 0x2, R98 ;  /* 0x0000000260607824 */ /* 0x000fe200078e0262 */
[----:B------:R-:W-:-:S02]  /*c340*/  IADD3 R148, P2, PT, R147, R6, RZ ;  /* 0x0000000693947210 */ /* 0x000fc40007f5e0ff */
[-C--:B------:R-:W-:Y:S01]  /*c350*/  LEA.HI.X.SX32 R151, R151, R2.reuse, 0x1, P4 ;  /* 0x0000000297977211 */ /* 0x080fe200020f0eff */
[----:B------:R-:W-:Y:S01]  /*c360*/  IMAD R94, R94, 0x2, R96 ;  /* 0x000000025e5e7824 */ /* 0x000fe200078e0260 */
[----:B------:R-:W-:Y:S02]  /*c370*/  LEA.HI.X.SX32 R147, R147, R2, 0x1, P2 ;  /* 0x0000000293937211 */ /* 0x000fe400010f0eff */
[----:B------:R-:W-:Y:S01]  /*c380*/  IADD3 R156, P4, PT, R155, R6, RZ ;  /* 0x000000069b9c7210 */ /* 0x000fe20007f9e0ff */
[----:B------:R-:W-:Y:S01]  /*c390*/  IMAD R92, R92, 0x2, R94 ;  /* 0x000000025c5c7824 */ /* 0x000fe200078e025e */
[----:B-1----:R-:W-:Y:S02]  /*c3a0*/  LEA.HI.X.SX32 R10, R160, R2, 0x1, P5 ;  /* 0x00000002a00a7211 */ /* 0x002fe400028f0eff */
[-C--:B------:R-:W-:Y:S01]  /*c3b0*/  IADD3 R160, P5, PT, R159, R6.reuse, RZ ;  /* 0x000000069fa07210 */ /* 0x080fe20007fbe0ff */
[----:B------:R-:W-:Y:S01]  /*c3c0*/  IMAD R90, R90, 0x2, R92 ;  /* 0x000000025a5a7824 */ /* 0x000fe200078e025c */
[----:B------:R-:W-:Y:S01]  /*c3d0*/  IADD3 R154, P2, PT, R153, R6, RZ ;  /* 0x00000006999a7210 */ /* 0x000fe20007f5e0ff */
[----:B------:R1:W-:Y:S01]  /*c3e0*/  STL [R1+0x95c], R10 ;  /* 0x00095c0a01007387 */ /* 0x0003e20000100800 */
[-C--:B------:R-:W-:Y:S01]  /*c3f0*/  LEA.HI.X.SX32 R159, R159, R2.reuse, 0x1, P5 ;  /* 0x000000029f9f7211 */ /* 0x080fe200028f0eff */
[----:B------:R-:W-:Y:S01]  /*c400*/  IMAD R88, R88, 0x2, R90 ;  /* 0x0000000258587824 */ /* 0x000fe200078e025a */
[----:B------:R-:W-:-:S02]  /*c410*/  LEA.HI.X.SX32 R155, R155, R2, 0x1, P4 ;  /* 0x000000029b9b7211 */ /* 0x000fc400020f0eff */
[----:B------:R-:W-:Y:S01]  /*c420*/  LEA.HI.X.SX32 R153, R153, R2, 0x1, P2 ;  /* 0x0000000299997211 */ /* 0x000fe200010f0eff */
[----:B------:R-:W-:Y:S01]  /*c430*/  IMAD R86, R86, 0x2, R88 ;  /* 0x0000000256567824 */ /* 0x000fe200078e0258 */
[-C--:B------:R-:W-:Y:S02]  /*c440*/  IADD3 R162, P4, PT, R161, R6.reuse, RZ ;  /* 0x00000006a1a27210 */ /* 0x080fe40007f9e0ff */
[-C--:B------:R-:W-:Y:S01]  /*c450*/  IADD3 R158, P2, PT, R157, R6.reuse, RZ ;  /* 0x000000069d9e7210 */ /* 0x080fe20007f5e0ff */
[----:B------:R-:W-:Y:S01]  /*c460*/  IMAD R82, R82, 0x4, R86 ;  /* 0x0000000452527824 */ /* 0x000fe200078e0256 */
[----:B-1----:R-:W-:Y:S02]  /*c470*/  IADD3 R10, P5, PT, R165, R6, RZ ;  /* 0x00000006a50a7210 */ /* 0x002fe40007fbe0ff */
[-C--:B------:R-:W-:Y:S01]  /*c480*/  LEA.HI.X.SX32 R161, R161, R2.reuse, 0x1, P4 ;  /* 0x00000002a1a17211 */ /* 0x080fe200020f0eff */
[----:B------:R-:W-:Y:S01]  /*c490*/  IMAD R80, R80, 0x2, R82 ;  /* 0x0000000250507824 */ /* 0x000fe200078e0252 */
[----:B------:R-:W-:Y:S01]  /*c4a0*/  LEA.HI.X.SX32 R157, R157, R2, 0x1, P2 ;  /* 0x000000029d9d7211 */ /* 0x000fe200010f0eff */
[----:B------:R1:W-:Y:S01]  /*c4b0*/  STL [R1], R10 ;  /* 0x0000000a01007387 */ /* 0x0003e20000100800 */
[----:B------:R-:W-:Y:S01]  /*c4c0*/  IADD3 R164, P2, PT, R163, R6, RZ ;  /* 0x00000006a3a47210 */ /* 0x000fe20007f5e0ff */
[----:B------:R-:W-:Y:S01]  /*c4d0*/  IMAD R78, R78, 0x2, R80 ;  /* 0x000000024e4e7824 */ /* 0x000fe200078e0250 */
[----:B------:R-:W-:-:S02]  /*c4e0*/  LEA.HI.X.SX32 R165, R165, R2, 0x1, P5 ;  /* 0x00000002a5a57211 */ /* 0x000fc400028f0eff */
[----:B------:R-:W-:Y:S01]  /*c4f0*/  LEA.HI.X.SX32 R163, R163, R2, 0x1, P2 ;  /* 0x00000002a3a37211 */ /* 0x000fe200010f0eff */
[----:B------:R-:W-:Y:S01]  /*c500*/  IMAD R77, R77, 0x2, R78 ;  /* 0x000000024d4d7824 */ /* 0x000fe200078e024e */
[----:B-1----:R-:W-:-:S03]  /*c510*/  IADD3 R10, P4, PT, R134, R6, RZ ;  /* 0x00000006860a7210 */ /* 0x002fc60007f9e0ff */
[----:B------:R-:W-:Y:S02]  /*c520*/  IMAD R7, R7, 0x2, R77 ;  /* 0x0000000207077824 */ /* 0x000fe400078e024d */
[----:B------:R1:W-:Y:S02]  /*c530*/  STL [R1+0x8], R10 ;  /* 0x0000080a01007387 */ /* 0x0003e40000100800 */
[----:B------:R-:W-:-:S04]  /*c540*/  IMAD R73, R73, 0x2, R7 ;  /* 0x0000000249497824 */ /* 0x000fc800078e0207 */
[----:B------:R-:W-:-:S04]  /*c550*/  IMAD R49, R49, 0x2, R73 ;  /* 0x0000000231317824 */ /* 0x000fc800078e0249 */
[----:B------:R-:W-:Y:S01]  /*c560*/  IMAD R67, R67, 0x4, R49 ;  /* 0x0000000443437824 */ /* 0x000fe200078e0231 */
[----:B-1----:R-:W-:-:S03]  /*c570*/  IADD3 R10, P2, PT, R6, UR6, RZ ;  /* 0x00000006060a7c10 */ /* 0x002fc6000ff5e0ff */
[----:B------:R-:W-:Y:S02]  /*c580*/  IMAD R65, R65, 0x2, R67 ;  /* 0x0000000241417824 */ /* 0x000fe400078e0243 */
[----:B------:R1:W-:Y:S02]  /*c590*/  STL [R1+0x968], R10 ;  /* 0x0009680a01007387 */ /* 0x0003e40000100800 */
[----:B------:R-:W-:-:S04]  /*c5a0*/  IMAD R47, R47, 0x2, R65 ;  /* 0x000000022f2f7824 */ /* 0x000fc800078e0241 */
[----:B------:R-:W-:Y:S01]  /*c5b0*/  IMAD R61, R61, 0x2, R47 ;  /* 0x000000023d3d7824 */ /* 0x000fe200078e022f */
[----:B-1----:R-:W-:-:S03]  /*c5c0*/  IADD3 R10, P5, PT, R130, R6, RZ ;  /* 0x00000006820a7210 */ /* 0x002fc60007fbe0ff */
[----:B------:R-:W-:Y:S02]  /*c5d0*/  IMAD R45, R45, 0x2, R61 ;  /* 0x000000022d2d7824 */ /* 0x000fe400078e023d */
[----:B------:R1:W-:Y:S02]  /*c5e0*/  STL [R1+0x10], R10 ;  /* 0x0000100a01007387 */ /* 0x0003e40000100800 */
[----:B------:R-:W-:-:S04]  /*c5f0*/  IMAD R57, R57, 0x2, R45 ;  /* 0x0000000239397824 */ /* 0x000fc800078e022d */
[----:B------:R-:W-:Y:S01]  /*c600*/  IMAD R43, R43, 0x2, R57 ;  /* 0x000000022b2b7824 */ /* 0x000fe200078e0239 */
[----:B-1----:R-:W-:Y:S01]  /*c610*/  LEA.HI.X.SX32 R10, R134, R2, 0x1, P4 ;  /* 0x00000002860a7211 */ /* 0x002fe200020f0eff */
[----:B------:R-:W-:Y:S01]  /*c620*/  IMAD.U32 R134, RZ, RZ, UR4 ;  /* 0x00000004ff867e24 */ /* 0x000fe2000f8e00ff */
[----:B------:R-:W-:-:S03]  /*c630*/  UIMAD UR4, UR28, UR8, URZ ;  /* 0x000000081c0472a4 */ /* 0x000fc6000f8e02ff */
[----:B------:R1:W-:Y:S01]  /*c640*/  STL [R1+0x4], R10 ;  /* 0x0000040a01007387 */ /* 0x0003e20000100800 */
[----:B------:R-:W-:Y:S02]  /*c650*/  LEA.HI.X.SX32 R134, R134, R2, 0x1, P2 ;  /* 0x0000000286867211 */ /* 0x000fe400010f0eff */
[----:B-1----:R-:W-:-:S05]  /*c660*/  IADD3 R10, P4, PT, R128, R6, RZ ;  /* 0x00000006800a7210 */ /* 0x002fca0007f9e0ff */
[----:B------:R1:W-:Y:S04]  /*c670*/  STL [R1+0x18], R10 ;  /* 0x0000180a01007387 */ /* 0x0003e80000100800 */
[----:B------:R2:W-:Y:S01]  /*c680*/  STL [R1+0x964], R134 ;  /* 0x0009648601007387 */ /* 0x0005e20000100800 */
[----:B-1----:R-:W1:Y:S01]  /*c690*/  S2R R10, SR_TID.X ;  /* 0x00000000000a7919 */ /* 0x002e620000002100 */
[----:B--2---:R-:W-:-:S05]  /*c6a0*/  IADD3 R134, P2, PT, R126, R6, RZ ;  /* 0x000000067e867210 */ /* 0x004fca0007f5e0ff */
[----:B------:R2:W-:Y:S02]  /*c6b0*/  STL [R1+0x20], R134 ;  /* 0x0000208601007387 */ /* 0x0005e40000100800 */
[----:B--2---:R-:W-:Y:S02]  /*c6c0*/  LEA.HI.X.SX32 R134, R130, R2, 0x1, P5 ;  /* 0x0000000282867211 */ /* 0x004fe400028f0eff */
[----:B------:R-:W-:-:S03]  /*c6d0*/  IADD3 R130, P5, PT, R124, R6, RZ ;  /* 0x000000067c827210 */ /* 0x000fc60007fbe0ff */
[----:B------:R2:W-:Y:S04]  /*c6e0*/  STL [R1+0xc], R134 ;  /* 0x00000c8601007387 */ /* 0x0005e80000100800 */
[----:B------:R3:W-:Y:S01]  /*c6f0*/  STL [R1+0x28], R130 ;  /* 0x0000288201007387 */ /* 0x0007e20000100800 */
[----:B-1----:R-:W-:Y:S02]  /*c700*/  SHF.R.U32.HI R10, RZ, 0x6, R10 ;  /* 0x00000006ff0a7819 */ /* 0x002fe4000001160a */
[----:B--2---:R-:W-:Y:S02]  /*c710*/  LEA.HI.X.SX32 R134, R128, R2, 0x1, P4 ;  /* 0x0000000280867211 */ /* 0x004fe400020f0eff */
[----:B------:R-:W-:Y:S02]  /*c720*/  IADD3 R128, P4, PT, R122, R6, RZ ;  /* 0x000000067a807210 */ /* 0x000fe40007f9e0ff */
[----:B---3--:R-:W-:Y:S01]  /*c730*/  LEA.HI.X.SX32 R130, R126, R2, 0x1, P2 ;  /* 0x000000027e827211 */ /* 0x008fe200010f0eff */
[----:B------:R1:W-:Y:S01]  /*c740*/  STL [R1+0x14], R134 ;  /* 0x0000148601007387 */ /* 0x0003e20000100800 */
[----:B------:R-:W-:-:S02]  /*c750*/  IADD3 R126, P2, PT, R120, R6, RZ ;  /* 0x00000006787e7210 */ /* 0x000fc40007f5e0ff */
[----:B------:R-:W-:Y:S01]  /*c760*/  LEA.HI.X.SX32 R122, R122, R2, 0x1, P4 ;  /* 0x000000027a7a7211 */ /* 0x000fe200020f0eff */
[----:B------:R2:W-:Y:S01]  /*c770*/  STL [R1+0x30], R128 ;  /* 0x0000308001007387 */ /* 0x0005e20000100800 */
[----:B------:R-:W-:-:S03]  /*c780*/  SGXT.U32 R10, R10, 0x1 ;  /* 0x000000010a0a781a */ /* 0x000fc60000000000 */
[----:B------:R3:W-:Y:S01]  /*c790*/  STL [R1+0x1c], R130 ;  /* 0x00001c8201007387 */ /* 0x0007e20000100800 */
[----:B-1----:R-:W-:-:S03]  /*c7a0*/  IADD3 R134, P4, PT, R6, UR12, RZ ;  /* 0x0000000c06867c10 */ /* 0x002fc6000ff9e0ff */
[----:B------:R1:W-:Y:S01]  /*c7b0*/  STL [R1+0x38], R126 ;  /* 0x0000387e01007387 */ /* 0x0003e20000100800 */
[----:B--2---:R-:W-:Y:S02]  /*c7c0*/  LEA.HI.X.SX32 R128, R124, R2, 0x1, P5 ;  /* 0x000000027c807211 */ /* 0x004fe400028f0eff */
[C---:B------:R-:W-:Y:S01]  /*c7d0*/  IADD3 R124, P5, PT, R118.reuse, R6, RZ ;  /* 0x00000006767c7210 */ /* 0x040fe20007fbe0ff */
[----:B---3--:R-:W-:Y:S01]  /*c7e0*/  IMAD.U32 R130, RZ, RZ, UR4 ;  /* 0x00000004ff827e24 */ /* 0x008fe2000f8e00ff */
[----:B------:R-:W-:Y:S02]  /*c7f0*/  UIMAD UR4, UR29, UR8, URZ ;  /* 0x000000081d0472a4 */ /* 0x000fe4000f8e02ff */
[-C--:B------:R-:W-:Y:S01]  /*c800*/  LEA.HI.X.SX32 R118, R118, R2.reuse, 0x1, P5 ;  /* 0x0000000276767211 */ /* 0x080fe200028f0eff */
[----:B------:R-:W-:Y:S01]  /*c810*/  STL [R1+0x40], R124 ;  /* 0x0000407c01007387 */ /* 0x000fe20000100800 */
[----:B------:R-:W-:-:S03]  /*c820*/  LEA.HI.X.SX32 R130, R130, R2, 0x1, P4 ;  /* 0x0000000282827211 */ /* 0x000fc600020f0eff */
[----:B------:R-:W-:Y:S01]  /*c830*/  STL [R1+0x24], R128 ;  /* 0x0000248001007387 */ /* 0x000fe20000100800 */
[----:B-1----:R-:W-:Y:S01]  /*c840*/  IMAD.U32 R126, RZ, RZ, UR4 ;  /* 0x00000004ff7e7e24 */ /* 0x002fe2000f8e00ff */
[----:B------:R-:W-:Y:S02]  /*c850*/  UIMAD UR4, UR30, UR8, URZ ;  /* 0x000000081e0472a4 */ /* 0x000fe4000f8e02ff */
[----:B------:R1:W-:Y:S02]  /*c860*/  STL [R1+0x2c], R122 ;  /* 0x00002c7a01007387 */ /* 0x0003e40000100800 */
[----:B-1----:R-:W-:Y:S02]  /*c870*/  LEA.HI.X.SX32 R122, R120, R2, 0x1, P2 ;  /* 0x00000002787a7211 */ /* 0x002fe400010f0eff */
[----:B------:R-:W-:-:S03]  /*c880*/  IADD3 R120, P2, PT, R114, R6, RZ ;  /* 0x0000000672787210 */ /* 0x000fc60007f5e0ff */
[----:B------:R1:W-:Y:S01]  /*c890*/  STL [R1+0x34], R122 ;  /* 0x0000347a01007387 */ /* 0x0003e20000100800 */
[----:B------:R-:W-:-:S03]  /*c8a0*/  LEA.HI.X.SX32 R114, R114, R2, 0x1, P2 ;  /* 0x0000000272727211 */ /* 0x000fc600010f0eff */
[----:B------:R2:W-:Y:S04]  /*c8b0*/  STL [R1+0x48], R120 ;  /* 0x0000487801007387 */ /* 0x0005e80000100800 */
[----:B------:R-:W-:Y:S01]  /*c8c0*/  STL [R1+0x970], R134 ;  /* 0x0009708601007387 */ /* 0x000fe20000100800 */
[----:B-1----:R-:W-:-:S03]  /*c8d0*/  IADD3 R122, P2, PT, R108, R6, RZ ;  /* 0x000000066c7a7210 */ /* 0x002fc60007f5e0ff */
[----:B------:R1:W-:Y:S01]  /*c8e0*/  STL [R1+0x3c], R118 ;  /* 0x00003c7601007387 */ /* 0x0003e20000100800 */
[----:B--2---:R-:W-:Y:S02]  /*c8f0*/  IADD3 R120, P5, PT, R112, R6, RZ ;  /* 0x0000000670787210 */ /* 0x004fe40007fbe0ff */
[----:B------:R-:W-:Y:S02]  /*c900*/  LEA.HI.X.SX32 R124, R108, R2, 0x1, P2 ;  /* 0x000000026c7c7211 */ /* 0x000fe400010f0eff */
[-C--:B------:R-:W-:Y:S01]  /*c910*/  IADD3 R108, P2, PT, R102, R6.reuse, RZ ;  /* 0x00000006666c7210 */ /* 0x080fe20007f5e0ff */
[----:B------:R-:W-:Y:S01]  /*c920*/  STL [R1+0x50], R120 ;  /* 0x0000507801007387 */ /* 0x000fe20000100800 */
[----:B-1----:R-:W-:Y:S02]  /*c930*/  IADD3 R118, P4, PT, R110, R6, RZ ;  /* 0x000000066e767210 */ /* 0x002fe40007f9e0ff */
[----:B------:R-:W-:-:S03]  /*c940*/  LEA.HI.X.SX32 R102, R102, R2, 0x1, P2 ;  /* 0x0000000266667211 */ /* 0x000fc600010f0eff */
[----:B------:R1:W-:Y:S04]  /*c950*/  STL [R1+0x58], R118 ;  /* 0x0000587601007387 */ /* 0x0003e80000100800 */
[----:B------:R-:W-:Y:S04]  /*c960*/  STL [R1+0x96c], R130 ;  /* 0x00096c8201007387 */ /* 0x000fe80000100800 */
[----:B------:R2:W-:Y:S01]  /*c970*/  STL [R1+0x44], R114 ;  /* 0x0000447201007387 */ /* 0x0005e20000100800 */
[-C--:B-1----:R-:W-:Y:S02]  /*c980*/  LEA.HI.X.SX32 R118, R112, R2.reuse, 0x1, P5 ;  /* 0x0000000270767211 */ /* 0x082fe400028f0eff */
[----:B------:R-:W-:-:S02]  /*c990*/  LEA.HI.X.SX32 R112, R110, R2, 0x1, P4 ;  /* 0x000000026e707211 */ /* 0x000fc400020f0eff */
[-C--:B------:R-:W-:Y:S01]  /*c9a0*/  IADD3 R110, P4, PT, R104, R6.reuse, RZ ;  /* 0x00000006686e7210 */ /* 0x080fe20007f9e0ff */
[----:B------:R1:W-:Y:S01]  /*c9b0*/  STL [R1+0x4c], R118 ;  /* 0x00004c7601007387 */ /* 0x0003e20000100800 */
[----:B--2---:R-:W-:-:S03]  /*c9c0*/  IADD3 R114, P5, PT, R106, R6, RZ ;  /* 0x000000066a727210 */ /* 0x004fc60007fbe0ff */
[----:B------:R-:W-:Y:S01]  /*c9d0*/  STL [R1+0x60], R122 ;  /* 0x0000607a01007387 */ /* 0x000fe20000100800 */
[----:B------:R-:W-:-:S03]  /*c9e0*/  LEA.HI.X.SX32 R106, R106, R2, 0x1, P5 ;  /* 0x000000026a6a7211 */ /* 0x000fc600028f0eff */
[----:B------:R2:W-:Y:S01]  /*c9f0*/  STL [R1+0x68], R114 ;  /* 0x0000687201007387 */ /* 0x0005e20000100800 */
[----:B-1----:R-:W-:-:S03]  /*ca00*/  IADD3 R118, P5, PT, R6, UR13, RZ ;  /* 0x0000000d06767c10 */ /* 0x002fc6000ffbe0ff */
[----:B------:R-:W-:Y:S01]  /*ca10*/  STL [R1+0x54], R112 ;  /* 0x0000547001007387 */ /* 0x000fe20000100800 */
[----:B------:R-:W-:Y:S01]  /*ca20*/  LEA.HI.X.SX32 R120, R126, R2, 0x1, P5 ;  /* 0x000000027e787211 */ /* 0x000fe200028f0eff */
[----:B------:R-:W-:Y:S02]  /*ca30*/  IMAD.U32 R126, RZ, RZ, UR4 ;  /* 0x00000004ff7e7e24 */ /* 0x000fe4000f8e00ff */
[----:B------:R1:W-:Y:S01]  /*ca40*/  STL [R1+0x70], R110 ;  /* 0x0000706e01007387 */ /* 0x0003e20000100800 */
[----:B------:R-:W-:Y:S02]  /*ca50*/  UIMAD UR4, UR31, UR8, URZ ;  /* 0x000000081f0472a4 */ /* 0x000fe4000f8e02ff */
[----:B--2---:R-:W-:Y:S01]  /*ca60*/  IMAD.U32 R114, RZ, RZ, UR8 ;  /* 0x00000008ff727e24 */ /* 0x004fe2000f8e00ff */
[----:B------:R-:W-:Y:S04]  /*ca70*/  STL [R1+0x78], R108 ;  /* 0x0000786c01007387 */ /* 0x000fe80000100800 */
[----:B------:R-:W-:Y:S01]  /*ca80*/  STL [R1+0x5c], R124 ;  /* 0x00005c7c01007387 */ /* 0x000fe20000100800 */
[----:B-1----:R-:W-:-:S03]  /*ca90*/  VIADD R110, R0, 0xe9 ;  /* 0x000000e9006e7836 */ /* 0x002fc60000000000 */
        /* <DEDUP_REMOVED lines=25> */
[----:B------:R-:W-:Y:S01]  /*cc30*/  STL [R1+0xa0], R98 ;  /* 0x0000a06201007387 */ /* 0x000fe20000100800 */
[----:B-1----:R-:W-:-:S03]  /*cc40*/  IADD3 R102, P2, PT, R6, UR15, RZ ;  /* 0x0000000f06667c10 */ /* 0x002fc6000ff5e0ff */
[----:B------:R-:W-:Y:S01]  /*cc50*/  STL [R1+0x8c], R96 ;  /* 0x00008c6001007387 */ /* 0x000fe20000100800 */
[-C--:B------:R-:W-:Y:S01]  /*cc60*/  LEA.HI.X.SX32 R104, R126, R2.reuse, 0x1, P2 ;  /* 0x000000027e687211 */ /* 0x080fe200010f0eff */
[----:B------:R-:W-:Y:S02]  /*cc70*/  IMAD.U32 R126, RZ, RZ, UR8 ;  /* 0x00000008ff7e7e24 */ /* 0x000fe4000f8e00ff */
[----:B------:R-:W-:Y:S04]  /*cc80*/  STL [R1+0xa8], R94 ;  /* 0x0000a85e01007387 */ /* 0x000fe80000100800 */
[----:B------:R-:W-:Y:S04]  /*cc90*/  STL [R1+0xb0], R92 ;  /* 0x0000b05c01007387 */ /* 0x000fe80000100800 */
[----:B------:R-:W-:Y:S04]  /*cca0*/  STL [R1+0x94], R108 ;  /* 0x0000946c01007387 */ /* 0x000fe80000100800 */
[----:B------:R1:W-:Y:S02]  /*ccb0*/  STL [R1+0x9c], R90 ;  /* 0x00009c5a01007387 */ /* 0x0003e40000100800 */
[----:B-1----:R-:W-:-:S02]  /*ccc0*/  LEA.HI.X.SX32 R90, R88, R2, 0x1, P5 ;  /* 0x00000002585a7211 */ /* 0x002fc400028f0eff */
        /* <DEDUP_REMOVED lines=9> */
[CC--:B------:R-:W-:Y:S01]  /*cd60*/  IADD3 R77, P5, PT, R73.reuse, R6.reuse, RZ ;  /* 0x00000006494d7210 */ /* 0x0c0fe20007fbe0ff */
[----:B------:R-:W-:Y:S01]  /*cd70*/  STL [R1+0xc0], R88 ;  /* 0x0000c05801007387 */ /* 0x000fe20000100800 */
[C---:B-1----:R-:W-:Y:S02]  /*cd80*/  IADD3 R86, P2, PT, R78.reuse, R6, RZ ;  /* 0x000000064e567210 */ /* 0x042fe40007f5e0ff */
[-C--:B------:R-:W-:Y:S02]  /*cd90*/  LEA.HI.X.SX32 R73, R73, R2.reuse, 0x1, P5 ;  /* 0x0000000249497211 */ /* 0x080fe400028f0eff */
[----:B------:R-:W-:Y:S01]  /*cda0*/  LEA.HI.X.SX32 R78, R78, R2, 0x1, P2 ;  /* 0x000000024e4e7211 */ /* 0x000fe200010f0eff */
[----:B------:R1:W-:Y:S01]  /*cdb0*/  STL [R1+0xc8], R86 ;  /* 0x0000c85601007387 */ /* 0x0003e20000100800 */
[----:B------:R-:W-:-:S03]  /*cdc0*/  ISETP.GT.U32.AND P2, PT, R8, R39, PT ;  /* 0x000000270800720c */ /* 0x000fc60003f44070 */
[----:B------:R-:W-:Y:S04]  /*cdd0*/  STL [R1+0x97c], R104 ;  /* 0x00097c6801007387 */ /* 0x000fe80000100800 */
[----:B------:R2:W-:Y:S01]  /*cde0*/  STL [R1+0xb4], R82 ;  /* 0x0000b45201007387 */ /* 0x0005e20000100800 */
[----:B-1----:R-:W-:-:S05]  /*cdf0*/  IADD3 R86, P5, PT, R6, UR20, RZ ;  /* 0x0000001406567c10 */ /* 0x002fca000ffbe0ff */
[----:B------:R-:W-:Y:S01]  /*ce00*/  @!P2 IMAD.IADD R39, R39, 0x1, -R8 ;  /* 0x000000012727a824 */ /* 0x000fe200078e0a08 */
[----:B--2---:R-:W-:Y:S02]  /*ce10*/  LEA.HI.X.SX32 R82, R80, R2, 0x1, P4 ;  /* 0x0000000250527211 */ /* 0x004fe400020f0eff */
[----:B------:R-:W-:-:S03]  /*ce20*/  IADD3 R80, P4, PT, R7, R6, RZ ;  /* 0x0000000607507210 */ /* 0x000fc60007f9e0ff */
[----:B------:R1:W-:Y:S01]  /*ce30*/  STL [R1+0xbc], R82 ;  /* 0x0000bc5201007387 */ /* 0x0003e20000100800 */
[----:B------:R-:W-:-:S03]  /*ce40*/  LEA.HI.X.SX32 R7, R7, R2, 0x1, P4 ;  /* 0x0000000207077211 */ /* 0x000fc600020f0eff */
[----:B------:R-:W-:Y:S04]  /*ce50*/  STL [R1+0xd0], R90 ;  /* 0x0000d05a01007387 */ /* 0x000fe80000100800 */
[----:B------:R-:W-:Y:S01]  /*ce60*/  STL [R1+0xd8], R80 ;  /* 0x0000d85001007387 */ /* 0x000fe20000100800 */
[----:B-1----:R-:W-:-:S03]  /*ce70*/  IADD3 R82, P2, PT, R61, R6, RZ ;  /* 0x000000063d527210 */ /* 0x002fc60007f5e0ff */
[----:B------:R-:W-:Y:S04]  /*ce80*/  STL [R1+0xc4], R78 ;  /* 0x0000c44e01007387 */ /* 0x000fe80000100800 */
[----:B------:R1:W-:Y:S04]  /*ce90*/  STL [R1+0xe0], R77 ;  /* 0x0000e04d01007387 */ /* 0x0003e80000100800 */
[----:B------:R-:W-:Y:S04]  /*cea0*/  STL [R1+0xcc], R92 ;  /* 0x0000cc5c01007387 */ /* 0x000fe80000100800 */
[----:B------:R2:W-:Y:S01]  /*ceb0*/  STL [R1+0xd4], R7 ;  /* 0x0000d40701007387 */ /* 0x0005e20000100800 */
[----:B-1----:R-:W-:-:S04]  /*cec0*/  IADD3 R77, P4, PT, R49, R6, RZ ;  /* 0x00000006314d7210 */ /* 0x002fc80007f9e0ff */
[----:B------:R-:W-:Y:S01]  /*ced0*/  LEA.HI.X.SX32 R49, R49, R2, 0x1, P4 ;  /* 0x0000000231317211 */ /* 0x000fe200020f0eff */
[----:B------:R1:W-:Y:S01]  /*cee0*/  STL [R1+0xe8], R77 ;  /* 0x0000e84d01007387 */ /* 0x0003e20000100800 */
[----:B--2---:R-:W-:-:S03]  /*cef0*/  IMAD R7, R126, 0x4, R43 ;  /* 0x000000047e077824 */ /* 0x004fc600078e022b */
[----:B------:R2:W-:Y:S01]  /*cf00*/  STL [R1+0xdc], R73 ;  /* 0x0000dc4901007387 */ /* 0x0005e20000100800 */
[----:B------:R-:W-:Y:S01]  /*cf10*/  IMAD.U32 R126, RZ, RZ, UR4 ;  /* 0x00000004ff7e7e24 */ /* 0x000fe2000f8e00ff */
[----:B------:R-:W-:Y:S02]  /*cf20*/  UIMAD UR4, UR32, UR8, URZ ;  /* 0x00000008200472a4 */ /* 0x000fe4000f8e02ff */
[----:B------:R3:W-:Y:S02]  /*cf30*/  STL [R1+0xe4], R49 ;  /* 0x0000e43101007387 */ /* 0x0007e40000100800 */
[----:B------:R-:W-:Y:S01]  /*cf40*/  LEA.HI.X.SX32 R88, R126, R2, 0x1, P5 ;  /* 0x000000027e587211 */ /* 0x000fe200028f0eff */
[----:B------:R-:W-:Y:S01]  /*cf50*/  IMAD.U32 R126, RZ, RZ, UR8 ;  /* 0x00000008ff7e7e24 */ /* 0x000fe2000f8e00ff */
[----:B------:R-:W-:Y:S01]  /*cf60*/  STL [R1+0x988], R86 ;  /* 0x0009885601007387 */ /* 0x000fe20000100800 */
[-C--:B-1----:R-:W-:Y:S02]  /*cf70*/  IADD3 R77, P5, PT, R65, R6.reuse, RZ ;  /* 0x00000006414d7210 */ /* 0x082fe40007fbe0ff */
[----:B--2---:R-:W-:-:S02]  /*cf80*/  IADD3 R73, P4, PT, R67, R6, RZ ;  /* 0x0000000643497210 */ /* 0x004fc40007f9e0ff */
[-C--:B------:R-:W-:Y:S01]  /*cf90*/  LEA.HI.X.SX32 R65, R65, R2.reuse, 0x1, P5 ;  /* 0x0000000241417211 */ /* 0x080fe200028f0eff */
[----:B---3--:R-:W-:Y:S02]  /*cfa0*/  IMAD R49, R114, 0x2, R7 ;  /* 0x0000000272317824 */ /* 0x008fe400078e0207 */
[----:B------:R1:W-:Y:S04]  /*cfb0*/  STL [R1+0xf0], R73 ;  /* 0x0000f04901007387 */ /* 0x0003e80000100800 */
[----:B------:R-:W-:Y:S04]  /*cfc0*/  STL [R1+0xf8], R77 ;  /* 0x0000f84d01007387 */ /* 0x000fe80000100800 */
[----:B------:R-:W-:Y:S01]  /*cfd0*/  STL [R1+0x984], R88 ;  /* 0x0009845801007387 */ /* 0x000fe20000100800 */
[----:B-1----:R-:W-:-:S02]  /*cfe0*/  LEA.HI.X.SX32 R73, R67, R2, 0x1, P4 ;  /* 0x0000000243497211 */ /* 0x002fc400020f0eff */
[----:B------:R-:W-:-:S03]  /*cff0*/  IADD3 R67, P4, PT, R47, R6, RZ ;  /* 0x000000062f437210 */ /* 0x000fc60007f9e0ff */
[----:B------:R-:W-:Y:S04]  /*d000*/  STL [R1+0xec], R73 ;  /* 0x0000ec4901007387 */ /* 0x000fe80000100800 */
[----:B------:R1:W-:Y:S04]  /*d010*/  STL [R1+0x100], R67 ;  /* 0x0001004301007387 */ /* 0x0003e80000100800 */
[----:B------:R2:W-:Y:S01]  /*d020*/  STL [R1+0xf4], R65 ;  /* 0x0000f44101007387 */ /* 0x0005e20000100800 */
[----:B-1----:R-:W-:Y:S01]  /*d030*/  LEA.HI.X.SX32 R67, R47, R2, 0x1, P4 ;  /* 0x000000022f437211 */ /* 0x002fe200020f0eff */
[----:B------:R-:W-:Y:S01]  /*d040*/  IMAD R47, R126, 0x2, R49 ;  /* 0x000000027e2f7824 */ /* 0x000fe200078e0231 */
[----:B--2---:R-:W-:-:S03]  /*d050*/  IADD3 R65, P4, PT, R45, R6, RZ ;  /* 0x000000062d417210 */ /* 0x004fc60007f9e0ff */
[----:B------:R-:W-:Y:S01]  /*d060*/  STL [R1+0xfc], R67 ;  /* 0x0000fc4301007387 */ /* 0x000fe20000100800 */
[----:B------:R-:W-:-:S03]  /*d070*/  LEA.HI.X.SX32 R45, R45, R2, 0x1, P4 ;  /* 0x000000022d2d7211 */ /* 0x000fc600020f0eff */
[----:B------:R-:W-:Y:S04]  /*d080*/  STL [R1+0x108], R82 ;  /* 0x0001085201007387 */ /* 0x000fe80000100800 */
[----:B------:R1:W-:Y:S02]  /*d090*/  STL [R1+0x110], R65 ;  /* 0x0001104101007387 */ /* 0x0003e40000100800 */
[----:B-1----:R-:W-:Y:S02]  /*d0a0*/  LEA.HI.X.SX32 R65, R61, R2, 0x1, P2 ;  /* 0x000000023d417211 */ /* 0x002fe400010f0eff */
[----:B------:R-:W-:-:S04]  /*d0b0*/  IADD3 R61, P2, PT, R57, R6, RZ ;  /* 0x00000006393d7210 */ /* 0x000fc80007f5e0ff */
[----:B------:R-:W-:Y:S01]  /*d0c0*/  LEA.HI.X.SX32 R57, R57, R2, 0x1, P2 ;  /* 0x0000000239397211 */ /* 0x000fe200010f0eff */
        /* <DEDUP_REMOVED lines=10> */
[----:B------:R3:W-:Y:S01]  /*d170*/  STL [R1+0x11c], R43 ;  /* 0x00011c2b01007387 */ /* 0x0007e20000100800 */
[----:B-1----:R-:W-:-:S03]  /*d180*/  IADD3 R61, P2, PT, R6, UR21, RZ ;  /* 0x00000015063d7c10 */ /* 0x002fc6000ff5e0ff */
[----:B------:R-:W-:Y:S01]  /*d190*/  IMAD.U32 R112, RZ, RZ, UR4 ;  /* 0x00000004ff707e24 */ /* 0x000fe2000f8e00ff */
[----:B------:R-:W-:Y:S01]  /*d1a0*/  USHF.L.U32 UR4, UR14, 0x15, URZ ;  /* 0x000000150e047899 */ /* 0x000fe200080006ff */
[C---:B--2---:R-:W-:Y:S01]  /*d1b0*/  IADD3 R57, P4, PT, R7.reuse, R6, RZ ;  /* 0x0000000607397210 */ /* 0x044fe20007f9e0ff */
[----:B------:R-:W-:Y:S02]  /*d1c0*/  STL [R1+0x990], R61 ;  /* 0x0009903d01007387 */ /* 0x000fe40000100800 */
[----:B------:R-:W-:Y:S01]  /*d1d0*/  ULOP3.LUT UR12, UR4, 0x600000, URZ, 0xc0, !UPT ;  /* 0x00600000040c7892 */ /* 0x000fe2000f8ec0ff */
[-C--:B------:R-:W-:Y:S01]  /*d1e0*/  LEA.HI.X.SX32 R7, R7, R2.reuse, 0x1, P4 ;  /* 0x0000000207077211 */ /* 0x080fe200020f0eff */
[----:B------:R1:W-:Y:S01]  /*d1f0*/  STL [R1+0x128], R57 ;  /* 0x0001283901007387 */ /* 0x0003e20000100800 */
[----:B---3--:R-:W-:Y:S01]  /*d200*/  IMAD R43, R114, 0x2, R45 ;  /* 0x00000002722b7824 */ /* 0x008fe200078e022d */
[----:B------:R-:W-:Y:S01]  /*d210*/  UMOV UR4, 0x1 ;  /* 0x0000000100047882 */ /* 0x000fe20000000000 */
[----:B-1----:R-:W-:-:S02]  /*d220*/  LEA.HI.X.SX32 R57, R126, R2, 0x1, P2 ;  /* 0x000000027e397211 */ /* 0x002fc400010f0eff */
[-C--:B------:R-:W-:Y:S02]  /*d230*/  IADD3 R67, P2, PT, R49, R6.reuse, RZ ;  /* 0x0000000631437210 */ /* 0x080fe40007f5e0ff */
[----:B------:R-:W-:Y:S02]  /*d240*/  IADD3 R126, P4, PT, R47, R6, RZ ;  /* 0x000000062f7e7210 */ /* 0x000fe40007f9e0ff */
[----:B------:R-:W-:Y:S01]  /*d250*/  LEA.HI.X.SX32 R49, R49, R2, 0x1, P2 ;  /* 0x0000000231317211 */ /* 0x000fe200010f0eff */
[----:B------:R1:W-:Y:S01]  /*d260*/  STL [R1+0x130], R67 ;  /* 0x0001304301007387 */ /* 0x0003e20000100800 */
[----:B------:R-:W-:-:S03]  /*d270*/  IADD3 R77, P2, PT, R45, R6, RZ ;  /* 0x000000062d4d7210 */ /* 0x000fc60007f5e0ff */
[----:B------:R-:W-:Y:S01]  /*d280*/  STL [R1+0x98c], R57 ;  /* 0x00098c3901007387 */ /* 0x000fe20000100800 */
[----:B------:R-:W-:-:S03]  /*d290*/  LEA.HI.X.SX32 R78, R45, R2, 0x1, P2 ;  /* 0x000000022d4e7211 */ /* 0x000fc600010f0eff */
[----:B------:R2:W-:Y:S01]  /*d2a0*/  STL [R1+0x124], R7 ;  /* 0x0001240701007387 */ /* 0x0005e20000100800 */
[----:B-1----:R-:W-:-:S03]  /*d2b0*/  LEA.HI.X.SX32 R67, R47, R2, 0x1, P4 ;  /* 0x000000022f437211 */ /* 0x002fc600020f0eff */
[----:B------:R-:W-:Y:S04]  /*d2c0*/  STL [R1+0x138], R126 ;  /* 0x0001387e01007387 */ /* 0x000fe80000100800 */
[----:B------:R1:W-:Y:S01]  /*d2d0*/  STL [R1+0x12c], R49 ;  /* 0x00012c3101007387 */ /* 0x0003e20000100800 */
[----:B--2---:R-:W-:-:S03]  /*d2e0*/  IMAD R7, R114, 0x2, R43 ;  /* 0x0000000272077824 */ /* 0x004fc600078e022b */
[----:B------:R-:W-:Y:S01]  /*d2f0*/  STL [R1+0x134], R67 ;  /* 0x0001344301007387 */ /* 0x000fe20000100800 */
[----:B------:R-:W-:Y:S02]  /*d300*/  IMAD R47, R114, 0x2, R7 ;  /* 0x00000002722f7824 */ /* 0x000fe400078e0207 */
[----:B------:R-:W2:Y:S01]  /*d310*/  S2R R114, SR_TID.X ;  /* 0x0000000000727919 */ /* 0x000ea20000002100 */
[C---:B-1----:R-:W-:Y:S01]  /*d320*/  IADD3 R49, P5, PT, R43.reuse, R6, RZ ;  /* 0x000000062b317210 */ /* 0x042fe20007fbe0ff */
[----:B------:R-:W-:Y:S03]  /*d330*/  STL [R1+0x140], R77 ;  /* 0x0001404d01007387 */ /* 0x000fe60000100800 */
[----:B------:R-:W-:Y:S01]  /*d340*/  LEA.HI.X.SX32 R45, R43, R2, 0x1, P5 ;  /* 0x000000022b2d7211 */ /* 0x000fe200028f0eff */
[----:B------:R1:W-:Y:S01]  /*d350*/  STL [R1+0x148], R49 ;  /* 0x0001483101007387 */ /* 0x0003e20000100800 */
[----:B------:R-:W-:-:S02]  /*d360*/  IADD3 R43, P2, PT, R47, R6, RZ ;  /* 0x000000062f2b7210 */ /* 0x000fc40007f5e0ff */
[----:B------:R-:W-:Y:S02]  /*d370*/  ISETP.GT.U32.AND P5, PT, R8, R39, PT ;  /* 0x000000270800720c */ /* 0x000fe40003fa4070 */
[----:B-1----:R-:W-:-:S04]  /*d380*/  IADD3 R49, P4, PT, R7, R6, RZ ;  /* 0x0000000607317210 */ /* 0x002fc80007f9e0ff */
[----:B------:R-:W-:Y:S01]  /*d390*/  LEA.HI.X.SX32 R7, R7, R2, 0x1, P4 ;  /* 0x0000000207077211 */ /* 0x000fe200020f0eff */
[----:B------:R-:W-:Y:S01]  /*d3a0*/  STL [R1+0x150], R49 ;  /* 0x0001503101007387 */ /* 0x000fe20000100800 */
[----:B------:R-:W-:-:S05]  /*d3b0*/  IADD3 R6, P4, PT, R6, UR22, RZ ;  /* 0x0000001606067c10 */ /* 0x000fca000ff9e0ff */
[----:B------:R-:W-:Y:S01]  /*d3c0*/  @!P5 IMAD.IADD R39, R39, 0x1, -R8 ;  /* 0x000000012727d824 */ /* 0x000fe200078e0a08 */
[----:B------:R-:W-:Y:S04]  /*d3d0*/  STL [R1+0x13c], R78 ;  /* 0x00013c4e01007387 */ /* 0x000fe80000100800 */
[----:B------:R-:W-:Y:S04]  /*d3e0*/  STL [R1+0x144], R45 ;  /* 0x0001442d01007387 */ /* 0x000fe80000100800 */
[----:B------:R-:W-:Y:S04]  /*d3f0*/  STL [R1+0x158], R43 ;  /* 0x0001582b01007387 */ /* 0x000fe80000100800 */
[----:B------:R2:W-:Y:S04]  /*d400*/  STL [R1+0x14c], R7 ;  /* 0x00014c0701007387 */ /* 0x0005e80000100800 */
[----:B------:R1:W-:Y:S01]  /*d410*/  STL [R1+0x998], R6 ;  /* 0x0009980601007387 */ /* 0x0003e20000100800 */
[----:B--2---:R-:W-:-:S02]  /*d420*/  SHF.R.U32.HI R7, RZ, 0x6, R114 ;  /* 0x00000006ff077819 */ /* 0x004fc40000011672 */
[-C--:B-1----:R-:W-:Y:S02]  /*d430*/  LEA.HI.X.SX32 R6, R47, R2.reuse, 0x1, P2 ;  /* 0x000000022f067211 */ /* 0x082fe400010f0eff */
[----:B------:R-:W-:Y:S02]  /*d440*/  SGXT.U32 R7, R7, 0x1 ;  /* 0x000000010707781a */ /* 0x000fe40000000000 */
[----:B------:R-:W-:Y:S01]  /*d450*/  ISETP.GE.AND P2, PT, R110, RZ, PT ;  /* 0x000000ff6e00720c */ /* 0x000fe20003f46270 */
[----:B------:R1:W-:Y:S02]  /*d460*/  STL [R1+0x154], R6 ;  /* 0x0001540601007387 */ /* 0x0003e40000100800 */
[----:B-1----:R-:W-:Y:S02]  /*d470*/  LEA.HI.X.SX32 R6, R112, R2, 0x1, P4 ;  /* 0x0000000270067211 */ /* 0x002fe400020f0eff */
[----:B------:R-:W-:Y:S02]  /*d480*/  ISETP.GE.AND P4, PT, R0, RZ, PT ;  /* 0x000000ff0000720c */ /* 0x000fe40003f86270 */
[----:B------:R-:W-:Y:S01]  /*d490*/  LOP3.LUT R2, R114, 0x7f, RZ, 0xc0, !PT ;  /* 0x0000007f72027812 */ /* 0x000fe200078ec0ff */
[----:B------:R0:W-:Y:S03]  /*d4a0*/  STL [R1+0x994], R6 ;  /* 0x0009940601007387 */ /* 0x0001e60000100800 */
[----:B------:R-:W-:Y:S01]  /*d4b0*/  ISETP.NE.U32.AND P1, PT, R2, RZ, PT ;  /* 0x000000ff0200720c */ /* 0x000fe20003f25070 */
[----:B0-----:R-:W-:-:S06]  /*d4c0*/  VIADD R6, R3, 0x7f ;  /* 0x0000007f03067836 */ /* 0x001fcc0000000000 */
[----:B------:R-:W-:Y:S01]  /*d4d0*/  @!P4 IMAD.MOV R39, RZ, RZ, -R39 ;  /* 0x000000ffff27c224 */ /* 0x000fe200078e0a27 */
[----:B------:R-:W-:Y:S01]  /*d4e0*/  ISETP.GT.AND P0, PT, R6, 0x7f, PT ;  /* 0x0000007f0600780c */ /* 0x000fe20003f04270 */
[----:B------:R-:W-:-:S03]  /*d4f0*/  IMAD R6, R2, UR9, RZ ;  /* 0x0000000902067c24 */ /* 0x000fc6000f8e02ff */
[----:B------:R-:W-:Y:S02]  /*d500*/  ISETP.LT.AND P5, PT, R7, R3, P0 ;  /* 0x000000030700720c */ /* 0x000fe400007a1270 */
[----:B------:R-:W-:-:S04]  /*d510*/  IADD3 R7, P4, PT, R6, UR18, RZ ;  /* 0x0000001206077c10 */ /* 0x000fc8000ff9e0ff */
[----:B------:R-:W-:Y:S01]  /*d520*/  LEA.HI.X.SX32 R6, R6, UR19, 0x1, P4 ;  /* 0x0000001306067c11 */ /* 0x000fe2000a0f0eff */
[----:B------:R-:W-:Y:S08]  /*d530*/  BRA.U UP0, `(.L_x_5) ;  /* 0x0000000100187547 */ /* 0x000ff0000b800000 */
[----:B------:R-:W-:Y:S01]  /*d540*/  ELECT P4, URZ, PT ;  /* 0x0000000000ff782f */ /* 0x000fe20003880000 */
[----:B------:R-:W-:Y:S01]  /*d550*/  IMAD.MOV.U32 R43, RZ, RZ, 0x1 ;  /* 0x00000001ff2b7424 */ /* 0x000fe200078e00ff */
[----:B------:R-:W-:Y:S01]  /*d560*/  UMOV UR6, 0x40 ;  /* 0x0000004000067882 */ /* 0x000fe20000000000 */
[----:B------:R-:W-:Y:S01]  /*d570*/  UVIRTCOUNT.DEALLOC.SMPOOL 0x80 ;  /* 0x000000800000784c */ /* 0x000fe20000000000 */
[----:B------:R-:W-:-:S09]  /*d580*/  ULEA UR6, UR5, UR6, 0x18 ;  /* 0x0000000605067291 */ /* 0x000fd2000f8ec0ff */
[----:B------:R0:W-:Y:S03]  /*d590*/  @P4 STS.U8 [UR6], R43 ;  /* 0x0000002bff004988 */ /* 0x0001e60008000006 */
.L_x_5:
[----:B------:R-:W-:Y:S01]  /*d5a0*/  UIADD3 UR12, UPT, UPT, UR7, UR12, URZ ;  /* 0x0000000c070c7290 */ /* 0x000fe2000fffe0ff */
[----:B------:R1:W-:Y:S01]  /*d5b0*/  STL.64 [R1+0xd68], R84 ;  /* 0x000d685401007387 */ /* 0x0003e20000100a00 */
[----:B------:R-:W-:Y:S01]  /*d5c0*/  VOTEU.ALL UP1, P1 ;  /* 0x0000000000ff7886 */ /* 0x000fe20000820000 */
[----:B------:R-:W-:Y:S01]  /*d5d0*/  UIADD3 UR13, UPT, UPT, UR10, 0x14000, URZ ;  /* 0x000140000a0d7890 */ /* 0x000fe2000fffe0ff */
[----:B------:R-:W-:Y:S01]  /*d5e0*/  @!P3 IMAD.MOV R28, RZ, RZ, -R28 ;  /* 0x000000ffff1cb224 */ /* 0x000fe200078e0a1c */
[----:B------:R-:W-:Y:S01]  /*d5f0*/  VOTEU.ALL UP2, P1 ;  /* 0x0000000000ff7886 */ /* 0x000fe20000840000 */
[----:B------:R2:W-:Y:S01]  /*d600*/  STL.64 [R1+0xd60], R74 ;  /* 0x000d604a01007387 */ /* 0x0005e20000100a00 */
[----:B------:R-:W-:-:S04]  /*d610*/  @!UP1 UIADD3 UR16, UPT, UPT, -UR4, 0x100000, URZ ;  /* 0x0010000004109890 */ /* 0x000fc8000fffe1ff */
[----:B------:R-:W-:Y:S02]  /*d620*/  @!UP1 USHF.L.U32 UR17, UR16, 0xb, URZ ;  /* 0x0000000b10119899 */ /* 0x000fe400080006ff */
[----:B------:R-:W-:Y:S01]  /*d630*/  @!UP1 USHF.L.U32 UR16, UR16, 0x1, URZ ;  /* 0x0000000110109899 */ /* 0x000fe200080006ff */
[----:B------:R-:W-:Y:S01]  /*d640*/  @!P2 IMAD.MOV R29, RZ, RZ, -R29 ;  /* 0x000000ffff1da224 */ /* 0x000fe200078e0a1d */
[----:B------:R-:W-:Y:S01]  /*d650*/  PRMT R2, RZ, 0x7610, R2 ;  /* 0x00007610ff027816 */ /* 0x000fe20000000002 */
[----:B------:R-:W-:Y:S01]  /*d660*/  STTM.16dp32bit_t0_t15.x128 tmem[UR12], RZ ;  /* 0x000000ff000079ed */ /* 0x000fe20008b8000c */
[----:B------:R-:W-:Y:S01]  /*d670*/  STTM.16dp32bit_t16_t31.x128 tmem[UR12+0x80], RZ ;  /* 0x000080ff000079ed */ /* 0x000fe20008ba000c */
[----:B------:R-:W3:Y:S02]  /*d680*/  FENCE.VIEW.ASYNC.T ;  /* 0x00000000000073c6 */ /* 0x000ee40000000200 */
[----:B---3--:R-:W-:Y:S01]  /*d690*/  BAR.SYNC.DEFER_BLOCKING 0x0 ;  /* 0x0000000000007b1d */ /* 0x008fe20000010000 */
[----:B-1----:R-:W-:-:S02]  /*d6a0*/  PRMT R84, RZ, 0x7610, R84 ;  /* 0x00007610ff547816 */ /* 0x002fc40000000054 */
[C---:B------:R-:W-:Y:S02]  /*d6b0*/  LOP3.LUT R85, R10.reuse, 0x18, RZ, 0xfc, !PT ;  /* 0x000000180a557812 */ /* 0x040fe400078efcff */
[C---:B--2---:R-:W-:Y:S01]  /*d6c0*/  LOP3.LUT R75, R10.reuse, 0x10, RZ, 0xfc, !PT ;  /* 0x000000100a4b7812 */ /* 0x044fe200078efcff */
[----:B------:R-:W1:Y:S01]  /*d6d0*/  LDCU UR15, c[0x0][0x39c] ;  /* 0x00007380ff0f77ac */ /* 0x000e620008000800 */
[----:B------:R2:W-:Y:S02]  /*d6e0*/  STL.64 [R1+0xd58], R70 ;  /* 0x000d584601007387 */ /* 0x0005e40000100a00 */
[-C--:B------:R-:W-:Y:S01]  /*d6f0*/  ISETP.LT.AND P4, PT, R75, R3.reuse, P0 ;  /* 0x000000034b00720c */ /* 0x080fe20000781270 */
[----:B------:R-:W3:Y:S01]  /*d700*/  LDCU UR75, c[0x0][0x3b0] ;  /* 0x00007600ff4b77ac */ /* 0x000ee20008000800 */
[----:B------:R-:W-:Y:S01]  /*d710*/  STL.64 [R1+0xd50], R68 ;  /* 0x000d504401007387 */ /* 0x000fe20000100a00 */
[----:B------:R-:W-:Y:S02]  /*d720*/  PRMT R110, RZ, 0x7610, R110 ;  /* 0x00007610ff6e7816 */ /* 0x000fe4000000006e */
[----:B------:R-:W-:Y:S01]  /*d730*/  PRMT R114, RZ, 0x7610, R114 ;  /* 0x00007610ff727816 */ /* 0x000fe20000000072 */
[----:B------:R-:W-:Y:S01]  /*d740*/  STL.64 [R1+0xd48], R62 ;  /* 0x000d483e01007387 */ /* 0x000fe20000100a00 */
[----:B0-----:R-:W-:Y:S01]  /*d750*/  PRMT R43, RZ, 0x7610, R43 ;  /* 0x00007610ff2b7816 */ /* 0x001fe2000000002b */
[----:B------:R-:W0:Y:S02]  /*d760*/  LDCU UR6, c[0x0][0x3b0] ;  /* 0x00007600ff0677ac */ /* 0x000e240008000800 */
[----:B------:R4:W-:Y:S01]  /*d770*/  STL.64 [R1+0xd40], R58 ;  /* 0x000d403a01007387 */ /* 0x0009e20000100a00 */
[C---:B--2---:R-:W-:Y:S01]  /*d780*/  LOP3.LUT R71, R10.reuse, 0x8, RZ, 0xfc, !PT ;  /* 0x000000080a477812 */ /* 0x044fe200078efcff */
[----:B------:R-:W2:Y:S02]  /*d790*/  LDCU UR76, c[0x0][0x3b0] ;  /* 0x00007600ff4c77ac */ /* 0x000ea40008000800 */
[----:B------:R-:W0:Y:S02]  /*d7a0*/  FENCE.VIEW.ASYNC.S ;  /* 0x00000000000073c6 */ /* 0x000e240000000000 */
[----:B0-----:R0:W0:Y:S02]  /*d7b0*/  @!UP2 SYNCS.EXCH.64 URZ, [UR13], UR16 ;  /* 0x000000100dffa5b2 */ /* 0x0010240008000100 */
[----:B------:R0:W-:Y:S01]  /*d7c0*/  STL.64 [R1+0xd38], R54 ;  /* 0x000d383601007387 */ /* 0x0001e20000100a00 */
[----:B------:R-:W-:Y:S01]  /*d7d0*/  ISETP.LT.AND P3, PT, R71, R3, P0 ;  /* 0x000000034700720c */ /* 0x000fe20000761270 */
[----:B------:R-:W0:Y:S02]  /*d7e0*/  LDCU UR5, c[0x0][0x3b0] ;  /* 0x00007600ff0577ac */ /* 0x000e240008000800 */
[----:B------:R-:W-:Y:S01]  /*d7f0*/  STL.64 [R1+0xd30], R52 ;  /* 0x000d303401007387 */ /* 0x000fe20000100a00 */
[----:B------:R-:W-:Y:S01]  /*d800*/  PRMT R112, RZ, 0x7610, R112 ;  /* 0x00007610ff707816 */ /* 0x000fe20000000070 */
[----:B------:R-:W1:Y:S01]  /*d810*/  LDCU UR74, c[0x0][0x3b0] ;  /* 0x00007600ff4a77ac */ /* 0x000e620008000800 */
[----:B----4-:R-:W-:Y:S01]  /*d820*/  @P5 IMAD.MOV.U32 R58, RZ, RZ, R142 ;  /* 0x000000ffff3a5224 */ /* 0x010fe200078e008e */
[----:B------:R-:W-:Y:S01]  /*d830*/  STL.64 [R1+0xd28], R50 ;  /* 0x000d283201007387 */ /* 0x000fe20000100a00 */
[----:B------:R-:W-:Y:S01]  /*d840*/  @P5 IMAD.MOV.U32 R59, RZ, RZ, R141 ;  /* 0x000000ffff3b5224 */ /* 0x000fe200078e008d */
[----:B------:R-:W-:Y:S01]  /*d850*/  PRMT R74, RZ, 0x7610, R74 ;  /* 0x00007610ff4a7816 */ /* 0x000fe2000000004a */
[----:B------:R-:W4:Y:S01]  /*d860*/  LDCU UR73, c[0x0][0x3b0] ;  /* 0x00007600ff4977ac */ /* 0x000f220008000800 */
[----:B0-----:R-:W-:Y:S01]  /*d870*/  BAR.SYNC.DEFER_BLOCKING 0x0 ;  /* 0x0000000000007b1d */ /* 0x001fe20000010000 */
[----:B------:R-:W-:-:S02]  /*d880*/  LOP3.LUT R68, R10, 0x20, RZ, 0xfc, !PT ;  /* 0x000000200a447812 */ /* 0x000fc400078efcff */
[----:B------:R-:W-:Y:S02]  /*d890*/  PRMT R98, RZ, 0x7610, R98 ;  /* 0x00007610ff627816 */ /* 0x000fe40000000062 */
[----:B------:R-:W-:Y:S01]  /*d8a0*/  PRMT R94, RZ, 0x7610, R94 ;  /* 0x00007610ff5e7816 */ /* 0x000fe2000000005e */
[----:B------:R-:W0:Y:S01]  /*d8b0*/  LDCU UR72, c[0x0][0x3b0] ;  /* 0x00007600ff4877ac */ /* 0x000e220008000800 */
[----:B------:R-:W-:Y:S01]  /*d8c0*/  STL.64 [R1+0xd20], R40 ;  /* 0x000d202801007387 */ /* 0x000fe20000100a00 */
[----:B------:R-:W-:Y:S01]  /*d8d0*/  PRMT R96, RZ, 0x7610, R96 ;  /* 0x00007610ff607816 */ /* 0x000fe20000000060 */
[----:B------:R-:W0:Y:S02]  /*d8e0*/  LDCU UR71, c[0x0][0x3b0] ;  /* 0x00007600ff4777ac */ /* 0x000e240008000800 */
        /* <DEDUP_REMOVED lines=9> */
[----:B------:R-:W2:Y:S01]  /*d980*/  @P5 LDG.E.U8 R84, desc[UR24][R58.64] ;  /* 0x000000183a545981 */ /* 0x000ea2000c1e1100 */
        /* <DEDUP_REMOVED lines=9> */
[----:B------:R-:W0:Y:S03]  /*da20*/  LDCU UR64, c[0x0][0x3b0] ;  /* 0x00007600ff4077ac */ /* 0x000e260008000800 */
[----:B------:R-:W-:Y:S01]  /*da30*/  STL.64 [R1+0xce8], R26 ;  /* 0x000ce81a01007387 */ /* 0x000fe20000100a00 */
[----:B------:R-:W0:Y:S03]  /*da40*/  LDCU UR63, c[0x0][0x3b0] ;  /* 0x00007600ff3f77ac */ /* 0x000e260008000800 */
[----:B------:R-:W-:Y:S01]  /*da50*/  STL.64 [R1+0xce0], R6 ;  /* 0x000ce00601007387 */ /* 0x000fe20000100a00 */
[----:B------:R-:W0:Y:S03]  /*da60*/  LDCU UR62, c[0x0][0x3b0] ;  /* 0x00007600ff3e77ac */ /* 0x000e260008000800 */
[----:B------:R-:W-:Y:S01]  /*da70*/  STL.64 [R1+0xcd8], R8 ;  /* 0x000cd80801007387 */ /* 0x000fe20000100a00 */
[----:B------:R-:W0:Y:S03]  /*da80*/  LDCU UR61, c[0x0][0x3b0] ;  /* 0x00007600ff3d77ac */ /* 0x000e260008000800 */
[----:B------:R-:W-:Y:S01]  /*da90*/  STL [R1+0xb6c], R116 ;  /* 0x000b6c7401007387 */ /* 0x000fe20000100800 */
[----:B------:R-:W0:Y:S03]  /*daa0*/  LDCU UR60, c[0x0][0x3b0] ;  /* 0x00007600ff3c77ac */ /* 0x000e260008000800 */
[----:B------:R-:W-:Y:S01]  /*dab0*/  STL [R1+0xa84], R142 ;  /* 0x000a848e01007387 */ /* 0x000fe20000100800 */
[----:B------:R-:W0:Y:S03]  /*dac0*/  LDCU UR59, c[0x0][0x3b0] ;  /* 0x00007600ff3b77ac */ /* 0x000e260008000800 */
[----:B------:R-:W-:Y:S01]  /*dad0*/  STL [R1+0xa80], R141 ;  /* 0x000a808d01007387 */ /* 0x000fe20000100800 */
[----:B------:R-:W0:Y:S03]  /*dae0*/  LDCU UR58, c[0x0][0x3b0] ;  /* 0x00007600ff3a77ac */ /* 0x000e260008000800 */
[----:B------:R-:W3:Y:S01]  /*daf0*/  LDL.LU R58, [R1+0x200] ;  /* 0x00020000013a7983 */ /* 0x000ee20000300800 */
[----:B------:R-:W-:Y:S01]  /*db00*/  PRMT R54, RZ, 0x7610, R54 ;  /* 0x00007610ff367816 */ /* 0x000fe20000000036 */
[----:B------:R-:W0:Y:S02]  /*db10*/  LDCU UR57, c[0x0][0x3b0] ;  /* 0x00007600ff3977ac */ /* 0x000e240008000800 */
[----:B------:R-:W3:Y:S01]  /*db20*/  LDL R59, [R1+0xc] ;  /* 0x00000c00013b7983 */ /* 0x000ee20000100800 */
[----:B------:R-:W-:Y:S01]  /*db30*/  ISETP.LT.AND P5, PT, R85, R3, P0 ;  /* 0x000000035500720c */ /* 0x000fe200007a1270 */
[----:B------:R-:W0:Y:S02]  /*db40*/  LDCU UR56, c[0x0][0x3b0] ;  /* 0x00007600ff3877ac */ /* 0x000e240008000800 */
[----:B------:R-:W3:Y:S01]  /*db50*/  LDL R62, [R1+0x10] ;  /* 0x00001000013e7983 */ /* 0x000ee20000100800 */
[----:B------:R-:W-:Y:S01]  /*db60*/  @P3 IMAD.MOV.U32 R85, RZ, RZ, R149 ;  /* 0x000000ffff553224 */ /* 0x000fe200078e0095 */
[----:B------:R-:W0:Y:S02]  /*db70*/  LDCU UR55, c[0x0][0x3b0] ;  /* 0x00007600ff3777ac */ /* 0x000e240008000800 */
[----:B------:R-:W3:Y:S01]  /*db80*/  LDL.LU R63, [R1+0x1fc] ;  /* 0x0001fc00013f7983 */ /* 0x000ee20000300800 */
[----:B------:R-:W0:Y:S03]  /*db90*/  LDCU UR54, c[0x0][0x3b0] ;  /* 0x00007600ff3677ac */ /* 0x000e260008000800 */
[----:B------:R-:W3:Y:S01]  /*dba0*/  LDL R70, [R1+0x2c] ;  /* 0x00002c0001467983 */ /* 0x000ee20000100800 */
[----:B------:R-:W0:Y:S03]  /*dbb0*/  LDCU UR53, c[0x0][0x3b0] ;  /* 0x00007600ff3577ac */ /* 0x000e260008000800 */
[----:B------:R-:W3:Y:S01]  /*dbc0*/  LDL R71, [R1+0x30] ;  /* 0x0000300001477983 */ /* 0x000ee20000100800 */
[----:B------:R-:W0:Y:S01]  /*dbd0*/  LDCU UR52, c[0x0][0x3b0] ;  /* 0x00007600ff3477ac */ /* 0x000e220008000800 */
        /* <DEDUP_REMOVED lines=27> */
[----:B--2---:R2:W-:Y:S02]  /*dd90*/  STL [R1+0x534], R84 ;  /* 0x0005345401007387 */ /* 0x0045e40000100800 */
[----:B--2---:R-:W-:-:S05]  /*dda0*/  @P3 IMAD.MOV.U32 R84, RZ, RZ, R150 ;  /* 0x000000ffff543224 */ /* 0x004fca00078e0096 */
[----:B------:R2:W3:Y:S02]  /*ddb0*/  @P3 LDG.E.U8 R54, desc[UR24][R84.64] ;  /* 0x0000001854363981 */ /* 0x0004e4000c1e1100 */
[----:B--2---:R-:W-:Y:S02]  /*ddc0*/  @P4 IMAD.MOV.U32 R84, RZ, RZ, R156 ;  /* 0x000000ffff544224 */ /* 0x004fe400078e009c */
[----:B------:R-:W-:-:S05]  /*ddd0*/  @P4 IMAD.MOV.U32 R85, RZ, RZ, R155 ;  /* 0x000000ffff554224 */ /* 0x000fca00078e009b */
[----:B------:R-:W2:Y:S01]  /*dde0*/  @P4 LDG.E.U8 R74, desc[UR24][R84.64] ;  /* 0x00000018544a4981 */ /* 0x000ea2000c1e1100 */
[----:B------:R-:W-:-:S03]  /*ddf0*/  ISETP.LT.AND P3, PT, R68, R3, P0 ;  /* 0x000000034400720c */ /* 0x000fc60000761270 */
[----:B------:R-:W-:Y:S04]  /*de00*/  STL [R1+0xa8c], R150 ;  /* 0x000a8c9601007387 */ /* 0x000fe80000100800 */
[----:B------:R-:W-:Y:S01]  /*de10*/  STL [R1+0xa88], R149 ;  /* 0x000a889501007387 */ /* 0x000fe20000100800 */
[----:B------:R-:W-:Y:S01]  /*de20*/  PRMT R55, RZ, 0x7610, R55 ;  /* 0x00007610ff377816 */ /* 0x000fe20000000037 */
[----:B------:R-:W-:Y:S01]  /*de30*/  @P5 IMAD.MOV.U32 R75, RZ, RZ, R163 ;  /* 0x000000ffff4b5224 */ /* 0x000fe200078e00a3 */
[----:B------:R-:W-:Y:S02]  /*de40*/  PRMT R53, RZ, 0x7610, R53 ;  /* 0x00007610ff357816 */ /* 0x000fe40000000035 */
[----:B------:R-:W-:Y:S01]  /*de50*/  PRMT R50, RZ, 0x7610, R50 ;  /* 0x00007610ff327816 */ /* 0x000fe20000000032 */
[----:B---3--:R-:W-:Y:S04]  /*de60*/  STL [R1+0x530], R54 ;  /* 0x0005303601007387 */ /* 0x008fe80000100800 */
[----:B------:R-:W3:Y:S04]  /*de70*/  LDL R68, [R1+0x44] ;  /* 0x0000440001447983 */ /* 0x000ee80000100800 */
[----:B------:R-:W4:Y:S04]  /*de80*/  LDL R69, [R1+0x48] ;  /* 0x0000480001457983 */ /* 0x000f280000100800 */
[----:B------:R-:W-:Y:S04]  /*de90*/  STL [R1+0xa94], R156 ;  /* 0x000a949c01007387 */ /* 0x000fe80000100800 */
[----:B------:R-:W-:Y:S04]  /*dea0*/  STL [R1+0xa90], R155 ;  /* 0x000a909b01007387 */ /* 0x000fe80000100800 */
[----:B------:R-:W4:Y:S04]  /*deb0*/  LDL.LU.64 R84, [R1+0xd68] ;  /* 0x000d680001547983 */ /* 0x000f280000300a00 */
[----:B--2---:R2:W-:Y:S02]  /*dec0*/  STL [R1+0x52c], R74 ;  /* 0x00052c4a01007387 */ /* 0x0045e40000100800 */
[----:B--2---:R-:W-:-:S05]  /*ded0*/  @P5 IMAD.MOV.U32 R74, RZ, RZ, R164 ;  /* 0x000000ffff4a5224 */ /* 0x004fca00078e00a4 */
[----:B------:R-:W2:Y:S01]  /*dee0*/  @P5 LDG.E.U8 R55, desc[UR24][R74.64] ;  /* 0x000000184a375981 */ /* 0x000ea2000c1e1100 */
[----:B------:R-:W-:Y:S01]  /*def0*/  ISETP.GE.AND P5, PT, R58, RZ, PT ;  /* 0x000000ff3a00720c */ /* 0x000fe20003fa6270 */
[----:B------:R-:W-:Y:S01]  /*df00*/  @P3 IMAD.MOV.U32 R58, RZ, RZ, R62 ;  /* 0x000000ffff3a3224 */ /* 0x000fe200078e003e */
[----:B------:R-:W-:-:S04]  /*df10*/  LOP3.LUT R54, R10, 0x28, RZ, 0xfc, !PT ;  /* 0x000000280a367812 */ /* 0x000fc800078efcff */
[----:B------:R0:W2:Y:S01]  /*df20*/  @P3 LDG.E.U8 R53, desc[UR24][R58.64] ;  /* 0x000000183a353981 */ /* 0x0000a2000c1e1100 */
[----:B------:R-:W-:-:S13]  /*df30*/  ISETP.LT.AND P4, PT, R54, R3, P0 ;  /* 0x000000033600720c */ /* 0x000fda0000781270 */
[----:B0-----:R-:W-:Y:S02]  /*df40*/  @P4 IMAD.MOV.U32 R58, RZ, RZ, R71 ;  /* 0x000000ffff3a4224 */ /* 0x001fe400078e0047 */
[----:B------:R-:W-:-:S05]  /*df50*/  @P4 IMAD.MOV.U32 R59, RZ, RZ, R70 ;  /* 0x000000ffff3b4224 */ /* 0x000fca00078e0046 */
[----:B------:R0:W2:Y:S01]  /*df60*/  @P4 LDG.E.U8 R50, desc[UR24][R58.64] ;  /* 0x000000183a324981 */ /* 0x0000a2000c1e1100 */
[----:B------:R-:W-:-:S04]  /*df70*/  LOP3.LUT R54, R10, 0x30, RZ, 0xfc, !PT ;  /* 0x000000300a367812 */ /* 0x000fc800078efcff */
[----:B------:R-:W-:Y:S01]  /*df80*/  ISETP.LT.AND P2, PT, R54, R3, P0 ;  /* 0x000000033600720c */ /* 0x000fe20000741270 */
[----:B------:R-:W-:Y:S04]  /*df90*/  STL [R1+0xa9c], R164 ;  /* 0x000a9ca401007387 */ /* 0x000fe80000100800 */
[----:B------:R-:W-:Y:S01]  /*dfa0*/  STL [R1+0xa98], R163 ;  /* 0x000a98a301007387 */ /* 0x000fe20000100800 */
[----:B0-----:R-:W-:-:S03]  /*dfb0*/  LOP3.LUT R58, R10, 0x38, RZ, 0xfc, !PT ;  /* 0x000000380a3a7812 */ /* 0x001fc600078efcff */
[----:B------:R-:W2:Y:S01]  /*dfc0*/  LDL.LU.64 R74, [R1+0xd60] ;  /* 0x000d6000014a7983 */ /* 0x000ea20000300a00 */
[----:B------:R-:W-:-:S03]  /*dfd0*/  PRMT R51, RZ, 0x7610, R51 ;  /* 0x00007610ff337816 */ /* 0x000fc60000000033 */
[----:B------:R-:W2:Y:S01]  /*dfe0*/  LDL R54, [R1+0x64] ;  /* 0x0000640001367983 */ /* 0x000ea20000100800 */
[----:B------:R-:W-:Y:S02]  /*dff0*/  ISETP.LT.AND P4, PT, R58, R3, P0 ;  /* 0x000000033a00720c */ /* 0x000fe40000781270 */
[----:B------:R-:W-:Y:S01]  /*e000*/  ISETP.GE.AND P3, PT, R63, RZ, PT ;  /* 0x000000ff3f00720c */ /* 0x000fe20003f66270 */
[----:B---3--:R-:W-:Y:S02]  /*e010*/  @P2 IMAD.MOV.U32 R59, RZ, RZ, R68 ;  /* 0x000000ffff3b2224 */ /* 0x008fe400078e0044 */
[----:B----4-:R-:W-:-:S05]  /*e020*/  @P2 IMAD.MOV.U32 R58, RZ, RZ, R69 ;  /* 0x000000ffff3a2224 */ /* 0x010fca00078e0045 */
[----:B------:R-:W3:Y:S04]  /*e030*/  @P2 LDG.E.U8 R51, desc[UR24][R58.64] ;  /* 0x000000183a332981 */ /* 0x000ee8000c1e1100 */
[----:B--2---:R0:W-:Y:S04]  /*e040*/  STL [R1+0x528], R55 ;  /* 0x0005283701007387 */ /* 0x0041e80000100800 */
[----:B0-----:R-:W2:Y:S04]  /*e050*/  LDL R55, [R1+0x68] ;  /* 0x0000680001377983 */ /* 0x001ea80000100800 */
[----:B------:R0:W-:Y:S04]  /*e060*/  STL [R1+0x524], R53 ;  /* 0x0005243501007387 */ /* 0x0001e80000100800 */
[----:B0-----:R-:W4:Y:S04]  /*e070*/  LDL.LU R53, [R1+0x204] ;  /* 0x0002040001357983 */ /* 0x001f280000300800 */
[----:B------:R-:W4:Y:S04]  /*e080*/  LDL R70, [R1+0x7c] ;  /* 0x00007c0001467983 */ /* 0x000f280000100800 */
[----:B------:R-:W4:Y:S04]  /*e090*/  LDL R71, [R1+0x80] ;  /* 0x0000800001477983 */ /* 0x000f280000100800 */
[----:B------:R0:W-:Y:S04]  /*e0a0*/  STL [R1+0x520], R50 ;  /* 0x0005203201007387 */ /* 0x0001e80000100800 */
[----:B------:R-:W4:Y:S04]  /*e0b0*/  LDL R62, [R1+0xb4] ;  /* 0x0000b400013e7983 */ /* 0x000f280000100800 */
[----:B------:R-:W4:Y:S04]  /*e0c0*/  LDL R63, [R1+0xb8] ;  /* 0x0000b800013f7983 */ /* 0x000f280000100800 */
[----:B------:R-:W4:Y:S04]  /*e0d0*/  LDL R68, [R1+0x9c] ;  /* 0x00009c0001447983 */ /* 0x000f280000100800 */
[----:B------:R-:W4:Y:S01]  /*e0e0*/  LDL R69, [R1+0xa0] ;  /* 0x0000a00001457983 */ /* 0x000f220000100800 */
[----:B0-----:R-:W-:-:S04]  /*e0f0*/  LOP3.LUT R50, R10, 0x40, RZ, 0xfc, !PT ;  /* 0x000000400a327812 */ /* 0x001fc800078efcff */
[-C--:B------:R-:W-:Y:S02]  /*e100*/  ISETP.LT.AND P2, PT, R50, R3.reuse, P0 ;  /* 0x000000033200720c */ /* 0x080fe40000741270 */
[----:B------:R-:W-:Y:S01]  /*e110*/  LOP3.LUT R50, R10, 0x50, RZ, 0xfc, !PT ;  /* 0x000000500a327812 */ /* 0x000fe200078efcff */
[----:B------:R-:W-:Y:S01]  /*e120*/  @!P5 IMAD.MOV R30, RZ, RZ, -R30 ;  /* 0x000000ffff1ed224 */ /* 0x000fe200078e0a1e */
[----:B------:R-:W-:Y:S01]  /*e130*/  PRMT R40, RZ, 0x7610, R40 ;  /* 0x00007610ff287816 */ /* 0x000fe20000000028 */
[----:B------:R-:W-:Y:S01]  /*e140*/  @!P3 IMAD.MOV R31, RZ, RZ, -R31 ;  /* 0x000000ffff1fb224 */ /* 0x000fe200078e0a1f */
[----:B------:R-:W-:Y:S02]  /*e150*/  PRMT R41, RZ, 0x7610, R41 ;  /* 0x00007610ff297816 */ /* 0x000fe40000000029 */
[----:B------:R-:W-:Y:S02]  /*e160*/  ISETP.LT.AND P3, PT, R50, R3, P0 ;  /* 0x000000033200720c */ /* 0x000fe40000761270 */
[----:B------:R-:W-:Y:S01]  /*e170*/  PRMT R52, RZ, 0x7610, R52 ;  /* 0x00007610ff347816 */ /* 0x000fe20000000034 */
[----:B---3--:R0:W-:Y:S01]  /*e180*/  STL [R1+0x51c], R51 ;  /* 0x00051c3301007387 */ /* 0x0081e20000100800 */
[----:B------:R-:W-:-:S03]  /*e190*/  PRMT R163, RZ, 0x7610, R163 ;  /* 0x00007610ffa37816 */ /* 0x000fc600000000a3 */
[----:B------:R-:W3:Y:S04]  /*e1a0*/  LDL R58, [R1+0xd4] ;  /* 0x0000d400013a7983 */ /* 0x000ee80000100800 */
[----:B------:R-:W3:Y:S01]  /*e1b0*/  LDL R59, [R1+0xd8] ;  /* 0x0000d800013b7983 */ /* 0x000ee20000100800 */
[----:B0-----:R-:W-:-:S04]  /*e1c0*/  LOP3.LUT R51, R10, 0x48, RZ, 0xfc, !PT ;  /* 0x000000480a337812 */ /* 0x001fc800078efcff */
[----:B------:R-:W-:Y:S01]  /*e1d0*/  ISETP.LT.AND P5, PT, R51, R3, P0 ;  /* 0x000000033300720c */ /* 0x000fe200007a1270 */
[----:B------:R-:W-:Y:S02]  /*e1e0*/  @P4 IMAD.MOV.U32 R51, RZ, RZ, R54 ;  /* 0x000000ffff334224 */ /* 0x000fe400078e0036 */
[----:B------:R-:W3:Y:S01]  /*e1f0*/  LDL R54, [R1+0xec] ;  /* 0x0000ec0001367983 */ /* 0x000ee20000100800 */
[----:B--2---:R-:W-:-:S03]  /*e200*/  @P4 IMAD.MOV.U32 R50, RZ, RZ, R55 ;  /* 0x000000ffff324224 */ /* 0x004fc600078e0037 */
[----:B------:R-:W2:Y:S04]  /*e210*/  LDL R55, [R1+0xf0] ;  /* 0x0000f00001377983 */ /* 0x000ea80000100800 */
[----:B------:R0:W2:Y:S01]  /*e220*/  @P4 LDG.E.U8 R41, desc[UR24][R50.64] ;  /* 0x0000001832294981 */ /* 0x0000a2000c1e1100 */
[----:B----4-:R-:W-:-:S04]  /*e230*/  @P2 LOP3.LUT R71, R71, R70, RZ, 0x3c, !PT ;  /* 0x0000004647472212 */ /* 0x010fc800078e3cff */
[----:B------:R-:W-:-:S04]  /*e240*/  @P2 LOP3.LUT R70, R71, R70, RZ, 0x3c, !PT ;  /* 0x0000004647462212 */ /* 0x000fc800078e3cff */
[----:B------:R-:W-:-:S05]  /*e250*/  @P2 LOP3.LUT R71, R71, R70, RZ, 0x3c, !PT ;  /* 0x0000004647472212 */ /* 0x000fca00078e3cff */
[----:B------:R-:W4:Y:S01]  /*e260*/  @P2 LDG.E.U8 R40, desc[UR24][R70.64] ;  /* 0x0000001846282981 */ /* 0x000f22000c1e1100 */
[----:B------:R-:W-:-:S04]  /*e270*/  @P3 LOP3.LUT R63, R63, R62, RZ, 0x3c, !PT ;  /* 0x0000003e3f3f3212 */ /* 0x000fc800078e3cff */
[----:B------:R-:W-:-:S04]  /*e280*/  @P3 LOP3.LUT R62, R63, R62, RZ, 0x3c, !PT ;  /* 0x0000003e3f3e3212 */ /* 0x000fc800078e3cff */
[----:B------:R-:W-:Y:S01]  /*e290*/  @P3 LOP3.LUT R63, R63, R62, RZ, 0x3c, !PT ;  /* 0x0000003e3f3f3212 */ /* 0x000fe200078e3cff */
[----:B------:R-:W2:Y:S04]  /*e2a0*/  LDL.LU.64 R70, [R1+0xd58] ;  /* 0x000d580001467983 */ /* 0x000ea80000300a00 */
[----:B------:R-:W2:Y:S01]  /*e2b0*/  @P3 LDG.E.U8 R52, desc[UR24][R62.64] ;  /* 0x000000183e343981 */ /* 0x000ea2000c1e1100 */
[----:B------:R-:W-:-:S04]  /*e2c0*/  @P5 LOP3.LUT R69, R69, R68, RZ, 0x3c, !PT ;  /* 0x0000004445455212 */ /* 0x000fc800078e3cff */
[----:B------:R-:W-:-:S04]  /*e2d0*/  @P5 LOP3.LUT R68, R69, R68, RZ, 0x3c, !PT ;  /* 0x0000004445445212 */ /* 0x000fc800078e3cff */
[----:B------:R-:W-:-:S05]  /*e2e0*/  @P5 LOP3.LUT R69, R69, R68, RZ, 0x3c, !PT ;  /* 0x0000004445455212 */ /* 0x000fca00078e3cff */
[----:B------:R-:W3:Y:S01]  /*e2f0*/  @P5 LDG.E.U8 R163, desc[UR24][R68.64] ;  /* 0x0000001844a35981 */ /* 0x000ee2000c1e1100 */
[----:B0-----:R-:W-:Y:S02]  /*e300*/  LOP3.LUT R50, R10, 0x58, RZ, 0xfc, !PT ;  /* 0x000000580a327812 */ /* 0x001fe400078efcff */
[----:B------:R-:W-:Y:S02]  /*e310*/  ISETP.GE.AND P4, PT, R53, RZ, PT ;  /* 0x000000ff3500720c */ /* 0x000fe40003f86270 */
[----:B------:R-:W-:Y:S02]  /*e320*/  ISETP.LT.AND P2, PT, R50, R3, P0 ;  /* 0x000000033200720c */ /* 0x000fe40000741270 */
[----:B------:R-:W-:-:S04]  /*e330*/  LOP3.LUT R53, R10, 0x60, RZ, 0xfc, !PT ;  /* 0x000000600a357812 */ /* 0x000fc800078efcff */
[----:B------:R-:W-:Y:S01]  /*e340*/  ISETP.LT.AND P5, PT, R53, R3, P0 ;  /* 0x000000033500720c */ /* 0x000fe200007a1270 */
[----:B----4-:R0:W-:Y:S04]  /*e350*/  STL [R1+0x514], R40 ;  /* 0x0005142801007387 */ /* 0x0101e80000100800 */
[----:B0-----:R-:W4:Y:S04]  /*e360*/  LDL R40, [R1+0x10c] ;  /* 0x00010c0001287983 */ /* 0x001f280000100800 */
[----:B--2---:R0:W-:Y:S04]  /*e370*/  STL [R1+0x518], R41 ;  /* 0x0005182901007387 */ /* 0x0041e80000100800 */
[----:B------:R-:W2:Y:S04]  /*e380*/  LDL R50, [R1+0x124] ;  /* 0x0001240001327983 */ /* 0x000ea80000100800 */
[----:B------:R-:W2:Y:S04]  /*e390*/  LDL R51, [R1+0x128] ;  /* 0x0001280001337983 */ /* 0x000ea80000100800 */
[----:B0-----:R-:W4:Y:S04]  /*e3a0*/  LDL R41, [R1+0x110] ;  /* 0x0001100001297983 */ /* 0x001f280000100800 */
[----:B------:R-:W2:Y:S04]  /*e3b0*/  LDL.LU.64 R68, [R1+0xd50] ;  /* 0x000d500001447983 */ /* 0x000ea80000300a00 */
[----:B------:R-:W2:Y:S04]  /*e3c0*/  LDL.LU.64 R62, [R1+0xd48] ;  /* 0x000d4800013e7983 */ /* 0x000ea80000300a00 */
[----:B------:R0:W-:Y:S04]  /*e3d0*/  STL [R1+0x50c], R52 ;  /* 0x00050c3401007387 */ /* 0x0001e80000100800 */
[----:B------:R-:W2:Y:S04]  /*e3e0*/  LDL R53, [R1+0x148] ;  /* 0x0001480001357983 */ /* 0x000ea80000100800 */
[----:B0-----:R-:W2:Y:S04]  /*e3f0*/  LDL R52, [R1+0x144] ;  /* 0x0001440001347983 */ /* 0x001ea80000100800 */
[----:B---3--:R0:W-:Y:S02]  /*e400*/  STL [R1+0x510], R163 ;  /* 0x000510a301007387 */ /* 0x0081e40000100800 */
[----:B0-----:R-:W-:-:S02]  /*e410*/  LOP3.LUT R163, R10, 0x68, RZ, 0xfc, !PT ;  /* 0x000000680aa37812 */ /* 0x001fc400078efcff */
[----:B------:R-:W-:Y:S02]  /*e420*/  LOP3.LUT R163, R10, 0x70, RZ, 0xfc, !PT ;  /* 0x000000700aa37812 */ /* 0x000fe400078efcff */
[----:B------:R-:W0:Y:S02]  /*e430*/  S2R R10, SR_TID.X ;  /* 0x00000000000a7919 */ /* 0x000e240000002100 */
[----:B0-----:R-:W-:-:S04]  /*e440*/  SHF.R.U32.HI R10, RZ, 0x6, R10 ;  /* 0x00000006ff0a7819 */ /* 0x001fc8000001160a */
[----:B------:R-:W-:-:S04]  /*e450*/  SGXT.U32 R10, R10, 0x1 ;  /* 0x000000010a0a781a */ /* 0x000fc80000000000 */
[----:B------:R-:W-:-:S04]  /*e460*/  LOP3.LUT R10, R10, 0x68, RZ, 0xfc, !PT ;  /* 0x000000680a0a7812 */ /* 0x000fc800078efcff */
[----:B------:R-:W-:Y:S02]  /*e470*/  ISETP.LT.AND P3, PT, R10, R3, P0 ;  /* 0x000000030a00720c */ /* 0x000fe40000761270 */
[----:B------:R-:W0:Y:S01]  /*e480*/  S2R R10, SR_TID.X ;  /* 0x00000000000a7919 */ /* 0x000e220000002100 */
[----:B------:R-:W-:Y:S02]  /*e490*/  @P2 LOP3.LUT R59, R59, R58, RZ, 0x3c, !PT ;  /* 0x0000003a3b3b2212 */ /* 0x000fe400078e3cff */
[----:B------:R-:W-:Y:S02]  /*e4a0*/  @P5 LOP3.LUT R55, R55, R54, RZ, 0x3c, !PT ;  /* 0x0000003637375212 */ /* 0x000fe400078e3cff */
[C---:B------:R-:W-:Y:S02]  /*e4b0*/  @P2 LOP3.LUT R58, R59.reuse, R58, RZ, 0x3c, !PT ;  /* 0x0000003a3b3a2212 */ /* 0x040fe400078e3cff */
[----:B------:R-:W-:Y:S02]  /*e4c0*/  PRMT R164, RZ, 0x7610, R164 ;  /* 0x00007610ffa47816 */ /* 0x000fe400000000a4 */
[----:B------:R-:W-:-:S02]  /*e4d0*/  @P2 LOP3.LUT R59, R59, R58, RZ, 0x3c, !PT ;  /* 0x0000003a3b3b2212 */ /* 0x000fc400078e3cff */
[----:B------:R-:W-:Y:S02]  /*e4e0*/  @P5 LOP3.LUT R54, R55, R54, RZ, 0x3c, !PT ;  /* 0x0000003637365212 */ /* 0x000fe400078e3cff */
[----:B------:R-:W-:Y:S01]  /*e4f0*/  PRMT R19, RZ, 0x7610, R19 ;  /* 0x00007610ff137816 */ /* 0x000fe20000000013 */
[----:B------:R-:W3:Y:S01]  /*e500*/  @P2 LDG.E.U8 R164, desc[UR24][R58.64] ;  /* 0x000000183aa42981 */ /* 0x000ee2000c1e1100 */
[----:B------:R-:W-:Y:S02]  /*e510*/  ISETP.LT.AND P2, PT, R163, R3, P0 ;  /* 0x00000003a300720c */ /* 0x000fe40000741270 */
[----:B------:R-:W-:Y:S02]  /*e520*/  @P5 LOP3.LUT R55, R55, R54, RZ, 0x3c, !PT ;  /* 0x0000003637375212 */ /* 0x000fe400078e3cff */
[----:B------:R-:W-:-:S03]  /*e530*/  PRMT R25, RZ, 0x7610, R25 ;  /* 0x00007610ff197816 */ /* 0x000fc60000000019 */
[----:B------:R-:W3:Y:S01]  /*e540*/  @P5 LDG.E.U8 R19, desc[UR24][R54.64] ;  /* 0x0000001836135981 */ /* 0x000ee2000c1e1100 */
[----:B------:R-:W-:Y:S02]  /*e550*/  PRMT R17, RZ, 0x7610, R17 ;  /* 0x00007610ff117816 */ /* 0x000fe40000000011 */
[----:B------:R-:W-:Y:S01]  /*e560*/  PRMT R18, RZ, 0x7610, R18 ;  /* 0x00007610ff127816 */ /* 0x000fe20000000012 */
[----:B------:R-:W3:Y:S01]  /*e570*/  LDL.LU.64 R58, [R1+0xd40] ;  /* 0x000d4000013a7983 */ /* 0x000ee20000300a00 */
[----:B0-----:R-:W-:-:S03]  /*e580*/  SHF.R.U32.HI R10, RZ, 0x6, R10 ;  /* 0x00000006ff0a7819 */ /* 0x001fc6000001160a */
[----:B------:R-:W3:Y:S01]  /*e590*/  LDL.LU.64 R54, [R1+0xd38] ;  /* 0x000d380001367983 */ /* 0x000ee20000300a00 */
[----:B------:R-:W-:-:S04]  /*e5a0*/  SGXT.U32 R10, R10, 0x1 ;  /* 0x000000010a0a781a */ /* 0x000fc80000000000 */
[----:B------:R-:W-:-:S04]  /*e5b0*/  LOP3.LUT R163, R10, 0x78, RZ, 0xfc, !PT ;  /* 0x000000780aa37812 */ /* 0x000fc800078efcff */
[----:B------:R-:W-:Y:S02]  /*e5c0*/  ISETP.LT.AND P5, PT, R163, R3, P0 ;  /* 0x00000003a300720c */ /* 0x000fe400007a1270 */
[----:B----4-:R-:W-:-:S04]  /*e5d0*/  @P3 LOP3.LUT R41, R41, R40, RZ, 0x3c, !PT ;  /* 0x0000002829293212 */ /* 0x010fc800078e3cff */
[----:B------:R-:W-:-:S04]  /*e5e0*/  @P3 LOP3.LUT R40, R41, R40, RZ, 0x3c, !PT ;  /* 0x0000002829283212 */ /* 0x000fc800078e3cff */
[----:B------:R-:W-:-:S05]  /*e5f0*/  @P3 LOP3.LUT R41, R41, R40, RZ, 0x3c, !PT ;  /* 0x0000002829293212 */ /* 0x000fca00078e3cff */
[----:B------:R2:W4:Y:S02]  /*e600*/  @P3 LDG.E.U8 R25, desc[UR24][R40.64] ;  /* 0x0000001828193981 */ /* 0x000524000c1e1100 */
[----:B--2---:R-:W-:Y:S02]  /*e610*/  @P2 IMAD.MOV.U32 R40, RZ, RZ, R51 ;  /* 0x000000ffff282224 */ /* 0x004fe400078e0033 */
[----:B------:R-:W-:-:S05]  /*e620*/  @P2 IMAD.MOV.U32 R41, RZ, RZ, R50 ;  /* 0x000000ffff292224 */ /* 0x000fca00078e0032 */
[----:B------:R0:W2:Y:S02]  /*e630*/  @P2 LDG.E.U8 R17, desc[UR24][R40.64] ;  /* 0x0000001828112981 */ /* 0x0000a4000c1e1100 */
[----:B0-----:R-:W-:Y:S02]  /*e640*/  @P5 IMAD.MOV.U32 R40, RZ, RZ, R53 ;  /* 0x000000ffff285224 */ /* 0x001fe400078e0035 */
[----:B------:R-:W-:-:S05]  /*e650*/  @P5 IMAD.MOV.U32 R41, RZ, RZ, R52 ;  /* 0x000000ffff295224 */ /* 0x000fca00078e0034 */
[----:B------:R-:W4:Y:S01]  /*e660*/  @P5 LDG.E.U8 R18, desc[UR24][R40.64] ;  /* 0x0000001828125981 */ /* 0x000f22000c1e1100 */
[----:B------:R-:W-:-:S03]  /*e670*/  PRMT R13, RZ, 0x7610, R13 ;  /* 0x00007610ff0d7816 */ /* 0x000fc6000000000d */
[----:B---3--:R0:W-:Y:S02]  /*e680*/  STL [R1+0x504], R19 ;  /* 0x0005041301007387 */ /* 0x0081e40000100800 */
[----:B0-----:R-:W-:-:S04]  /*e690*/  LOP3.LUT R19, R10, 0x2, RZ, 0xfc, !PT ;  /* 0x000000020a137812 */ /* 0x001fc800078efcff */
[----:B------:R-:W-:Y:S02]  /*e6a0*/  ISETP.LT.AND P3, PT, R19, R3, P0 ;  /* 0x000000031300720c */ /* 0x000fe40000761270 */
[----:B------:R-:W-:-:S04]  /*e6b0*/  LOP3.LUT R19, R10, 0xa, RZ, 0xfc, !PT ;  /* 0x0000000a0a137812 */ /* 0x000fc800078efcff */
[----:B------:R-:W-:-:S07]  /*e6c0*/  ISETP.LT.AND P2, PT, R19, R3, P0 ;  /* 0x000000031300720c */ /* 0x000fce0000741270 */
[----:B------:R-:W-:Y:S01]  /*e6d0*/  @P3 IMAD.MOV.U32 R19, RZ, RZ, R143 ;  /* 0x000000ffff133224 */ /* 0x000fe200078e008f */
[----:B--2---:R-:W-:Y:S04]  /*e6e0*/  STL [R1+0x4fc], R17 ;  /* 0x0004fc1101007387 */ /* 0x004fe80000100800 */
[----:B------:R-:W-:Y:S04]  /*e6f0*/  STL [R1+0x508], R164 ;  /* 0x000508a401007387 */ /* 0x000fe80000100800 */
[----:B------:R-:W2:Y:S04]  /*e700*/  LDL R51, [R1] ;  /* 0x0000000001337983 */ /* 0x000ea80000100800 */
[----:B----4-:R0:W-:Y:S02]  /*e710*/  STL [R1+0x4f4], R18 ;  /* 0x0004f41201007387 */ /* 0x0101e40000100800 */
[----:B0-----:R-:W-:-:S05]  /*e720*/  @P3 IMAD.MOV.U32 R18, RZ, RZ, R144 ;  /* 0x000000ffff123224 */ /* 0x001fca00078e0090 */
[----:B------:R-:W3:Y:S01]  /*e730*/  @P3 LDG.E.U8 R13, desc[UR24][R18.64] ;  /* 0x00000018120d3981 */ /* 0x000ee2000c1e1100 */
[----:B------:R-:W-:-:S04]  /*e740*/  LOP3.LUT R17, R10, 0x12, RZ, 0xfc, !PT ;  /* 0x000000120a117812 */ /* 0x000fc800078efcff */
[----:B------:R-:W-:Y:S01]  /*e750*/  ISETP.LT.AND P5, PT, R17, R3, P0 ;  /* 0x000000031100720c */ /* 0x000fe200007a1270 */
[----:B------:R-:W-:Y:S01]  /*e760*/  @P2 IMAD.MOV.U32 R40, RZ, RZ, R152 ;  /* 0x000000ffff282224 */ /* 0x000fe200078e0098 */
[----:B------:R-:W-:Y:S01]  /*e770*/  PRMT R16, RZ, 0x7610, R16 ;  /* 0x00007610ff107816 */ /* 0x000fe20000000010 */
[----:B------:R-:W-:Y:S01]  /*e780*/  @P2 IMAD.MOV.U32 R41, RZ, RZ, R151 ;  /* 0x000000ffff292224 */ /* 0x000fe200078e0097 */
[----:B------:R-:W-:-:S04]  /*e790*/  PRMT R12, RZ, 0x7610, R12 ;  /* 0x00007610ff0c7816 */ /* 0x000fc8000000000c */
[----:B------:R-:W4:Y:S05]  /*e7a0*/  @P2 LDG.E.U8 R16, desc[UR24][R40.64] ;  /* 0x0000001828102981 */ /* 0x000f2a000c1e1100 */
[----:B------:R-:W-:Y:S02]  /*e7b0*/  @P5 IMAD.MOV.U32 R52, RZ, RZ, R158 ;  /* 0x000000ffff345224 */ /* 0x000fe400078e009e */
[----:B------:R-:W-:-:S05]  /*e7c0*/  @P5 IMAD.MOV.U32 R53, RZ, RZ, R157 ;  /* 0x000000ffff355224 */ /* 0x000fca00078e009d */
[----:B------:R-:W2:Y:S04]  /*e7d0*/  @P5 LDG.E.U8 R12, desc[UR24][R52.64] ;  /* 0x00000018340c5981 */ /* 0x000ea8000c1e1100 */
[----:B------:R-:W-:Y:S04]  /*e7e0*/  STL [R1+0xaa4], R144 ;  /* 0x000aa49001007387 */ /* 0x000fe80000100800 */
[----:B------:R-:W-:Y:S04]  /*e7f0*/  STL [R1+0xaa0], R143 ;  /* 0x000aa08f01007387 */ /* 0x000fe80000100800 */
[----:B------:R-:W2:Y:S04]  /*e800*/  LDL R18, [R1+0x14] ;  /* 0x0000140001127983 */ /* 0x000ea80000100800 */
[----:B------:R-:W2:Y:S04]  /*e810*/  LDL R19, [R1+0x18] ;  /* 0x0000180001137983 */ /* 0x000ea80000100800 */
[----:B---3--:R0:W-:Y:S04]  /*e820*/  STL [R1+0x4f8], R13 ;  /* 0x0004f80d01007387 */ /* 0x0081e80000100800 */
[----:B------:R-:W-:Y:S04]  /*e830*/  STL [R1+0x500], R25 ;  /* 0x0005001901007387 */ /* 0x000fe80000100800 */
[----:B------:R-:W-:Y:S04]  /*e840*/  STL [R1+0xaac], R152 ;  /* 0x000aac9801007387 */ /* 0x000fe80000100800 */
[----:B------:R-:W-:Y:S04]  /*e850*/  STL [R1+0xaa8], R151 ;  /* 0x000aa89701007387 */ /* 0x000fe80000100800 */
[----:B------:R-:W3:Y:S04]  /*e860*/  LDL R40, [R1+0x34] ;  /* 0x0000340001287983 */ /* 0x000ee80000100800 */
[----:B------:R-:W3:Y:S01]  /*e870*/  LDL R41, [R1+0x38] ;  /* 0x0000380001297983 */ /* 0x000ee20000100800 */
[----:B------:R-:W-:-:S02]  /*e880*/  LOP3.LUT R17, R10, 0x1a, RZ, 0xfc, !PT ;  /* 0x0000001a0a117812 */ /* 0x000fc400078efcff */
[----:B0-----:R-:W-:Y:S01]  /*e890*/  LOP3.LUT R13, R10, 0x22, RZ, 0xfc, !PT ;  /* 0x000000220a0d7812 */ /* 0x001fe200078efcff */
[----:B----4-:R0:W-:Y:S01]  /*e8a0*/  STL [R1+0x4f0], R16 ;  /* 0x0004f01001007387 */ /* 0x0101e20000100800 */
[----:B------:R-:W-:-:S03]  /*e8b0*/  ISETP.LT.AND P3, PT, R17, R3, P0 ;  /* 0x000000031100720c */ /* 0x000fc60000761270 */
[----:B------:R-:W4:Y:S01]  /*e8c0*/  LDL R17, [R1+0x50] ;  /* 0x0000500001117983 */ /* 0x000f220000100800 */
[----:B------:R-:W-:-:S03]  /*e8d0*/  ISETP.LT.AND P2, PT, R13, R3, P0 ;  /* 0x000000030d00720c */ /* 0x000fc60000741270 */
[----:B0-----:R-:W4:Y:S04]  /*e8e0*/  LDL R16, [R1+0x4c] ;  /* 0x00004c0001107983 */ /* 0x001f280000100800 */
[----:B------:R-:W-:Y:S04]  /*e8f0*/  STL [R1+0xab4], R158 ;  /* 0x000ab49e01007387 */ /* 0x000fe80000100800 */
[----:B------:R-:W-:Y:S04]  /*e900*/  STL [R1+0xab0], R157 ;  /* 0x000ab09d01007387 */ /* 0x000fe80000100800 */
[----:B------:R-:W4:Y:S04]  /*e910*/  LDL.LU.64 R52, [R1+0xd30] ;  /* 0x000d300001347983 */ /* 0x000f280000300a00 */
[----:B--2---:R0:W-:Y:S01]  /*e920*/  STL [R1+0x4ec], R12 ;  /* 0x0004ec0c01007387 */ /* 0x0041e20000100800 */
[----:B------:R-:W-:-:S02]  /*e930*/  @P2 LOP3.LUT R19, R19, R18, RZ, 0x3c, !PT ;  /* 0x0000001213132212 */ /* 0x000fc400078e3cff */
[----:B------:R-:W-:Y:S01]  /*e940*/  PRMT R14, RZ, 0x7610, R14 ;  /* 0x00007610ff0e7816 */ /* 0x000fe2000000000e */
[----:B------:R-:W2:Y:S01]  /*e950*/  LDL R13, [R1+0x70] ;  /* 0x00007000010d7983 */ /* 0x000ea20000100800 */
[----:B0-----:R-:W-:-:S04]  /*e960*/  LOP3.LUT R12, R10, 0x2a, RZ, 0xfc, !PT ;  /* 0x0000002a0a0c7812 */ /* 0x001fc800078efcff */
[----:B------:R-:W-:Y:S02]  /*e970*/  ISETP.LT.AND P5, PT, R12, R3, P0 ;  /* 0x000000030c00720c */ /* 0x000fe400007a1270 */
[C---:B------:R-:W-:Y:S01]  /*e980*/  @P2 LOP3.LUT R18, R19.reuse, R18, RZ, 0x3c, !PT ;  /* 0x0000001213122212 */ /* 0x040fe200078e3cff */
[----:B------:R-:W2:Y:S03]  /*e990*/  LDL R12, [R1+0x6c] ;  /* 0x00006c00010c7983 */ /* 0x000ea60000100800 */
[----:B------:R-:W-:Y:S02]  /*e9a0*/  @P2 LOP3.LUT R19, R19, R18, RZ, 0x3c, !PT ;  /* 0x0000001213132212 */ /* 0x000fe400078e3cff */
[----:B------:R-:W-:-:S03]  /*e9b0*/  PRMT R15, RZ, 0x7610, R15 ;  /* 0x00007610ff0f7816 */ /* 0x000fc6000000000f */
[----:B------:R-:W2:Y:S01]  /*e9c0*/  @P2 LDG.E.U8 R14, desc[UR24][R18.64] ;  /* 0x00000018120e2981 */ /* 0x000ea2000c1e1100 */
[----:B------:R-:W-:Y:S01]  /*e9d0*/  PRMT R156, RZ, 0x7610, R156 ;  /* 0x00007610ff9c7816 */ /* 0x000fe2000000009c */
[----:B------:R-:W-:Y:S02]  /*e9e0*/  @P3 IMAD.MOV.U32 R50, RZ, RZ, R51 ;  /* 0x000000ffff323224 */ /* 0x000fe400078e0033 */
[----:B------:R-:W-:Y:S01]  /*e9f0*/  @P3 IMAD.MOV.U32 R51, RZ, RZ, R165 ;  /* 0x000000ffff333224 */ /* 0x000fe200078e00a5 */
[----:B------:R-:W-:Y:S04]  /*ea00*/  STL [R1+0xab8], R165 ;  /* 0x000ab8a501007387 */ /* 0x000fe80000100800 */
[----:B------:R-:W4:Y:S04]  /*ea10*/  @P3 LDG.E.U8 R156, desc[UR24][R50.64] ;  /* 0x00000018329c3981 */ /* 0x000f28000c1e1100 */
[----:B------:R-:W4:Y:S04]  /*ea20*/  LDL.LU.64 R50, [R1+0xd28] ;  /* 0x000d280001327983 */ /* 0x000f280000300a00 */
[----:B------:R-:W4:Y:S04]  /*ea30*/  LDL R18, [R1+0x84] ;  /* 0x0000840001127983 */ /* 0x000f280000100800 */
[----:B------:R-:W4:Y:S01]  /*ea40*/  LDL R19, [R1+0x88] ;  /* 0x0000880001137983 */ /* 0x000f220000100800 */
[----:B---3--:R-:W-:-:S04]  /*ea50*/  @P5 LOP3.LUT R41, R41, R40, RZ, 0x3c, !PT ;  /* 0x0000002829295212 */ /* 0x008fc800078e3cff */
[----:B------:R-:W-:-:S04]  /*ea60*/  @P5 LOP3.LUT R40, R41, R40, RZ, 0x3c, !PT ;  /* 0x0000002829285212 */ /* 0x000fc800078e3cff */
[----:B------:R-:W-:-:S05]  /*ea70*/  @P5 LOP3.LUT R41, R41, R40, RZ, 0x3c, !PT ;  /* 0x0000002829295212 */ /* 0x000fca00078e3cff */
[----:B------:R-:W3:Y:S01]  /*ea80*/  @P5 LDG.E.U8 R15, desc[UR24][R40.64] ;  /* 0x00000018280f5981 */ /* 0x000ee2000c1e1100 */
[----:B------:R-:W-:-:S04]  /*ea90*/  LOP3.LUT R25, R10, 0x32, RZ, 0xfc, !PT ;  /* 0x000000320a197812 */ /* 0x000fc800078efcff */
[----:B------:R-:W-:Y:S02]  /*eaa0*/  ISETP.LT.AND P3, PT, R25, R3, P0 ;  /* 0x000000031900720c */ /* 0x000fe40000761270 */
[----:B------:R-:W-:Y:S01]  /*eab0*/  PRMT R4, RZ, 0x7610, R4 ;  /* 0x00007610ff047816 */ /* 0x000fe20000000004 */
[----:B--2---:R0:W-:Y:S04]  /*eac0*/  STL [R1+0x4e4], R14 ;  /* 0x0004e40e01007387 */ /* 0x0041e80000100800 */
[----:B------:R-:W2:Y:S01]  /*ead0*/  LDL.LU.64 R40, [R1+0xd20] ;  /* 0x000d200001287983 */ /* 0x000ea20000300a00 */
[----:B0-----:R-:W-:-:S04]  /*eae0*/  LOP3.LUT R14, R10, 0x42, RZ, 0xfc, !PT ;  /* 0x000000420a0e7812 */ /* 0x001fc800078efcff */
[----:B------:R-:W-:Y:S01]  /*eaf0*/  ISETP.LT.AND P5, PT, R14, R3, P0 ;  /* 0x000000030e00720c */ /* 0x000fe200007a1270 */
[----:B----4-:R-:W-:Y:S01]  /*eb00*/  @P3 IMAD.MOV.U32 R14, RZ, RZ, R17 ;  /* 0x000000ffff0e3224 */ /* 0x010fe200078e0011 */
[----:B------:R-:W-:-:S04]  /*eb10*/  LOP3.LUT R25, R10, 0x3a, RZ, 0xfc, !PT ;  /* 0x0000003a0a197812 */ /* 0x000fc800078efcff */
[----:B------:R-:W-:Y:S02]  /*eb20*/  ISETP.LT.AND P2, PT, R25, R3, P0 ;  /* 0x000000031900720c */ /* 0x000fe40000741270 */
[----:B------:R-:W-:-:S11]  /*eb30*/  PRMT R5, RZ, 0x7610, R5 ;  /* 0x00007610ff057816 */ /* 0x000fd60000000005 */
[----:B------:R-:W-:-:S04]  /*eb40*/  @P2 LOP3.LUT R13, R13, R12, RZ, 0x3c, !PT ;  /* 0x0000000c0d0d2212 */ /* 0x000fc800078e3cff */
[----:B------:R-:W-:-:S04]  /*eb50*/  @P2 LOP3.LUT R12, R13, R12, RZ, 0x3c, !PT ;  /* 0x0000000c0d0c2212 */ /* 0x000fc800078e3cff */
[----:B------:R-:W-:-:S05]  /*eb60*/  @P2 LOP3.LUT R13, R13, R12, RZ, 0x3c, !PT ;  /* 0x0000000c0d0d2212 */ /* 0x000fca00078e3cff */
[----:B------:R-:W4:Y:S01]  /*eb70*/  @P2 LDG.E.U8 R5, desc[UR24][R12.64] ;  /* 0x000000180c052981 */ /* 0x000f22000c1e1100 */
[----:B------:R-:W-:-:S04]  /*eb80*/  @P5 LOP3.LUT R19, R19, R18, RZ, 0x3c, !PT ;  /* 0x0000001213135212 */ /* 0x000fc800078e3cff */
[C---:B------:R-:W-:Y:S02]  /*eb90*/  @P5 LOP3.LUT R18, R19.reuse, R18, RZ, 0x3c, !PT ;  /* 0x0000001213125212 */ /* 0x040fe400078e3cff */
[----:B------:R-:W-:Y:S02]  /*eba0*/  PRMT R24, RZ, 0x7610, R24 ;  /* 0x00007610ff187816 */ /* 0x000fe40000000018 */
[----:B------:R-:W-:-:S05]  /*ebb0*/  @P5 LOP3.LUT R19, R19, R18, RZ, 0x3c, !PT ;  /* 0x0000001213135212 */ /* 0x000fca00078e3cff */
[----:B------:R-:W2:Y:S04]  /*ebc0*/  @P5 LDG.E.U8 R24, desc[UR24][R18.64] ;  /* 0x0000001812185981 */ /* 0x000ea8000c1e1100 */
[----:B---3--:R0:W-:Y:S04]  /*ebd0*/  STL [R1+0x4e0], R15 ;  /* 0x0004e00f01007387 */ /* 0x0081e80000100800 */
[----:B------:R-:W3:Y:S01]  /*ebe0*/  LDL R17, [R1+0xa8] ;  /* 0x0000a80001117983 */ /* 0x000ee20000100800 */
[----:B0-----:R-:W-:-:S03]  /*ebf0*/  @P3 IMAD.MOV.U32 R15, RZ, RZ, R16 ;  /* 0x000000ffff0f3224 */ /* 0x001fc600078e0010 */
[----:B------:R-:W3:Y:S04]  /*ec00*/  LDL R16, [R1+0xa4] ;  /* 0x0000a40001107983 */ /* 0x000ee80000100800 */
[----:B------:R-:W2:Y:S04]  /*ec10*/  @P3 LDG.E.U8 R4, desc[UR24][R14.64] ;  /* 0x000000180e043981 */ /* 0x000ea8000c1e1100 */
[----:B------:R-:W4:Y:S04]  /*ec20*/  LDL R14, [R1+0xbc] ;  /* 0x0000bc00010e7983 */ /* 0x000f280000100800 */
[----:B------:R-:W4:Y:S04]  /*ec30*/  LDL R15, [R1+0xc0] ;  /* 0x0000c000010f7983 */ /* 0x000f280000100800 */
[----:B------:R-:W-:Y:S01]  /*ec40*/  STL [R1+0x4e8], R156 ;  /* 0x0004e89c01007387 */ /* 0x000fe20000100800 */
[----:B------:R-:W-:-:S04]  /*ec50*/  LOP3.LUT R25, R10, 0x4a, RZ, 0xfc, !PT ;  /* 0x0000004a0a197812 */ /* 0x000fc800078efcff */
[----:B------:R-:W-:Y:S02]  /*ec60*/  ISETP.LT.AND P3, PT, R25, R3, P0 ;  /* 0x000000031900720c */ /* 0x000fe40000761270 */
[----:B------:R-:W-:Y:S02]  /*ec70*/  PRMT R155, RZ, 0x7610, R155 ;  /* 0x00007610ff9b7816 */ /* 0x000fe4000000009b */
[----:B------:R-:W-:Y:S02]  /*ec80*/  PRMT R165, RZ, 0x7610, R165 ;  /* 0x00007610ffa57816 */ /* 0x000fe400000000a5 */
[----:B------:R-:W-:-:S04]  /*ec90*/  LOP3.LUT R163, R10, 0x5a, RZ, 0xfc, !PT ;  /* 0x0000005a0aa37812 */ /* 0x000fc800078efcff */
[----:B------:R-:W-:Y:S01]  /*eca0*/  ISETP.LT.AND P5, PT, R163, R3, P0 ;  /* 0x00000003a300720c */ /* 0x000fe200007a1270 */
[----:B--2---:R0:W-:Y:S02]  /*ecb0*/  STL [R1+0x4dc], R4 ;  /* 0x0004dc0401007387 */ /* 0x0041e40000100800 */
[----:B---3--:R-:W-:Y:S02]  /*ecc0*/  @P3 LOP3.LUT R17, R17, R16, RZ, 0x3c, !PT ;  /* 0x0000001011113212 */ /* 0x008fe400078e3cff */
[----:B------:R-:W2:Y:S01]  /*ecd0*/  LDL R12, [R1+0xdc] ;  /* 0x0000dc00010c7983 */ /* 0x000ea20000100800 */
[----:B0-----:R-:W-:-:S03]  /*ece0*/  LOP3.LUT R4, R10, 0x52, RZ, 0xfc, !PT ;  /* 0x000000520a047812 */ /* 0x001fc600078efcff */
[----:B------:R-:W2:Y:S01]  /*ecf0*/  LDL R13, [R1+0xe0] ;  /* 0x0000e000010d7983 */ /* 0x000ea20000100800 */
[----:B------:R-:W-:Y:S02]  /*ed00*/  ISETP.LT.AND P2, PT, R4, R3, P0 ;  /* 0x000000030400720c */ /* 0x000fe40000741270 */
[----:B------:R-:W-:Y:S01]  /*ed10*/  @P3 LOP3.LUT R16, R17, R16, RZ, 0x3c, !PT ;  /* 0x0000001011103212 */ /* 0x000fe200078e3cff */
[----:B------:R-:W3:Y:S10]  /*ed20*/  LDL R4, [R1+0xf4] ;  /* 0x0000f40001047983 */ /* 0x000ef40000100800 */
[----:B----4-:R-:W-:-:S04]  /*ed30*/  @P2 LOP3.LUT R15, R15, R14, RZ, 0x3c, !PT ;  /* 0x0000000e0f0f2212 */ /* 0x010fc800078e3cff */
[----:B------:R-:W-:Y:S02]  /*ed40*/  @P2 LOP3.LUT R14, R15, R14, RZ, 0x3c, !PT ;  /* 0x0000000e0f0e2212 */ /* 0x000fe400078e3cff */
[----:B------:R-:W-:Y:S02]  /*ed50*/  @P3 LOP3.LUT R17, R17, R16, RZ, 0x3c, !PT ;  /* 0x0000001011113212 */ /* 0x000fe400078e3cff */
[----:B------:R-:W-:-:S03]  /*ed60*/  @P2 LOP3.LUT R15, R15, R14, RZ, 0x3c, !PT ;  /* 0x0000000e0f0f2212 */ /* 0x000fc600078e3cff */
[----:B------:R-:W4:Y:S04]  /*ed70*/  @P3 LDG.E.U8 R165, desc[UR24][R16.64] ;  /* 0x0000001810a53981 */ /* 0x000f28000c1e1100 */
[----:B------:R-:W2:Y:S04]  /*ed80*/  @P2 LDG.E.U8 R155, desc[UR24][R14.64] ;  /* 0x000000180e9b2981 */ /* 0x000ea8000c1e1100 */
[----:B------:R0:W-:Y:S04]  /*ed90*/  STL [R1+0x4d8], R5 ;  /* 0x0004d80501007387 */ /* 0x0001e80000100800 */
[----:B0-----:R-:W3:Y:S04]  /*eda0*/  LDL R5, [R1+0xf8] ;  /* 0x0000f80001057983 */ /* 0x001ee80000100800 */
[----:B------:R-:W3:Y:S04]  /*edb0*/  LDL.LU.64 R18, [R1+0xd18] ;  /* 0x000d180001127983 */ /* 0x000ee80000300a00 */
[----:B------:R0:W-:Y:S04]  /*edc0*/  STL [R1+0x4d4], R24 ;  /* 0x0004d41801007387 */ /* 0x0001e80000100800 */
[----:B------:R-:W3:Y:S04]  /*edd0*/  LDL R25, [R1+0x118] ;  /* 0x0001180001197983 */ /* 0x000ee80000100800 */
[----:B------:R-:W3:Y:S04]  /*ede0*/  LDL R163, [R1+0x12c] ;  /* 0x00012c0001a37983 */ /* 0x000ee80000100800 */
[----:B0-----:R-:W3:Y:S04]  /*edf0*/  LDL R24, [R1+0x114] ;  /* 0x0001140001187983 */ /* 0x001ee80000100800 */
[----:B------:R-:W3:Y:S01]  /*ee00*/  LDL R164, [R1+0x130] ;  /* 0x0001300001a47983 */ /* 0x000ee20000100800 */
[----:B------:R-:W-:-:S03]  /*ee10*/  LOP3.LUT R156, R10, 0x62, RZ, 0xfc, !PT ;  /* 0x000000620a9c7812 */ /* 0x000fc600078efcff */
[----:B------:R-:W3:Y:S01]  /*ee20*/  LDL.LU.64 R16, [R1+0xd10] ;  /* 0x000d100001107983 */ /* 0x000ee20000300a00 */
[----:B------:R-:W-:-:S03]  /*ee30*/  ISETP.LT.AND P3, PT, R156, R3, P0 ;  /* 0x000000039c00720c */ /* 0x000fc60000761270 */
[----:B------:R-:W3:Y:S01]  /*ee40*/  LDL.LU.64 R14, [R1+0xd08] ;  /* 0x000d0800010e7983 */ /* 0x000ee20000300a00 */
[----:B------:R-:W-:Y:S02]  /*ee50*/  PRMT R151, RZ, 0x7610, R151 ;  /* 0x00007610ff977816 */ /* 0x000fe40000000097 */
[----:B------:R-:W-:Y:S02]  /*ee60*/  PRMT R7, RZ, 0x7610, R7 ;  /* 0x00007610ff077816 */ /* 0x000fe40000000007 */
[----:B------:R-:W-:Y:S01]  /*ee70*/  PRMT R158, RZ, 0x7610, R158 ;  /* 0x00007610ff9e7816 */ /* 0x000fe2000000009e */
[----:B--2---:R0:W-:Y:S04]  /*ee80*/  STL [R1+0x4cc], R155 ;  /* 0x0004cc9b01007387 */ /* 0x0041e80000100800 */
[----:B------:R-:W2:Y:S04]  /*ee90*/  LDL R156, [R1+0x150] ;  /* 0x00015000019c7983 */ /* 0x000ea80000100800 */
[----:B0-----:R-:W2:Y:S04]  /*eea0*/  LDL R155, [R1+0x14c] ;  /* 0x00014c00019b7983 */ /* 0x001ea80000100800 */
[----:B----4-:R0:W-:Y:S02]  /*eeb0*/  STL [R1+0x4d0], R165 ;  /* 0x0004d0a501007387 */ /* 0x0101e40000100800 */
[----:B0-----:R-:W-:-:S02]  /*eec0*/  LOP3.LUT R165, R10, 0x6a, RZ, 0xfc, !PT ;  /* 0x0000006a0aa57812 */ /* 0x001fc400078efcff */
[----:B------:R-:W-:Y:S02]  /*eed0*/  LOP3.LUT R165, R10, 0x72, RZ, 0xfc, !PT ;  /* 0x000000720aa57812 */ /* 0x000fe400078efcff */
[----:B------:R-:W0:Y:S01]  /*eee0*/  S2R R10, SR_TID.X ;  /* 0x00000000000a7919 */ /* 0x000e220000002100 */
[----:B------:R-:W-:Y:S02]  /*eef0*/  @P5 LOP3.LUT R13, R13, R12, RZ, 0x3c, !PT ;  /* 0x0000000c0d0d5212 */ /* 0x000fe400078e3cff */
[----:B---3--:R-:W-:Y:S02]  /*ef00*/  @P3 LOP3.LUT R5, R5, R4, RZ, 0x3c, !PT ;  /* 0x0000000405053212 */ /* 0x008fe400078e3cff */
[----:B------:R-:W-:Y:S02]  /*ef10*/  @P5 LOP3.LUT R12, R13, R12, RZ, 0x3c, !PT ;  /* 0x0000000c0d0c5212 */ /* 0x000fe400078e3cff */
[----:B------:R-:W-:Y:S02]  /*ef20*/  @P3 LOP3.LUT R4, R5, R4, RZ, 0x3c, !PT ;  /* 0x0000000405043212 */ /* 0x000fe400078e3cff */
[----:B0-----:R-:W-:-:S04]  /*ef30*/  SHF.R.U32.HI R10, RZ, 0x6, R10 ;  /* 0x00000006ff0a7819 */ /* 0x001fc8000001160a */
[----:B------:R-:W-:-:S04]  /*ef40*/  SGXT.U32 R10, R10, 0x1 ;  /* 0x000000010a0a781a */ /* 0x000fc80000000000 */
[----:B------:R-:W-:-:S04]  /*ef50*/  LOP3.LUT R10, R10, 0x6a, RZ, 0xfc, !PT ;  /* 0x0000006a0a0a7812 */ /* 0x000fc800078efcff */
[----:B------:R-:W-:Y:S02]  /*ef60*/  ISETP.LT.AND P2, PT, R10, R3, P0 ;  /* 0x000000030a00720c */ /* 0x000fe40000741270 */
[----:B------:R-:W0:Y:S01]  /*ef70*/  S2R R10, SR_TID.X ;  /* 0x00000000000a7919 */ /* 0x000e220000002100 */
[----:B------:R-:W-:Y:S02]  /*ef80*/  @P5 LOP3.LUT R13, R13, R12, RZ, 0x3c, !PT ;  /* 0x0000000c0d0d5212 */ /* 0x000fe400078e3cff */
[----:B------:R-:W-:-:S03]  /*ef90*/  @P3 LOP3.LUT R5, R5, R4, RZ, 0x3c, !PT ;  /* 0x0000000405053212 */ /* 0x000fc600078e3cff */
[----:B------:R-:W3:Y:S04]  /*efa0*/  @P5 LDG.E.U8 R2, desc[UR24][R12.64] ;  /* 0x000000180c025981 */ /* 0x000ee8000c1e1100 */
[----:B------:R-:W4:Y:S01]  /*efb0*/  @P3 LDG.E.U8 R151, desc[UR24][R4.64] ;  /* 0x0000001804973981 */ /* 0x000f22000c1e1100 */
[----:B------:R-:W-:Y:S02]  /*efc0*/  ISETP.LT.AND P5, PT, R165, R3, P0 ;  /* 0x00000003a500720c */ /* 0x000fe400007a1270 */
[-C--:B------:R-:W-:Y:S01]  /*efd0*/  @P2 LOP3.LUT R25, R25, R24.reuse, RZ, 0x3c, !PT ;  /* 0x0000001819192212 */ /* 0x080fe200078e3cff */
[----:B------:R-:W4:Y:S03]  /*efe0*/  LDL.LU.64 R12, [R1+0xd00] ;  /* 0x000d0000010c7983 */ /* 0x000f260000300a00 */
[----:B------:R-:W-:-:S02]  /*eff0*/  @P2 LOP3.LUT R24, R25, R24, RZ, 0x3c, !PT ;  /* 0x0000001819182212 */ /* 0x000fc400078e3cff */
[----:B0-----:R-:W-:-:S04]  /*f000*/  SHF.R.U32.HI R10, RZ, 0x6, R10 ;  /* 0x00000006ff0a7819 */ /* 0x001fc8000001160a */
[----:B------:R-:W-:-:S04]  /*f010*/  SGXT.U32 R10, R10, 0x1 ;  /* 0x000000010a0a781a */ /* 0x000fc80000000000 */
[----:B------:R-:W-:-:S04]  /*f020*/  LOP3.LUT R165, R10, 0x7a, RZ, 0xfc, !PT ;  /* 0x0000007a0aa57812 */ /* 0x000fc800078efcff */
[----:B------:R-:W-:Y:S01]  /*f030*/  ISETP.LT.AND P3, PT, R165, R3, P0 ;  /* 0x00000003a500720c */ /* 0x000fe20000761270 */
[----:B------:R-:W-:Y:S01]  /*f040*/  @P5 IMAD.MOV.U32 R165, RZ, RZ, R163 ;  /* 0x000000ffffa55224 */ /* 0x000fe200078e00a3 */
[----:B------:R-:W-:-:S04]  /*f050*/  @P2 LOP3.LUT R25, R25, R24, RZ, 0x3c, !PT ;  /* 0x0000001819192212 */ /* 0x000fc800078e3cff */
[----:B------:R2:W4:Y:S04]  /*f060*/  @P5 LDG.E.U8 R7, desc[UR24][R164.64] ;  /* 0x00000018a4075981 */ /* 0x000528000c1e1100 */
[----:B------:R-:W4:Y:S01]  /*f070*/  @P2 LDG.E.U8 R158, desc[UR24][R24.64] ;  /* 0x00000018189e2981 */ /* 0x000f22000c1e1100 */
[----:B------:R-:W-:Y:S02]  /*f080*/  PRMT R27, RZ, 0x7610, R27 ;  /* 0x00007610ff1b7816 */ /* 0x000fe4000000001b */
[----:B------:R-:W-:Y:S02]  /*f090*/  PRMT R26, RZ, 0x7610, R26 ;  /* 0x00007610ff1a7816 */ /* 0x000fe4000000001a */
[----:B------:R-:W-:Y:S01]  /*f0a0*/  PRMT R9, RZ, 0x7610, R9 ;  /* 0x00007610ff097816 */ /* 0x000fe20000000009 */
[----:B--2---:R-:W-:-:S02]  /*f0b0*/  @P3 IMAD.MOV.U32 R164, RZ, RZ, R156 ;  /* 0x000000ffffa43224 */ /* 0x004fc400078e009c */
[----:B------:R-:W-:-:S05]  /*f0c0*/  @P3 IMAD.MOV.U32 R165, RZ, RZ, R155 ;  /* 0x000000ffffa53224 */ /* 0x000fca00078e009b */
[----:B------:R0:W2:Y:S04]  /*f0d0*/  @P3 LDG.E.U8 R27, desc[UR24][R164.64] ;  /* 0x00000018a41b3981 */ /* 0x0000a8000c1e1100 */
[----:B---3--:R-:W-:Y:S04]  /*f0e0*/  STL [R1+0x4c8], R2 ;  /* 0x0004c80201007387 */ /* 0x008fe80000100800 */
[----:B------:R-:W3:Y:S04]  /*f0f0*/  LDL.LU.64 R4, [R1+0xcf8] ;  /* 0x000cf80001047983 */ /* 0x000ee80000300a00 */
[----:B----4-:R4:W-:Y:S04]  /*f100*/  STL [R1+0x4c4], R151 ;  /* 0x0004c49701007387 */ /* 0x0109e80000100800 */
[----:B------:R-:W3:Y:S01]  /*f110*/  LDL.LU.64 R24, [R1+0xcf0] ;  /* 0x000cf00001187983 */ /* 0x000ee20000300a00 */
[----:B----4-:R-:W-:-:S04]  /*f120*/  LOP3.LUT R151, R10, 0x4, RZ, 0xfc, !PT ;  /* 0x000000040a977812 */ /* 0x010fc800078efcff */
[----:B------:R-:W-:Y:S02]  /*f130*/  ISETP.LT.AND P2, PT, R151, R3, P0 ;  /* 0x000000039700720c */ /* 0x000fe40000741270 */
[----:B------:R-:W-:-:S04]  /*f140*/  LOP3.LUT R151, R10, 0xc, RZ, 0xfc, !PT ;  /* 0x0000000c0a977812 */ /* 0x000fc800078efcff */
[----:B------:R-:W-:-:S07]  /*f150*/  ISETP.LT.AND P5, PT, R151, R3, P0 ;  /* 0x000000039700720c */ /* 0x000fce00007a1270 */
[----:B0-----:R-:W-:Y:S02]  /*f160*/  @P2 IMAD.MOV.U32 R164, RZ, RZ, R146 ;  /* 0x000000ffffa42224 */ /* 0x001fe400078e0092 */
[----:B------:R-:W-:-:S05]  /*f170*/  @P2 IMAD.MOV.U32 R165, RZ, RZ, R145 ;  /* 0x000000ffffa52224 */ /* 0x000fca00078e0091 */
[----:B------:R0:W4:Y:S02]  /*f180*/  @P2 LDG.E.U8 R26, desc[UR24][R164.64] ;  /* 0x00000018a41a2981 */ /* 0x000124000c1e1100 */
[----:B0-----:R-:W-:Y:S02]  /*f190*/  @P5 IMAD.MOV.U32 R164, RZ, RZ, R154 ;  /* 0x000000ffffa45224 */ /* 0x001fe400078e009a */
[----:B------:R-:W-:Y:S01]  /*f1a0*/  @P5 IMAD.MOV.U32 R165, RZ, RZ, R153 ;  /* 0x000000ffffa55224 */ /* 0x000fe200078e0099 */
[----:B------:R0:W-:Y:S04]  /*f1b0*/  STL [R1+0x4bc], R7 ;  /* 0x0004bc0701007387 */ /* 0x0001e80000100800 */
[----:B------:R-:W3:Y:S01]  /*f1c0*/  @P5 LDG.E.U8 R9, desc[UR24][R164.64] ;  /* 0x00000018a4095981 */ /* 0x000ee2000c1e1100 */
[----:B0-----:R-:W-:-:S03]  /*f1d0*/  LOP3.LUT R7, R10, 0x14, RZ, 0xfc, !PT ;  /* 0x000000140a077812 */ /* 0x001fc600078efcff */
[----:B------:R0:W-:Y:S01]  /*f1e0*/  STL [R1+0x4c0], R158 ;  /* 0x0004c09e01007387 */ /* 0x0001e20000100800 */
[----:B------:R-:W-:-:S03]  /*f1f0*/  ISETP.LT.AND P3, PT, R7, R3, P0 ;  /* 0x000000030700720c */ /* 0x000fc60000761270 */
[----:B------:R-:W3:Y:S04]  /*f200*/  LDL R7, [R1+0x8] ;  /* 0x0000080001077983 */ /* 0x000ee80000100800 */
[----:B0-----:R-:W3:Y:S04]  /*f210*/  LDL R158, [R1+0x4] ;  /* 0x00000400019e7983 */ /* 0x001ee80000100800 */
[----:B------:R-:W-:Y:S04]  /*f220*/  STL [R1+0xac0], R146 ;  /* 0x000ac09201007387 */ /* 0x000fe80000100800 */
[----:B------:R-:W-:Y:S04]  /*f230*/  STL [R1+0xabc], R145 ;  /* 0x000abc9101007387 */ /* 0x000fe80000100800 */
[----:B------:R-:W3:Y:S04]  /*f240*/  LDL R151, [R1+0x1c] ;  /* 0x00001c0001977983 */ /* 0x000ee80000100800 */
[----:B------:R-:W3:Y:S01]  /*f250*/  LDL R163, [R1+0x20] ;  /* 0x0000200001a37983 */ /* 0x000ee20000100800 */
[----:B------:R-:W-:-:S02]  /*f260*/  PRMT R157, RZ, 0x7610, R157 ;  /* 0x00007610ff9d7816 */ /* 0x000fc4000000009d */
[----:B------:R-:W-:Y:S02]  /*f270*/  PRMT R6, RZ, 0x7610, R6 ;  /* 0x00007610ff067816 */ /* 0x000fe40000000006 */
[----:B------:R-:W-:Y:S01]  /*f280*/  PRMT R150, RZ, 0x7610, R150 ;  /* 0x00007610ff967816 */ /* 0x000fe20000000096 */
[----:B--2---:R0:W-:Y:S02]  /*f290*/  STL [R1+0x4b4], R27 ;  /* 0x0004b41b01007387 */ /* 0x0041e40000100800 */
[----:B0-----:R-:W-:-:S04]  /*f2a0*/  LOP3.LUT R27, R10, 0x1c, RZ, 0xfc, !PT ;  /* 0x0000001c0a1b7812 */ /* 0x001fc800078efcff */
[----:B------:R-:W-:Y:S01]  /*f2b0*/  ISETP.LT.AND P2, PT, R27, R3, P0 ;  /* 0x000000031b00720c */ /* 0x000fe20000741270 */
[----:B------:R-:W-:Y:S01]  /*f2c0*/  @P3 IMAD.MOV.U32 R27, RZ, RZ, R159 ;  /* 0x000000ffff1b3224 */ /* 0x000fe200078e009f */
[----:B----4-:R0:W-:Y:S04]  /*f2d0*/  STL [R1+0x4b8], R26 ;  /* 0x0004b81a01007387 */ /* 0x0101e80000100800 */
[----:B------:R-:W-:Y:S04]  /*f2e0*/  STL [R1+0xac8], R154 ;  /* 0x000ac89a01007387 */ /* 0x000fe80000100800 */
[----:B------:R-:W-:Y:S01]  /*f2f0*/  STL [R1+0xac4], R153 ;  /* 0x000ac49901007387 */ /* 0x000fe20000100800 */
[----:B0-----:R-:W-:-:S03]  /*f300*/  LOP3.LUT R26, R10, 0x24, RZ, 0xfc, !PT ;  /* 0x000000240a1a7812 */ /* 0x001fc600078efcff */
[----:B------:R-:W2:Y:S01]  /*f310*/  LDL R164, [R1+0x3c] ;  /* 0x00003c0001a47983 */ /* 0x000ea20000100800 */
[----:B------:R-:W-:Y:S01]  /*f320*/  ISETP.LT.AND P5, PT, R26, R3, P0 ;  /* 0x000000031a00720c */ /* 0x000fe200007a1270 */
[----:B------:R-:W-:Y:S02]  /*f330*/  @P3 IMAD.MOV.U32 R26, RZ, RZ, R160 ;  /* 0x000000ffff1a3224 */ /* 0x000fe400078e00a0 */
[----:B---3--:R0:W-:Y:S04]  /*f340*/  STL [R1+0x4b0], R9 ;  /* 0x0004b00901007387 */ /* 0x0081e80000100800 */
[----:B------:R-:W3:Y:S04]  /*f350*/  LDL R155, [R1+0x54] ;  /* 0x00005400019b7983 */ /* 0x000ee80000100800 */
[----:B------:R-:W4:Y:S04]  /*f360*/  LDL R156, [R1+0x58] ;  /* 0x00005800019c7983 */ /* 0x000f280000100800 */
[----:B0-----:R-:W3:Y:S04]  /*f370*/  LDL R9, [R1+0x40] ;  /* 0x0000400001097983 */ /* 0x001ee80000100800 */
[----:B------:R-:W-:Y:S04]  /*f380*/  STL [R1+0xad0], R160 ;  /* 0x000ad0a001007387 */ /* 0x000fe80000100800 */
[----:B------:R0:W-:Y:S04]  /*f390*/  STL [R1+0xacc], R159 ;  /* 0x000acc9f01007387 */ /* 0x0001e80000100800 */
[----:B------:R-:W4:Y:S01]  /*f3a0*/  @P3 LDG.E.U8 R157, desc[UR24][R26.64] ;  /* 0x000000181a9d3981 */ /* 0x000f22000c1e1100 */
[----:B0-----:R-:W-:-:S04]  /*f3b0*/  LOP3.LUT R159, R10, 0x2c, RZ, 0xfc, !PT ;  /* 0x0000002c0a9f7812 */ /* 0x001fc800078efcff */
[----:B------:R-:W-:Y:S01]  /*f3c0*/  ISETP.LT.AND P3, PT, R159, R3, P0 ;  /* 0x000000039f00720c */ /* 0x000fe20000761270 */
[----:B------:R-:W-:Y:S01]  /*f3d0*/  @P2 IMAD.MOV.U32 R159, RZ, RZ, R158 ;  /* 0x000000ffff9f2224 */ /* 0x000fe200078e009e */
[----:B------:R-:W4:Y:S01]  /*f3e0*/  LDL.LU.64 R26, [R1+0xce8] ;  /* 0x000ce800011a7983 */ /* 0x000f220000300a00 */
[----:B------:R-:W-:-:S05]  /*f3f0*/  @P2 IMAD.MOV.U32 R158, RZ, RZ, R7 ;  /* 0x000000ffff9e2224 */ /* 0x000fca00078e0007 */
[----:B------:R0:W4:Y:S02]  /*f400*/  @P2 LDG.E.U8 R6, desc[UR24][R158.64] ;  /* 0x000000189e062981 */ /* 0x000124000c1e1100 */
[----:B0-----:R-:W-:Y:S02]  /*f410*/  @P5 IMAD.MOV.U32 R158, RZ, RZ, R163 ;  /* 0x000000ffff9e5224 */ /* 0x001fe400078e00a3 */
[----:B------:R-:W-:-:S05]  /*f420*/  @P5 IMAD.MOV.U32 R159, RZ, RZ, R151 ;  /* 0x000000ffff9f5224 */ /* 0x000fca00078e0097 */
[----:B------:R0:W4:Y:S01]  /*f430*/  @P5 LDG.E.U8 R150, desc[UR24][R158.64] ;  /* 0x000000189e965981 */ /* 0x000122000c1e1100 */
[----:B------:R-:W-:Y:S02]  /*f440*/  PRMT R8, RZ, 0x7610, R8 ;  /* 0x00007610ff087816 */ /* 0x000fe40000000008 */
[----:B0-----:R-:W-:-:S04]  /*f450*/  LOP3.LUT R158, R10, 0x3c, RZ, 0xfc, !PT ;  /* 0x0000003c0a9e7812 */ /* 0x001fc800078efcff */
[----:B------:R-:W-:Y:S01]  /*f460*/  ISETP.LT.AND P5, PT, R158, R3, P0 ;  /* 0x000000039e00720c */ /* 0x000fe200007a1270 */
[----:B--2---:R-:W-:Y:S02]  /*f470*/  @P3 IMAD.MOV.U32 R159, RZ, RZ, R164 ;  /* 0x000000ffff9f3224 */ /* 0x004fe400078e00a4 */
[----:B---3--:R-:W-:-:S05]  /*f480*/  @P3 IMAD.MOV.U32 R158, RZ, RZ, R9 ;  /* 0x000000ffff9e3224 */ /* 0x008fca00078e0009 */
[----:B------:R-:W2:Y:S04]  /*f490*/  @P3 LDG.E.U8 R8, desc[UR24][R158.64] ;  /* 0x000000189e083981 */ /* 0x000ea8000c1e1100 */
[----:B----4-:R-:W-:Y:S04]  /*f4a0*/  STL [R1+0x4ac], R157 ;  /* 0x0004ac9d01007387 */ /* 0x010fe80000100800 */
[----:B------:R0:W-:Y:S04]  /*f4b0*/  STL [R1+0x4a8], R6 ;  /* 0x0004a80601007387 */ /* 0x0001e80000100800 */
[----:B------:R-:W3:Y:S04]  /*f4c0*/  LDL R7, [R1+0x78] ;  /* 0x0000780001077983 */ /* 0x000ee80000100800 */
[----:B------:R-:W4:Y:S04]  /*f4d0*/  LDL R151, [R1+0x8c] ;  /* 0x00008c0001977983 */ /* 0x000f280000100800 */
[----:B0-----:R-:W3:Y:S04]  /*f4e0*/  LDL R6, [R1+0x74] ;  /* 0x0000740001067983 */ /* 0x001ee80000100800 */
[----:B------:R0:W-:Y:S04]  /*f4f0*/  STL [R1+0x4a4], R150 ;  /* 0x0004a49601007387 */ /* 0x0001e80000100800 */
[----:B0-----:R-:W4:Y:S01]  /*f500*/  LDL R150, [R1+0x90] ;  /* 0x0000900001967983 */ /* 0x001f220000100800 */
[----:B------:R-:W-:-:S04]  /*f510*/  LOP3.LUT R157, R10, 0x34, RZ, 0xfc, !PT ;  /* 0x000000340a9d7812 */ /* 0x000fc800078efcff */
[-C--:B------:R-:W-:Y:S02]  /*f520*/  ISETP.LT.AND P2, PT, R157, R3.reuse, P0 ;  /* 0x000000039d00720c */ /* 0x080fe40000741270 */
[----:B------:R-:W-:Y:S02]  /*f530*/  LOP3.LUT R157, R10, 0x44, RZ, 0xfc, !PT ;  /* 0x000000440a9d7812 */ /* 0x000fe400078efcff */
[----:B------:R-:W-:Y:S02]  /*f540*/  PRMT R142, RZ, 0x7610, R142 ;  /* 0x00007610ff8e7816 */ /* 0x000fe4000000008e */
[----:B------:R-:W-:-:S07]  /*f550*/  ISETP.LT.AND P3, PT, R157, R3, P0 ;  /* 0x000000039d00720c */ /* 0x000fce0000761270 */
[----:B------:R-:W-:-:S05]  /*f560*/  @P2 IMAD.MOV.U32 R157, RZ, RZ, R155 ;  /* 0x000000ffff9d2224 */ /* 0x000fca00078e009b */
[----:B------:R-:W4:Y:S01]  /*f570*/  @P2 LDG.E.U8 R142, desc[UR24][R156.64] ;  /* 0x000000189c8e2981 */ /* 0x000f22000c1e1100 */
[----:B------:R-:W-:Y:S02]  /*f580*/  PRMT R152, RZ, 0x7610, R152 ;  /* 0x00007610ff987816 */ /* 0x000fe40000000098 */
[----:B------:R-:W-:Y:S01]  /*f590*/  PRMT R149, RZ, 0x7610, R149 ;  /* 0x00007610ff957816 */ /* 0x000fe20000000095 */
[----:B--2---:R0:W-:Y:S04]  /*f5a0*/  STL [R1+0x4a0], R8 ;  /* 0x0004a00801007387 */ /* 0x0041e80000100800 */
[----:B------:R-:W2:Y:S04]  /*f5b0*/  LDL R157, [R1+0xc4] ;  /* 0x0000c400019d7983 */ /* 0x000ea80000100800 */
[----:B------:R-:W2:Y:S04]  /*f5c0*/  LDL R158, [R1+0xc8] ;  /* 0x0000c800019e7983 */ /* 0x000ea80000100800 */
[----:B0-----:R-:W2:Y:S04]  /*f5d0*/  LDL R8, [R1+0xac] ;  /* 0x0000ac0001087983 */ /* 0x001ea80000100800 */
[----:B------:R-:W2:Y:S01]  /*f5e0*/  LDL R9, [R1+0xb0] ;  /* 0x0000b00001097983 */ /* 0x000ea20000100800 */
[----:B---3--:R-:W-:-:S04]  /*f5f0*/  @P5 LOP3.LUT R7, R7, R6, RZ, 0x3c, !PT ;  /* 0x0000000607075212 */ /* 0x008fc800078e3cff */
[----:B------:R-:W-:-:S04]  /*f600*/  @P5 LOP3.LUT R6, R7, R6, RZ, 0x3c, !PT ;  /* 0x0000000607065212 */ /* 0x000fc800078e3cff */
[----:B------:R-:W-:-:S05]  /*f610*/  @P5 LOP3.LUT R7, R7, R6, RZ, 0x3c, !PT ;  /* 0x0000000607075212 */ /* 0x000fca00078e3cff */
[----:B------:R-:W3:Y:S04]  /*f620*/  @P5 LDG.E.U8 R152, desc[UR24][R6.64] ;  /* 0x0000001806985981 */ /* 0x000ee8000c1e1100 */
[----:B----4-:R-:W4:Y:S01]  /*f630*/  @P3 LDG.E.U8 R149, desc[UR24][R150.64] ;  /* 0x0000001896953981 */ /* 0x010f22000c1e1100 */
[----:B------:R-:W-:-:S04]  /*f640*/  LOP3.LUT R159, R10, 0x54, RZ, 0xfc, !PT ;  /* 0x000000540a9f7812 */ /* 0x000fc800078efcff */
[-C--:B------:R-:W-:Y:S02]  /*f650*/  ISETP.LT.AND P5, PT, R159, R3.reuse, P0 ;  /* 0x000000039f00720c */ /* 0x080fe400007a1270 */
[C---:B------:R-:W-:Y:S02]  /*f660*/  LOP3.LUT R159, R10.reuse, 0x5c, RZ, 0xfc, !PT ;  /* 0x0000005c0a9f7812 */ /* 0x040fe400078efcff */
[----:B------:R-:W-:Y:S02]  /*f670*/  PRMT R153, RZ, 0x7610, R153 ;  /* 0x00007610ff997816 */ /* 0x000fe40000000099 */
[----:B------:R-:W-:Y:S01]  /*f680*/  ISETP.LT.AND P3, PT, R159, R3, P0 ;  /* 0x000000039f00720c */ /* 0x000fe20000761270 */
[----:B------:R0:W-:Y:S04]  /*f690*/  STL [R1+0x49c], R142 ;  /* 0x00049c8e01007387 */ /* 0x0001e80000100800 */
[----:B------:R-:W4:Y:S01]  /*f6a0*/  LDL R164, [R1+0xe4] ;  /* 0x0000e40001a47983 */ /* 0x000f220000100800 */
[----:B0-----:R-:W-:-:S04]  /*f6b0*/  LOP3.LUT R142, R10, 0x4c, RZ, 0xfc, !PT ;  /* 0x0000004c0a8e7812 */ /* 0x001fc800078efcff */
[----:B------:R-:W-:Y:S02]  /*f6c0*/  ISETP.LT.AND P2, PT, R142, R3, P0 ;  /* 0x000000038e00720c */ /* 0x000fe40000741270 */
[----:B------:R-:W4:Y:S04]  /*f6d0*/  LDL R142, [R1+0xe8] ;  /* 0x0000e800018e7983 */ /* 0x000f280000100800 */
[----:B------:R-:W4:Y:S01]  /*f6e0*/  LDL.LU.64 R6, [R1+0xce0] ;  /* 0x000ce00001067983 */ /* 0x000f220000300a00 */
[----:B--2---:R-:W-:-:S05]  /*f6f0*/  @P5 IMAD.MOV.U32 R159, RZ, RZ, R157 ;  /* 0x000000ffff9f5224 */ /* 0x004fca00078e009d */
[----:B------:R0:W2:Y:S04]  /*f700*/  @P5 LDG.E.U8 R153, desc[UR24][R158.64] ;  /* 0x000000189e995981 */ /* 0x0000a8000c1e1100 */
[----:B---3--:R3:W-:Y:S04]  /*f710*/  STL [R1+0x498], R152 ;  /* 0x0004989801007387 */ /* 0x0087e80000100800 */
[----:B---3--:R-:W3:Y:S04]  /*f720*/  LDL.LU R152, [R1+0x20c] ;  /* 0x00020c0001987983 */ /* 0x008ee80000300800 */
[----:B------:R-:W3:Y:S04]  /*f730*/  LDL R163, [R1+0xfc] ;  /* 0x0000fc0001a37983 */ /* 0x000ee80000100800 */
[----:B------:R-:W3:Y:S04]  /*f740*/  LDL R155, [R1+0x100] ;  /* 0x00010000019b7983 */ /* 0x000ee80000100800 */
[----:B------:R-:W3:Y:S04]  /*f750*/  LDL.LU R156, [R1+0x218] ;  /* 0x00021800019c7983 */ /* 0x000ee80000300800 */
[----:B----4-:R4:W-:Y:S04]  /*f760*/  STL [R1+0x494], R149 ;  /* 0x0004949501007387 */ /* 0x0109e80000100800 */
[----:B------:R-:W3:Y:S04]  /*f770*/  LDL R150, [R1+0x120] ;  /* 0x0001200001967983 */ /* 0x000ee80000100800 */
[----:B----4-:R-:W4:Y:S01]  /*f780*/  LDL R149, [R1+0x11c] ;  /* 0x00011c0001957983 */ /* 0x010f220000100800 */
[----:B------:R-:W-:-:S04]  /*f790*/  @P2 LOP3.LUT R9, R9, R8, RZ, 0x3c, !PT ;  /* 0x0000000809092212 */ /* 0x000fc800078e3cff */
[C---:B------:R-:W-:Y:S02]  /*f7a0*/  @P2 LOP3.LUT R8, R9.reuse, R8, RZ, 0x3c, !PT ;  /* 0x0000000809082212 */ /* 0x040fe400078e3cff */
[----:B------:R-:W-:Y:S02]  /*f7b0*/  PRMT R154, RZ, 0x7610, R154 ;  /* 0x00007610ff9a7816 */ /* 0x000fe4000000009a */
[----:B------:R-:W-:Y:S02]  /*f7c0*/  @P2 LOP3.LUT R9, R9, R8, RZ, 0x3c, !PT ;  /* 0x0000000809092212 */ /* 0x000fe400078e3cff */
[----:B------:R-:W-:-:S03]  /*f7d0*/  LOP3.LUT R151, R10, 0x64, RZ, 0xfc, !PT ;  /* 0x000000640a977812 */ /* 0x000fc600078efcff */
[----:B------:R-:W4:Y:S01]  /*f7e0*/  @P2 LDG.E.U8 R154, desc[UR24][R8.64] ;  /* 0x00000018089a2981 */ /* 0x000f22000c1e1100 */
[-C--:B------:R-:W-:Y:S02]  /*f7f0*/  ISETP.LT.AND P2, PT, R151, R3.reuse, P0 ;  /* 0x000000039700720c */ /* 0x080fe40000741270 */
[----:B------:R-:W-:Y:S01]  /*f800*/  LOP3.LUT R151, R10, 0x6c, RZ, 0xfc, !PT ;  /* 0x0000006c0a977812 */ /* 0x000fe200078efcff */
[----:B0-----:R-:W-:Y:S01]  /*f810*/  @P3 IMAD.MOV.U32 R158, RZ, RZ, R142 ;  /* 0x000000ffff9e3224 */ /* 0x001fe200078e008e */
[----:B------:R-:W-:Y:S02]  /*f820*/  PRMT R146, RZ, 0x7610, R146 ;  /* 0x00007610ff927816 */ /* 0x000fe40000000092 */
[----:B------:R-:W-:Y:S01]  /*f830*/  ISETP.LT.AND P5, PT, R151, R3, P0 ;  /* 0x000000039700720c */ /* 0x000fe200007a1270 */
[----:B------:R-:W-:Y:S01]  /*f840*/  @P3 IMAD.MOV.U32 R159, RZ, RZ, R164 ;  /* 0x000000ffff9f3224 */ /* 0x000fe200078e00a4 */
[----:B------:R-:W4:Y:S01]  /*f850*/  LDL.LU.64 R8, [R1+0xcd8] ;  /* 0x000cd80001087983 */ /* 0x000f220000300a00 */
[----:B------:R-:W-:-:S03]  /*f860*/  PRMT R144, RZ, 0x7610, R144 ;  /* 0x00007610ff907816 */ /* 0x000fc60000000090 */
[----:B------:R-:W4:Y:S04]  /*f870*/  LDL.LU R164, [R1+0x21c] ;  /* 0x00021c0001a47983 */ /* 0x000f280000300800 */
[----:B------:R-:W4:Y:S04]  /*f880*/  LDL R142, [R1+0x134] ;  /* 0x00013400018e7983 */ /* 0x000f280000100800 */
[----:B------:R-:W4:Y:S01]  /*f890*/  @P3 LDG.E.U8 R146, desc[UR24][R158.64] ;  /* 0x000000189e923981 */ /* 0x000f22000c1e1100 */
[----:B------:R-:W-:-:S03]  /*f8a0*/  PRMT R145, RZ, 0x7610, R145 ;  /* 0x00007610ff917816 */ /* 0x000fc60000000091 */
[----:B--2---:R0:W-:Y:S01]  /*f8b0*/  STL [R1+0x48c], R153 ;  /* 0x00048c9901007387 */ /* 0x0041e20000100800 */
[----:B---3--:R-:W-:Y:S01]  /*f8c0*/  ISETP.GE.AND P3, PT, R152, RZ, PT ;  /* 0x000000ff9800720c */ /* 0x008fe20003f66270 */
[----:B0-----:R-:W-:Y:S02]  /*f8d0*/  @P2 IMAD.MOV.U32 R153, RZ, RZ, R163 ;  /* 0x000000ffff992224 */ /* 0x001fe400078e00a3 */
[----:B------:R-:W-:Y:S02]  /*f8e0*/  @P2 IMAD.MOV.U32 R152, RZ, RZ, R155 ;  /* 0x000000ffff982224 */ /* 0x000fe400078e009b */
[----:B------:R-:W2:Y:S04]  /*f8f0*/  LDL R155, [R1+0x154] ;  /* 0x00015400019b7983 */ /* 0x000ea80000100800 */
[----:B------:R-:W3:Y:S01]  /*f900*/  @P2 LDG.E.U8 R144, desc[UR24][R152.64] ;  /* 0x0000001898902981 */ /* 0x000ee2000c1e1100 */
[----:B----4-:R-:W-:-:S05]  /*f910*/  @P5 IMAD.MOV.U32 R151, RZ, RZ, R149 ;  /* 0x000000ffff975224 */ /* 0x010fca00078e0095 */
[----:B------:R-:W4:Y:S01]  /*f920*/  @P5 LDG.E.U8 R145, desc[UR24][R150.64] ;  /* 0x0000001896915981 */ /* 0x000f22000c1e1100 */
[----:B------:R-:W-:-:S03]  /*f930*/  ISETP.GE.AND P2, PT, R156, RZ, PT ;  /* 0x000000ff9c00720c */ /* 0x000fc60003f46270 */
[----:B------:R-:W2:Y:S01]  /*f940*/  LDL R156, [R1+0x158] ;  /* 0x00015800019c7983 */ /* 0x000ea20000100800 */
[----:B------:R-:W-:-:S09]  /*f950*/  @!P4 IMAD.MOV R32, RZ, RZ, -R32 ;  /* 0x000000ffff20c224 */ /* 0x000fd200078e0a20 */
[----:B------:R-:W-:Y:S01]  /*f960*/  @!P2 IMAD.MOV R34, RZ, RZ, -R34 ;  /* 0x000000ffff22a224 */ /* 0x000fe200078e0a22 */
[----:B---3--:R0:W-:Y:S04]  /*f970*/  STL [R1+0x484], R144 ;  /* 0x0004849001007387 */ /* 0x0081e80000100800 */
[----:B------:R-:W-:Y:S04]  /*f980*/  STL [R1+0x490], R154 ;  /* 0x0004909a01007387 */ /* 0x000fe80000100800 */
[----:B------:R-:W3:Y:S01]  /*f990*/  LDL R149, [R1+0x95c] ;  /* 0x00095c0001957983 */ /* 0x000ee20000100800 */
[----:B0-----:R-:W-:-:S03]  /*f9a0*/  LOP3.LUT R144, R10, 0x74, RZ, 0xfc, !PT ;  /* 0x000000740a907812 */ /* 0x001fc600078efcff */
[----:B------:R-:W3:Y:S01]  /*f9b0*/  LDL R150, [R1+0x960] ;  /* 0x0009600001967983 */ /* 0x000ee20000100800 */
[----:B------:R-:W-:-:S03]  /*f9c0*/  ISETP.LT.AND P5, PT, R144, R3, P0 ;  /* 0x000000039000720c */ /* 0x000fc600007a1270 */
[----:B----4-:R0:W-:Y:S02]  /*f9d0*/  STL [R1+0x480], R145 ;  /* 0x0004809101007387 */ /* 0x0101e40000100800 */
[----:B0-----:R-:W-:-:S04]  /*f9e0*/  LOP3.LUT R145, R10, 0x7c, RZ, 0xfc, !PT ;  /* 0x0000007c0a917812 */ /* 0x001fc800078efcff */
[-C--:B------:R-:W-:Y:S02]  /*f9f0*/  ISETP.LT.AND P4, PT, R145, R3.reuse, P0 ;  /* 0x000000039100720c */ /* 0x080fe40000781270 */
[----:B------:R-:W-:Y:S02]  /*fa00*/  LOP3.LUT R144, R10, 0x6, RZ, 0xfc, !PT ;  /* 0x000000060a907812 */ /* 0x000fe400078efcff */
[----:B------:R-:W-:Y:S02]  /*fa10*/  @P5 IMAD.MOV.U32 R145, RZ, RZ, R142 ;  /* 0x000000ffff915224 */ /* 0x000fe400078e008e */
[----:B------:R-:W-:Y:S01]  /*fa20*/  ISETP.LT.AND P2, PT, R144, R3, P0 ;  /* 0x000000039000720c */ /* 0x000fe20000741270 */
[----:B------:R-:W-:-:S05]  /*fa30*/  @P5 IMAD.MOV.U32 R144, RZ, RZ, R126 ;  /* 0x000000ffff905224 */ /* 0x000fca00078e007e */
[----:B------:R0:W4:Y:S01]  /*fa40*/  @P5 LDG.E.U8 R110, desc[UR24][R144.64] ;  /* 0x00000018906e5981 */ /* 0x000122000c1e1100 */
[----:B--2---:R-:W-:Y:S02]  /*fa50*/  @P4 IMAD.MOV.U32 R152, RZ, RZ, R156 ;  /* 0x000000ffff984224 */ /* 0x004fe400078e009c */
[----:B------:R-:W-:-:S05]  /*fa60*/  @P4 IMAD.MOV.U32 R153, RZ, RZ, R155 ;  /* 0x000000ffff994224 */ /* 0x000fca00078e009b */
[----:B------:R-:W2:Y:S01]  /*fa70*/  @P4 LDG.E.U8 R114, desc[UR24][R152.64] ;  /* 0x0000001898724981 */ /* 0x000ea2000c1e1100 */
[----:B0-----:R-:W-:Y:S02]  /*fa80*/  LOP3.LUT R144, R10, 0x16, RZ, 0xfc, !PT ;  /* 0x000000160a907812 */ /* 0x001fe400078efcff */
[----:B------:R-:W-:Y:S01]  /*fa90*/  ISETP.GT.AND P5, PT, R3, UR26, P0 ;  /* 0x0000001a03007c0c */ /* 0x000fe200087a4270 */
[----:B------:R-:W-:Y:S01]  /*faa0*/  @P2 IMAD.MOV.U32 R145, RZ, RZ, R147 ;  /* 0x000000ffff912224 */ /* 0x000fe200078e0093 */
[----:B------:R-:W-:Y:S01]  /*fab0*/  ISETP.LT.AND P4, PT, R144, R3, P0 ;  /* 0x000000039000720c */ /* 0x000fe20000781270 */
[----:B------:R-:W-:Y:S01]  /*fac0*/  @P2 IMAD.MOV.U32 R144, RZ, RZ, R148 ;  /* 0x000000ffff902224 */ /* 0x000fe200078e0094 */
[----:B------:R-:W-:-:S04]  /*fad0*/  PRMT R143, RZ, 0x7610, R143 ;  /* 0x00007610ff8f7816 */ /* 0x000fc8000000008f */
[----:B------:R3:W2:Y:S04]  /*fae0*/  @P2 LDG.E.U8 R43, desc[UR24][R144.64] ;  /* 0x00000018902b2981 */ /* 0x0006a8000c1e1100 */
[----:B------:R-:W-:Y:S04]  /*faf0*/  STL [R1+0x488], R146 ;  /* 0x0004889201007387 */ /* 0x000fe80000100800 */
[----:B------:R-:W2:Y:S04]  /*fb00*/  LDL R142, [R1+0x964] ;  /* 0x00096400018e7983 */ /* 0x000ea80000100800 */
[----:B------:R-:W2:Y:S01]  /*fb10*/  LDL R126, [R1+0x968] ;  /* 0x00096800017e7983 */ /* 0x000ea20000100800 */
[----:B---3--:R-:W-:-:S02]  /*fb20*/  @P5 IMAD.MOV.U32 R145, RZ, RZ, R149 ;  /* 0x000000ffff915224 */ /* 0x008fc400078e0095 */
[----:B------:R-:W-:-:S05]  /*fb30*/  @P5 IMAD.MOV.U32 R144, RZ, RZ, R150 ;  /* 0x000000ffff905224 */ /* 0x000fca00078e0096 */
[----:B------:R0:W3:Y:S04]  /*fb40*/  @P5 LDG.E.U8 R143, desc[UR24][R144.64] ;  /* 0x00000018908f5981 */ /* 0x0000e8000c1e1100 */
[----:B----4-:R4:W-:Y:S04]  /*fb50*/  STL [R1+0x47c], R110 ;  /* 0x00047c6e01007387 */ /* 0x0109e80000100800 */
[----:B----4-:R-:W4:Y:S04]  /*fb60*/  LDL.LU R110, [R1+0x224] ;  /* 0x00022400016e7983 */ /* 0x010f280000300800 */
[----:B--2---:R2:W-:Y:S04]  /*fb70*/  STL [R1+0x474], R114 ;  /* 0x0004747201007387 */ /* 0x0045e80000100800 */
[----:B--2---:R-:W2:Y:S01]  /*fb80*/  LDL R114, [R1+0x28] ;  /* 0x0000280001727983 */ /* 0x004ea20000100800 */
[----:B------:R-:W-:-:S03]  /*fb90*/  ISETP.GT.AND P2, PT, R3, UR27, P0 ;  /* 0x0000001b03007c0c */ /* 0x000fc60008744270 */
[----:B------:R-:W-:Y:S04]  /*fba0*/  STL [R1+0xad8], R148 ;  /* 0x000ad89401007387 */ /* 0x000fe80000100800 */
[----:B------:R-:W-:Y:S04]  /*fbb0*/  STL [R1+0xad4], R147 ;  /* 0x000ad49301007387 */ /* 0x000fe80000100800 */
[----:B------:R1:W-:Y:S01]  /*fbc0*/  STL [R1+0x478], R43 ;  /* 0x0004782b01007387 */ /* 0x0003e20000100800 */
[----:B------:R-:W-:Y:S01]  /*fbd0*/  PRMT R141, RZ, 0x7610, R141 ;  /* 0x00007610ff8d7816 */ /* 0x000fe2000000008d */
[----:B0-----:R-:W-:-:S02]  /*fbe0*/  @P4 IMAD.MOV.U32 R144, RZ, RZ, R162 ;  /* 0x000000ffff904224 */ /* 0x001fc400078e00a2 */
[----:B------:R-:W-:Y:S01]  /*fbf0*/  @P4 IMAD.MOV.U32 R145, RZ, RZ, R161 ;  /* 0x000000ffff914224 */ /* 0x000fe200078e00a1 */
[----:B------:R-:W-:-:S04]  /*fc00*/  PRMT R116, RZ, 0x7610, R116 ;  /* 0x00007610ff747816 */ /* 0x000fc80000000074 */
[----:B------:R-:W4:Y:S01]  /*fc10*/  @P4 LDG.E.U8 R141, desc[UR24][R144.64] ;  /* 0x00000018908d4981 */ /* 0x000f22000c1e1100 */
[----:B-1----:R-:W-:-:S04]  /*fc20*/  LOP3.LUT R43, R10, 0x26, RZ, 0xfc, !PT ;  /* 0x000000260a2b7812 */ /* 0x002fc800078efcff */
[----:B------:R-:W-:Y:S02]  /*fc30*/  ISETP.LT.AND P5, PT, R43, R3, P0 ;  /* 0x000000032b00720c */ /* 0x000fe400007a1270 */
[----:B------:R-:W4:Y:S01]  /*fc40*/  LDL.LU R43, [R1+0x220] ;  /* 0x00022000012b7983 */ /* 0x000f220000300800 */
[----:B------:R-:W-:-:S03]  /*fc50*/  ISETP.GT.AND P4, PT, R3, UR28, P0 ;  /* 0x0000001c03007c0c */ /* 0x000fc60008784270 */
[----:B------:R-:W-:Y:S04]  /*fc60*/  STL [R1+0xae0], R162 ;  /* 0x000ae0a201007387 */ /* 0x000fe80000100800 */
[----:B------:R-:W-:Y:S04]  /*fc70*/  STL [R1+0xadc], R161 ;  /* 0x000adca101007387 */ /* 0x000fe80000100800 */
[----:B---3--:R0:W-:Y:S02]  /*fc80*/  STL [R1+0x470], R143 ;  /* 0x0004708f01007387 */ /* 0x0081e40000100800 */
[----:B0-----:R-:W-:-:S02]  /*fc90*/  @P2 IMAD.MOV.U32 R143, RZ, RZ, R142 ;  /* 0x000000ffff8f2224 */ /* 0x001fc400078e008e */
[----:B------:R-:W-:-:S05]  /*fca0*/  @P2 IMAD.MOV.U32 R142, RZ, RZ, R126 ;  /* 0x000000ffff8e2224 */ /* 0x000fca00078e007e */
[----:B------:R0:W3:Y:S02]  /*fcb0*/  @P2 LDG.E.U8 R116, desc[UR24][R142.64] ;  /* 0x000000188e742981 */ /* 0x0000e4000c1e1100 */
[----:B0-----:R-:W-:Y:S02]  /*fcc0*/  @P5 IMAD.MOV.U32 R143, RZ, RZ, R128 ;  /* 0x000000ffff8f5224 */ /* 0x001fe400078e0080 */
[----:B--2---:R-:W-:-:S05]  /*fcd0*/  @P5 IMAD.MOV.U32 R142, RZ, RZ, R114 ;  /* 0x000000ffff8e5224 */ /* 0x004fca00078e0072 */
[----:B------:R0:W2:Y:S02]  /*fce0*/  @P5 LDG.E.U8 R112, desc[UR24][R142.64] ;  /* 0x000000188e705981 */ /* 0x0000a4000c1e1100 */
[----:B0-----:R-:W-:Y:S02]  /*fcf0*/  @P4 IMAD.MOV.U32 R142, RZ, RZ, R134 ;  /* 0x000000ffff8e4224 */ /* 0x001fe400078e0086 */
[----:B------:R-:W-:-:S05]  /*fd00*/  @P4 IMAD.MOV.U32 R143, RZ, RZ, R130 ;  /* 0x000000ffff8f4224 */ /* 0x000fca00078e0082 */
[----:B------:R0:W2:Y:S01]  /*fd10*/  @P4 LDG.E.U8 R98, desc[UR24][R142.64] ;  /* 0x000000188e624981 */ /* 0x0000a2000c1e1100 */
[----:B----4-:R-:W-:Y:S02]  /*fd20*/  ISETP.GE.AND P2, PT, R110, RZ, PT ;  /* 0x000000ff6e00720c */ /* 0x010fe40003f46270 */
[----:B------:R-:W-:-:S04]  /*fd30*/  LOP3.LUT R110, R10, 0x36, RZ, 0xfc, !PT ;  /* 0x000000360a6e7812 */ /* 0x000fc800078efcff */
[----:B------:R-:W-:Y:S02]  /*fd40*/  ISETP.LT.AND P5, PT, R110, R3, P0 ;  /* 0x000000036e00720c */ /* 0x000fe400007a1270 */
[----:B------:R-:W-:-:S05]  /*fd50*/  ISETP.GT.AND P4, PT, R3, UR29, P0 ;  /* 0x0000001d03007c0c */ /* 0x000fca0008784270 */
[----:B------:R-:W-:-:S06]  /*fd60*/  @!P2 IMAD.MOV R36, RZ, RZ, -R36 ;  /* 0x000000ffff24a224 */ /* 0x000fcc00078e0a24 */
[----:B0-----:R-:W-:Y:S02]  /*fd70*/  @P5 IMAD.MOV.U32 R142, RZ, RZ, R122 ;  /* 0x000000ffff8e5224 */ /* 0x001fe400078e007a */
[----:B------:R-:W-:-:S05]  /*fd80*/  @P5 IMAD.MOV.U32 R143, RZ, RZ, R124 ;  /* 0x000000ffff8f5224 */ /* 0x000fca00078e007c */
[----:B------:R0:W4:Y:S02]  /*fd90*/  @P5 LDG.E.U8 R94, desc[UR24][R142.64] ;  /* 0x000000188e5e5981 */ /* 0x000124000c1e1100 */
[----:B0-----:R-:W-:Y:S02]  /*fda0*/  @P4 IMAD.MOV.U32 R142, RZ, RZ, R118 ;  /* 0x000000ffff8e4224 */ /* 0x001fe400078e0076 */
[----:B------:R-:W-:-:S05]  /*fdb0*/  @P4 IMAD.MOV.U32 R143, RZ, RZ, R120 ;  /* 0x000000ffff8f4224 */ /* 0x000fca00078e0078 */
[----:B------:R0:W3:Y:S04]  /*fdc0*/  @P4 LDG.E.U8 R96, desc[UR24][R142.64] ;  /* 0x000000188e604981 */ /* 0x0000e8000c1e1100 */
[----:B--2---:R1:W-:Y:S02]  /*fdd0*/  STL [R1+0x460], R98 ;  /* 0x0004606201007387 */ /* 0x0043e40000100800 */
[----:B-1----:R-:W-:-:S04]  /*fde0*/  LOP3.LUT R98, R10, 0x46, RZ, 0xfc, !PT ;  /* 0x000000460a627812 */ /* 0x002fc800078efcff */
[----:B------:R-:W-:-:S13]  /*fdf0*/  ISETP.LT.AND P2, PT, R98, R3, P0 ;  /* 0x000000036200720c */ /* 0x000fda0000741270 */
[----:B0-----:R-:W-:Y:S02]  /*fe00*/  @P2 IMAD.MOV.U32 R142, RZ, RZ, R106 ;  /* 0x000000ffff8e2224 */ /* 0x001fe400078e006a */
[----:B------:R-:W-:-:S05]  /*fe10*/  @P2 IMAD.MOV.U32 R143, RZ, RZ, R108 ;  /* 0x000000ffff8f2224 */ /* 0x000fca00078e006c */
[----:B------:R0:W2:Y:S01]  /*fe20*/  @P2 LDG.E.U8 R67, desc[UR24][R142.64] ;  /* 0x000000188e432981 */ /* 0x0000a2000c1e1100 */
[----:B------:R-:W-:Y:S01]  /*fe30*/  @!P3 IMAD.MOV R33, RZ, RZ, -R33 ;  /* 0x000000ffff21b224 */ /* 0x000fe200078e0a21 */
[----:B------:R-:W-:-:S13]  /*fe40*/  ISETP.GE.AND P3, PT, R164, RZ, PT ;  /* 0x000000ffa400720c */ /* 0x000fda0003f66270 */
[----:B------:R-:W-:Y:S01]  /*fe50*/  @!P3 IMAD.MOV R35, RZ, RZ, -R35 ;  /* 0x000000ffff23b224 */ /* 0x000fe200078e0a23 */
[----:B------:R-:W-:Y:S02]  /*fe60*/  ISETP.GE.AND P3, PT, R43, RZ, PT ;  /* 0x000000ff2b00720c */ /* 0x000fe40003f66270 */
[----:B------:R-:W2:Y:S01]  /*fe70*/  LDL.LU R43, [R1+0x228] ;  /* 0x00022800012b7983 */ /* 0x000ea20000300800 */
[----:B------:R-:W-:-:S03]  /*fe80*/  ISETP.GT.AND P5, PT, R3, UR30, P0 ;  /* 0x0000001e03007c0c */ /* 0x000fc600087a4270 */
[----:B------:R-:W-:Y:S04]  /*fe90*/  STL [R1+0x46c], R141 ;  /* 0x00046c8d01007387 */ /* 0x000fe80000100800 */
[----:B---3--:R-:W-:Y:S04]  /*fea0*/  STL [R1+0x468], R116 ;  /* 0x0004687401007387 */ /* 0x008fe80000100800 */
[----:B----4-:R1:W-:Y:S02]  /*feb0*/  STL [R1+0x45c], R94 ;  /* 0x00045c5e01007387 */ /* 0x0103e40000100800 */
[----:B-1----:R-:W-:-:S04]  /*fec0*/  LOP3.LUT R94, R10, 0x56, RZ, 0xfc, !PT ;  /* 0x000000560a5e7812 */ /* 0x002fc800078efcff */
[----:B------:R-:W-:Y:S01]  /*fed0*/  ISETP.LT.AND P4, PT, R94, R3, P0 ;  /* 0x000000035e00720c */ /* 0x000fe20000781270 */
[----:B------:R-:W-:Y:S01]  /*fee0*/  STL [R1+0x464], R112 ;  /* 0x0004647001007387 */ /* 0x000fe20000100800 */
[----:B------:R-:W-:Y:S01]  /*fef0*/  ISETP.GT.AND P2, PT, R3, UR31, P0 ;  /* 0x0000001f03007c0c */ /* 0x000fe20008744270 */
[----:B0-----:R-:W-:Y:S02]  /*ff00*/  @P5 IMAD.MOV.U32 R142, RZ, RZ, R102 ;  /* 0x000000ffff8e5224 */ /* 0x001fe400078e0066 */
[----:B------:R-:W-:-:S05]  /*ff10*/  @P5 IMAD.MOV.U32 R143, RZ, RZ, R104 ;  /* 0x000000ffff8f5224 */ /* 0x000fca00078e0068 */
[----:B------:R0:W3:Y:S03]  /*ff20*/  @P5 LDG.E.U8 R80, desc[UR24][R142.64] ;  /* 0x000000188e505981 */ /* 0x0000e6000c1e1100 */
[----:B0-----:R-:W-:Y:S02]  /*ff30*/  @P4 IMAD.MOV.U32 R142, RZ, RZ, R90 ;  /* 0x000000ffff8e4224 */ /* 0x001fe400078e005a */
[----:B------:R-:W-:-:S05]  /*ff40*/  @P4 IMAD.MOV.U32 R143, RZ, RZ, R92 ;  /* 0x000000ffff8f4224 */ /* 0x000fca00078e005c */
[----:B------:R0:W4:Y:S02]  /*ff50*/  @P4 LDG.E.U8 R49, desc[UR24][R142.64] ;  /* 0x000000188e314981 */ /* 0x000124000c1e1100 */
[----:B0-----:R-:W-:Y:S02]  /*ff60*/  @P2 IMAD.MOV.U32 R142, RZ, RZ, R86 ;  /* 0x000000ffff8e2224 */ /* 0x001fe400078e0056 */
[----:B------:R-:W-:-:S05]  /*ff70*/  @P2 IMAD.MOV.U32 R143, RZ, RZ, R88 ;  /* 0x000000ffff8f2224 */ /* 0x000fca00078e0058 */
[----:B------:R0:W4:Y:S04]  /*ff80*/  @P2 LDG.E.U8 R47, desc[UR24][R142.64] ;  /* 0x000000188e2f2981 */ /* 0x000128000c1e1100 */
[----:B--2---:R1:W-:Y:S02]  /*ff90*/  STL [R1+0x454], R67 ;  /* 0x0004544301007387 */ /* 0x0043e40000100800 */
[----:B-1----:R-:W-:-:S04]  /*ffa0*/  LOP3.LUT R67, R10, 0x66, RZ, 0xfc, !PT ;  /* 0x000000660a437812 */ /* 0x002fc800078efcff */
[----:B------:R-:W-:-:S13]  /*ffb0*/  ISETP.LT.AND P5, PT, R67, R3, P0 ;  /* 0x000000034300720c */ /* 0x000fda00007a1270 */
[----:B0-----:R-:W-:Y:S02]  /*ffc0*/  @P5 IMAD.MOV.U32 R142, RZ, RZ, R82 ;  /* 0x000000ffff8e5224 */ /* 0x001fe400078e0052 */
[----:B------:R-:W-:-:S05]  /*ffd0*/  @P5 IMAD.MOV.U32 R143, RZ, RZ, R65 ;  /* 0x000000ffff8f5224 */ /* 0x000fca00078e0041 */
[----:B------:R0:W2:Y:S01]  /*ffe0*/  @P5 LDG.E.U8 R45, desc[UR24][R142.64] ;  /* 0x000000188e2d5981 */ /* 0x0000a2000c1e1100 */
[----:B------:R-:W-:Y:S02]  /*fff0*/  ISETP.GT.AND P4, PT, R3, UR32, P0 ;  /* 0x0000002003007c0c */ /* 0x000fe40008784270 */
[----:B------:R-:W-:Y:S02]  /*10000*/  ISETP.GE.AND P2, PT, R43, RZ, PT ;  /* 0x000000ff2b00720c */ /* 0x000fe40003f46270 */
[----:B------:R-:W-:-:S04]  /*10010*/  LOP3.LUT R43, R10, 0x76, RZ, 0xfc, !PT ;  /* 0x000000760a2b7812 */ /* 0x000fc800078efcff */
[----:B------:R-:W-:Y:S02]  /*10020*/  ISETP.LT.AND P5, PT, R43, R3, P0 ;  /* 0x000000032b00720c */ /* 0x000fe400007a1270 */
[----:B------:R-:W-:-:S03]  /*10030*/  PRMT R10, RZ, 0x7610, R10 ;  /* 0x00007610ff0a7816 */ /* 0x000fc6000000000a */
[----:B0-----:R-:W-:Y:S02]  /*10040*/  @P4 IMAD.MOV.U32 R142, RZ, RZ, R61 ;  /* 0x000000ffff8e4224 */ /* 0x001fe400078e003d */
[----:B------:R-:W-:-:S05]  /*10050*/  @P4 IMAD.MOV.U32 R143, RZ, RZ, R57 ;  /* 0x000000ffff8f4224 */ /* 0x000fca00078e0039 */
[----:B------:R0:W2:Y:S02]  /*10060*/  @P4 LDG.E.U8 R10, desc[UR24][R142.64] ;  /* 0x000000188e0a4981 */ /* 0x0000a4000c1e1100 */
[----:B0-----:R-:W-:Y:S02]  /*10070*/  @P5 IMAD.MOV.U32 R142, RZ, RZ, R77 ;  /* 0x000000ffff8e5224 */ /* 0x001fe400078e004d */
[----:B------:R-:W-:-:S05]  /*10080*/  @P5 IMAD.MOV.U32 R143, RZ, RZ, R78 ;  /* 0x000000ffff8f5224 */ /* 0x000fca00078e004e */
[----:B------:R-:W2:Y:S04]  /*10090*/  @P5 LDG.E.U8 R73, desc[UR24][R142.64] ;  /* 0x000000188e495981 */ /* 0x000ea8000c1e1100 */
[----:B---3--:R0:W-:Y:S04]  /*100a0*/  STL [R1+0x450], R80 ;  /* 0x0004505001007387 */ /* 0x0081e80000100800 */
[----:B0-----:R-:W3:Y:S04]  /*100b0*/  LDL.LU R80, [R1+0x22c] ;  /* 0x00022c0001507983 */ /* 0x001ee80000300800 */
[----:B------:R-:W-:Y:S04]  /*100c0*/  STL [R1+0x458], R96 ;  /* 0x0004586001007387 */ /* 0x000fe80000100800 */
[----:B------:R-:W3:Y:S04]  /*100d0*/  LDL.LU R67, [R1+0x1f4] ;  /* 0x0001f40001437983 */ /* 0x000ee80000300800 */
[----:B------:R-:W3:Y:S04]  /*100e0*/  LDL.LU R65, [R1+0x1f0] ;  /* 0x0001f00001417983 */ /* 0x000ee80000300800 */
[----:B------:R-:W3:Y:S04]  /*100f0*/  LDL.LU R61, [R1+0x1ec] ;  /* 0x0001ec00013d7983 */ /* 0x000ee80000300800 */
[----:B------:R-:W3:Y:S04]  /*10100*/  LDL.LU R57, [R1+0x1e8] ;  /* 0x0001e80001397983 */ /* 0x000ee80000300800 */
[----:B----4-:R0:W-:Y:S04]  /*10110*/  STL [R1+0x44c], R49 ;  /* 0x00044c3101007387 */ /* 0x0101e80000100800 */
[----:B0-----:R-:W4:Y:S04]  /*10120*/  LDL.LU R49, [R1+0x1e4] ;  /* 0x0001e40001317983 */ /* 0x001f280000300800 */
[----:B------:R0:W-:Y:S04]  /*10130*/  STL [R1+0x448], R47 ;  /* 0x0004482f01007387 */ /* 0x0001e80000100800 */
[----:B0-----:R-:W4:Y:S04]  /*10140*/  LDL.LU R47, [R1+0x1e0] ;  /* 0x0001e000012f7983 */ /* 0x001f280000300800 */
[----:B--2---:R0:W-:Y:S04]  /*10150*/  STL [R1+0x444], R45 ;  /* 0x0004442d01007387 */ /* 0x0041e80000100800 */
[----:B0-----:R-:W2:Y:S04]  /*10160*/  LDL.LU R45, [R1+0x1dc] ;  /* 0x0001dc00012d7983 */ /* 0x001ea80000300800 */
[----:B------:R-:W2:Y:S04]  /*10170*/  LDL.LU R43, [R1+0x1d8] ;  /* 0x0001d800012b7983 */ /* 0x000ea80000300800 */
[----:B------:R-:W-:Y:S01]  /*10180*/  STL [R1+0x440], R10 ;  /* 0x0004400a01007387 */ /* 0x000fe20000100800 */
[----:B------:R-:W-:-:S03]  /*10190*/  @!P3 IMAD.MOV R37, RZ, RZ, -R37 ;  /* 0x000000ffff25b224 */ /* 0x000fc600078e0a25 */
[----:B------:R0:W-:Y:S04]  /*101a0*/  STL [R1+0x43c], R73 ;  /* 0x00043c4901007387 */ /* 0x0001e80000100800 */
[----:B------:R-:W-:Y:S01]  /*101b0*/  STL [R1+0xb70], R0 ;  /* 0x000b700001007387 */ /* 0x000fe20000100800 */
[----:B0-----:R-:W-:-:S05]  /*101c0*/  VIADD R73, R0, 0xdc ;  /* 0x000000dc00497836 */ /* 0x001fca0000000000 */
[----:B------:R0:W-:Y:S04]  /*101d0*/  STL [R1+0x20c], R73 ;  /* 0x00020c4901007387 */ /* 0x0001e80000100800 */
[----:B------:R-:W2:Y:S04]  /*101e0*/  LDL.LU R118, [R1+0x1d4] ;  /* 0x0001d40001767983 */ /* 0x000ea80000300800 */
[----:B------:R-:W2:Y:S04]  /*101f0*/  LDL.LU R114, [R1+0x1d0] ;  /* 0x0001d00001727983 */ /* 0x000ea80000300800 */
[----:B------:R-:W2:Y:S04]  /*10200*/  LDL.LU R112, [R1+0x1cc] ;  /* 0x0001cc0001707983 */ /* 0x000ea80000300800 */
[----:B------:R-:W2:Y:S04]  /*10210*/  LDL.LU R110, [R1+0x1c8] ;  /* 0x0001c800016e7983 */ /* 0x000ea80000300800 */
[----:B------:R-:W2:Y:S04]  /*10220*/  LDL.LU R108, [R1+0x1c4] ;  /* 0x0001c400016c7983 */ /* 0x000ea80000300800 */
[----:B------:R-:W2:Y:S04]  /*10230*/  LDL.LU R106, [R1+0x1c0] ;  /* 0x0001c000016a7983 */ /* 0x000ea80000300800 */
[----:B------:R-:W2:Y:S01]  /*10240*/  LDL.LU R104, [R1+0x1bc] ;  /* 0x0001bc0001687983 */ /* 0x000ea20000300800 */
[----:B------:R-:W-:-:S03]  /*10250*/  ISETP.NE.AND P3, PT, RZ, UR15, PT ;  /* 0x0000000fff007c0c */ /* 0x000fc6000bf65270 */
[----:B------:R-:W2:Y:S01]  /*10260*/  LDL.LU R102, [R1+0x1b8] ;  /* 0x0001b80001667983 */ /* 0x000ea20000300800 */
[----:B------:R-:W-:Y:S01]  /*10270*/  LOP3.LUT R10, RZ, UR15, RZ, 0x33, !PT ;  /* 0x0000000fff0a7c12 */ /* 0x000fe2000f8e33ff */
[----:B------:R-:W1:Y:S02]  /*10280*/  S2R R2, SR_TID.X ;  /* 0x0000000000027919 */ /* 0x000e640000002100 */
[----:B------:R-:W2:Y:S01]  /*10290*/  LDL.LU R98, [R1+0x1b4] ;  /* 0x0001b40001627983 */ /* 0x000ea20000300800 */
[----:B---3--:R-:W-:Y:S01]  /*102a0*/  ISETP.GE.AND P4, PT, R80, RZ, PT ;  /* 0x000000ff5000720c */ /* 0x008fe20003f86270 */
[----:B------:R-:W-:Y:S01]  /*102b0*/  @!P2 IMAD.MOV R22, RZ, RZ, -R22 ;  /* 0x000000ffff16a224 */ /* 0x000fe200078e0a16 */
[----:B------:R-:W3:Y:S01]  /*102c0*/  LDCU UR15, c[0x0][0x3b0] ;  /* 0x00007600ff0f77ac */ /* 0x000ee20008000800 */
[----:B------:R-:W3:Y:S04]  /*102d0*/  LDL.LU R96, [R1+0x1b0] ;  /* 0x0001b00001607983 */ /* 0x000ee80000300800 */
[----:B------:R-:W3:Y:S01]  /*102e0*/  LDL.LU R94, [R1+0x1ac] ;  /* 0x0001ac00015e7983 */ /* 0x000ee20000300800 */
[----:B------:R-:W-:-:S03]  /*102f0*/  SEL R21, R10, R21, !P3 ;  /* 0x000000150a157207 */ /* 0x000fc60005800000 */
[----:B------:R-:W3:Y:S04]  /*10300*/  LDL.LU R92, [R1+0x1a8] ;  /* 0x0001a800015c7983 */ /* 0x000ee80000300800 */
[----:B------:R-:W3:Y:S04]  /*10310*/  LDL.LU R90, [R1+0x1a4] ;  /* 0x0001a400015a7983 */ /* 0x000ee80000300800 */
[----:B------:R-:W3:Y:S04]  /*10320*/  LDL.LU R88, [R1+0x1a0] ;  /* 0x0001a00001587983 */ /* 0x000ee80000300800 */
[----:B------:R-:W3:Y:S04]  /*10330*/  LDL.LU R86, [R1+0x19c] ;  /* 0x00019c0001567983 */ /* 0x000ee80000300800 */
[----:B------:R-:W3:Y:S01]  /*10340*/  LDL.LU R141, [R1+0x198] ;  /* 0x00019800018d7983 */ /* 0x000ee20000300800 */
[----:B------:R-:W-:-:S03]  /*10350*/  IMAD R157, R21, UR75, RZ ;  /* 0x0000004b159d7c24 */ /* 0x000fc6000f8e02ff */
[----:B------:R-:W3:Y:S01]  /*10360*/  LDL.LU R82, [R1+0x194] ;  /* 0x0001940001527983 */ /* 0x000ee20000300800 */
[----:B------:R-:W-:Y:S02]  /*10370*/  IABS R21, R73 ;  /* 0x0000004900157213 */ /* 0x000fe40000000000 */
[C---:B------:R-:W-:Y:S01]  /*10380*/  SEL R159, R10.reuse, R67, !P3 ;  /* 0x000000430a9f7207 */ /* 0x040fe20005800000 */
[----:B------:R-:W3:Y:S01]  /*10390*/  LDL.LU R80, [R1+0x190] ;  /* 0x0001900001507983 */ /* 0x000ee20000300800 */
[C---:B------:R-:W-:Y:S02]  /*103a0*/  SEL R134, R10.reuse, R65, !P3 ;  /* 0x000000410a867207 */ /* 0x040fe40005800000 */
[C---:B------:R-:W-:Y:S01]  /*103b0*/  SEL R130, R10.reuse, R61, !P3 ;  /* 0x0000003d0a827207 */ /* 0x040fe20005800000 */
[----:B------:R-:W3:Y:S01]  /*103c0*/  LDL.LU R78, [R1+0x18c] ;  /* 0x00018c00014e7983 */ /* 0x000ee20000300800 */
[C---:B------:R-:W-:Y:S02]  /*103d0*/  SEL R128, R10.reuse, R57, !P3 ;  /* 0x000000390a807207 */ /* 0x040fe40005800000 */
[C---:B----4-:R-:W-:Y:S01]  /*103e0*/  SEL R126, R10.reuse, R49, !P3 ;  /* 0x000000310a7e7207 */ /* 0x050fe20005800000 */
[----:B------:R-:W4:Y:S01]  /*103f0*/  LDL.LU R77, [R1+0x188] ;  /* 0x00018800014d7983 */ /* 0x000f220000300800 */
[----:B------:R-:W-:-:S02]  /*10400*/  SEL R124, R10, R47, !P3 ;  /* 0x0000002f0a7c7207 */ /* 0x000fc40005800000 */
[C---:B--2---:R-:W-:Y:S01]  /*10410*/  SEL R122, R10.reuse, R45, !P3 ;  /* 0x0000002d0a7a7207 */ /* 0x044fe20005800000 */
[----:B------:R-:W2:Y:S01]  /*10420*/  LDL.LU R142, [R1+0x184] ;  /* 0x00018400018e7983 */ /* 0x000ea20000300800 */
[----:B------:R-:W-:-:S03]  /*10430*/  SEL R120, R10, R43, !P3 ;  /* 0x0000002b0a787207 */ /* 0x000fc60005800000 */
[----:B0-----:R-:W2:Y:S01]  /*10440*/  LDL.LU R73, [R1+0x180] ;  /* 0x0001800001497983 */ /* 0x001ea20000300800 */
[----:B------:R-:W-:Y:S02]  /*10450*/  SEL R160, R10, R39, !P3 ;  /* 0x000000270aa07207 */ /* 0x000fe40005800000 */
[----:B-1----:R-:W-:Y:S01]  /*10460*/  LOP3.LUT R2, R2, 0x7f, RZ, 0xc0, !PT ;  /* 0x0000007f02027812 */ /* 0x002fe200078ec0ff */
[----:B------:R-:W2:Y:S01]  /*10470*/  LDL.LU R67, [R1+0x17c] ;  /* 0x00017c0001437983 */ /* 0x000ea20000300800 */
[C---:B------:R-:W-:Y:S01]  /*10480*/  SEL R38, R10.reuse, R38, !P3 ;  /* 0x000000260a267207 */ /* 0x040fe20005800000 */
[----:B------:R-:W-:Y:S01]  /*10490*/  @!P4 IMAD.MOV R23, RZ, RZ, -R23 ;  /* 0x000000ffff17c224 */ /* 0x000fe200078e0a17 */
[C---:B------:R-:W-:Y:S01]  /*104a0*/  SEL R137, R10.reuse, R137, !P3 ;  /* 0x000000890a897207 */ /* 0x040fe20005800000 */
[----:B------:R-:W2:Y:S01]  /*104b0*/  LDL.LU R65, [R1+0x178] ;  /* 0x0001780001417983 */ /* 0x000ea20000300800 */
[C---:B------:R-:W-:Y:S01]  /*104c0*/  SEL R0, R10.reuse, R13, !P3 ;  /* 0x0000000d0a007207 */ /* 0x040fe20005800000 */
[----:B------:R-:W0:Y:S02]  /*104d0*/  LDCU UR75, c[0x0][0x3b0] ;  /* 0x00007600ff4b77ac */ /* 0x000e240008000800 */
[----:B------:R-:W2:Y:S04]  /*104e0*/  LDL.LU R61, [R1+0x174] ;  /* 0x00017400013d7983 */ /* 0x000ea80000300800 */
[----:B------:R-:W2:Y:S04]  /*104f0*/  LDL.LU R116, [R1+0x170] ;  /* 0x0001700001747983 */ /* 0x000ea80000300800 */
[----:B------:R-:W2:Y:S04]  /*10500*/  LDL.LU R57, [R1+0x16c] ;  /* 0x00016c0001397983 */ /* 0x000ea80000300800 */
[----:B------:R-:W2:Y:S04]  /*10510*/  LDL.LU R49, [R1+0x168] ;  /* 0x0001680001317983 */ /* 0x000ea80000300800 */
[----:B------:R-:W2:Y:S04]  /*10520*/  LDL.LU R47, [R1+0x164] ;  /* 0x00016400012f7983 */ /* 0x000ea80000300800 */
[----:B------:R-:W2:Y:S04]  /*10530*/  LDL.LU R45, [R1+0x160] ;  /* 0x00016000012d7983 */ /* 0x000ea80000300800 */
[----:B------:R-:W2:Y:S04]  /*10540*/  LDL.LU R43, [R1+0x15c] ;  /* 0x00015c00012b7983 */ /* 0x000ea80000300800 */
[----:B------:R1:W-:Y:S01]  /*10550*/  STL [R1+0xb74], R10 ;  /* 0x000b740a01007387 */ /* 0x0003e20000100800 */
[----:B------:R-:W-:-:S03]  /*10560*/  SEL R114, R10, R114, !P3 ;  /* 0x000000720a727207 */ /* 0x000fc60005800000 */
[----:B------:R-:W-:Y:S04]  /*10570*/  STL [R1+0xc90], R126 ;  /* 0x000c907e01007387 */ /* 0x000fe80000100800 */
[----:B------:R-:W-:Y:S01]  /*10580*/  STL [R1+0xc88], R124 ;  /* 0x000c887c01007387 */ /* 0x000fe20000100800 */
[----:B------:R-:W-:-:S03]  /*10590*/  SEL R132, R10, R132, !P3 ;  /* 0x000000840a847207 */ /* 0x000fc60005800000 */
[----:B------:R-:W-:Y:S01]  /*105a0*/  STL [R1+0xc84], R114 ;  /* 0x000c847201007387 */ /* 0x000fe20000100800 */
[----:B------:R-:W-:Y:S01]  /*105b0*/  IMAD R13, R160, UR6, RZ ;  /* 0x00000006a00d7c24 */ /* 0x000fe2000f8e02ff */
[----:B------:R-:W-:Y:S02]  /*105c0*/  ISETP.LT.AND P2, PT, R2, R3, P0 ;  /* 0x000000030200720c */ /* 0x000fe40000741270 */
[C---:B------:R-:W-:Y:S01]  /*105d0*/  SEL R104, R10.reuse, R104, !P3 ;  /* 0x000000680a687207 */ /* 0x040fe20005800000 */
[----:B------:R-:W-:Y:S01]  /*105e0*/  IMAD.MOV.U32 R3, RZ, RZ, R21 ;  /* 0x000000ffff037224 */ /* 0x000fe200078e0015 */
[----:B------:R-:W-:-:S03]  /*105f0*/  SEL R125, R10, R125, !P3 ;  /* 0x0000007d0a7d7207 */ /* 0x000fc60005800000 */
[----:B------:R-:W-:Y:S01]  /*10600*/  STL [R1+0xc78], R104 ;  /* 0x000c786801007387 */ /* 0x000fe20000100800 */
[----:B------:R-:W-:Y:S01]  /*10610*/  SEL R147, R10, R40, !P3 ;  /* 0x000000280a937207 */ /* 0x000fe20005800000 */
[----:B------:R-:W-:Y:S01]  /*10620*/  IMAD R158, R38, UR76, RZ ;  /* 0x0000004c269e7c24 */ /* 0x000fe2000f8e02ff */
[C---:B------:R-:W-:Y:S02]  /*10630*/  SEL R109, R10.reuse, R109, !P3 ;  /* 0x0000006d0a6d7207 */ /* 0x040fe40005800000 */
[C---:B------:R-:W-:Y:S02]  /*10640*/  SEL R153, R10.reuse, R71, !P3 ;  /* 0x000000470a997207 */ /* 0x040fe40005800000 */
[C---:B------:R-:W-:Y:S02]  /*10650*/  SEL R152, R10.reuse, R68, !P3 ;  /* 0x000000440a987207 */ /* 0x040fe40005800000 */
[C---:B------:R-:W-:Y:S02]  /*10660*/  SEL R151, R10.reuse, R62, !P3 ;  /* 0x0000003e0a977207 */ /* 0x040fe40005800000 */
[----:B---3--:R-:W-:-:S02]  /*10670*/  SEL R92, R10, R92, !P3 ;  /* 0x0000005c0a5c7207 */ /* 0x008fc40005800000 */
[C---:B------:R-:W-:Y:S02]  /*10680*/  SEL R101, R10.reuse, R101, !P3 ;  /* 0x000000650a657207 */ /* 0x040fe40005800000 */
[C---:B------:R-:W-:Y:S01]  /*10690*/  SEL R155, R10.reuse, R83, !P3 ;  /* 0x000000530a9b7207 */ /* 0x040fe20005800000 */
[----:B------:R-:W-:Y:S01]  /*106a0*/  STL [R1+0xc68], R92 ;  /* 0x000c685c01007387 */ /* 0x000fe20000100800 */
[----:B------:R-:W-:Y:S01]  /*106b0*/  SEL R40, R10, R12, !P3 ;  /* 0x0000000c0a287207 */ /* 0x000fe20005800000 */
[----:B------:R-:W-:Y:S01]  /*106c0*/  IMAD R12, R126, UR6, RZ ;  /* 0x000000067e0c7c24 */ /* 0x000fe2000f8e02ff */
[C---:B------:R-:W-:Y:S02]  /*106d0*/  SEL R21, R10.reuse, R117, !P3 ;  /* 0x000000750a157207 */ /* 0x040fe40005800000 */
[C---:B------:R-:W-:Y:S02]  /*106e0*/  SEL R154, R10.reuse, R75, !P3 ;  /* 0x0000004b0a9a7207 */ /* 0x040fe40005800000 */
[----:B------:R-:W-:-:S02]  /*106f0*/  SEL R150, R10, R56, !P3 ;  /* 0x000000380a967207 */ /* 0x000fc40005800000 */
[C---:B------:R-:W-:Y:S02]  /*10700*/  SEL R82, R10.reuse, R82, !P3 ;  /* 0x000000520a527207 */ /* 0x040fe40005800000 */
[C---:B------:R-:W-:Y:S02]  /*10710*/  SEL R143, R10.reuse, R141, !P3 ;  /* 0x0000008d0a8f7207 */ /* 0x040fe40005800000 */
[C---:B------:R-:W-:Y:S01]  /*10720*/  SEL R149, R10.reuse, R52, !P3 ;  /* 0x000000340a957207 */ /* 0x040fe20005800000 */
[----:B------:R-:W-:Y:S01]  /*10730*/  STL [R1+0xc58], R82 ;  /* 0x000c585201007387 */ /* 0x000fe20000100800 */
[C---:B------:R-:W-:Y:S02]  /*10740*/  SEL R62, R10.reuse, R53, !P3 ;  /* 0x000000350a3e7207 */ /* 0x040fe40005800000 */
[C---:B------:R-:W-:Y:S02]  /*10750*/  SEL R148, R10.reuse, R46, !P3 ;  /* 0x0000002e0a947207 */ /* 0x040fe40005800000 */
[----:B------:R-:W-:-:S02]  /*10760*/  SEL R145, R10, R31, !P3 ;  /* 0x0000001f0a917207 */ /* 0x000fc40005800000 */
[C---:B------:R-:W-:Y:S02]  /*10770*/  SEL R118, R10.reuse, R118, !P3 ;  /* 0x000000760a767207 */ /* 0x040fe40005800000 */
[C---:B------:R-:W-:Y:S02]  /*10780*/  SEL R112, R10.reuse, R112, !P3 ;  /* 0x000000700a707207 */ /* 0x040fe40005800000 */
[C---:B------:R-:W-:Y:S02]  /*10790*/  SEL R110, R10.reuse, R110, !P3 ;  /* 0x0000006e0a6e7207 */ /* 0x040fe40005800000 */
        /* <DEDUP_REMOVED lines=11> */
[C---:B----4-:R-:W-:Y:S02]  /*10850*/  SEL R77, R10.reuse, R77, !P3 ;  /* 0x0000004d0a4d7207 */ /* 0x050fe40005800000 */
        /* <DEDUP_REMOVED lines=56> */
[----:B------:R-:W-:Y:S01]  /*10be0*/  SEL R37, R10, R37, !P3 ;  /* 0x000000250a257207 */ /* 0x000fe20005800000 */
[----:B------:R-:W-:Y:S01]  /*10bf0*/  IMAD R134, R134, UR6, RZ ;  /* 0x0000000686867c24 */ /* 0x000fe2000f8e02ff */
[----:B------:R-:W-:Y:S01]  /*10c00*/  SEL R68, R10, R48, !P3 ;  /* 0x000000300a447207 */ /* 0x000fe20005800000 */
[----:B------:R-:W-:Y:S01]  /*10c10*/  IMAD R122, R122, UR6, RZ ;  /* 0x000000067a7a7c24 */ /* 0x000fe2000f8e02ff */
[----:B------:R-:W-:Y:S01]  /*10c20*/  SEL R71, R10, R41, !P3 ;  /* 0x000000290a477207 */ /* 0x000fe20005800000 */
[----:B------:R-:W-:Y:S01]  /*10c30*/  IMAD R130, R130, UR6, RZ ;  /* 0x0000000682827c24 */ /* 0x000fe2000f8e02ff */
[----:B------:R-:W-:Y:S01]  /*10c40*/  SEL R38, R10, R20, !P3 ;  /* 0x000000140a267207 */ /* 0x000fe20005800000 */
[----:B------:R-:W-:Y:S01]  /*10c50*/  IMAD R120, R120, UR6, RZ ;  /* 0x0000000678787c24 */ /* 0x000fe2000f8e02ff */
[C---:B------:R-:W-:Y:S01]  /*10c60*/  SEL R46, R10.reuse, R19, !P3 ;  /* 0x000000130a2e7207 */ /* 0x040fe20005800000 */
[----:B------:R-:W3:Y:S01]  /*10c70*/  LDCU UR76, c[0x0][0x3b0] ;  /* 0x00007600ff4c77ac */ /* 0x000ee20008000800 */
        /* <DEDUP_REMOVED lines=10> */
[C---:B--2---:R-:W-:Y:S02]  /*10d20*/  SEL R73, R10.reuse, R73, !P3 ;  /* 0x000000490a497207 */ /* 0x044fe40005800000 */
[----:B------:R-:W-:-:S03]  /*10d30*/  SEL R141, R10, R142, !P3 ;  /* 0x0000008e0a8d7207 */ /* 0x000fc60005800000 */
[----:B------:R-:W-:Y:S01]  /*10d40*/  STL [R1+0xb78], R73 ;  /* 0x000b784901007387 */ /* 0x000fe20000100800 */
[C---:B------:R-:W-:Y:S02]  /*10d50*/  SEL R67, R10.reuse, R67, !P3 ;  /* 0x000000430a437207 */ /* 0x040fe40005800000 */
[C---:B------:R-:W-:Y:S02]  /*10d60*/  SEL R65, R10.reuse, R65, !P3 ;  /* 0x000000410a417207 */ /* 0x040fe40005800000 */
[C---:B------:R-:W-:Y:S02]  /*10d70*/  SEL R31, R10.reuse, R22, !P3 ;  /* 0x000000160a1f7207 */ /* 0x040fe40005800000 */
[C---:B------:R-:W-:Y:S02]  /*10d80*/  SEL R61, R10.reuse, R61, !P3 ;  /* 0x0000003d0a3d7207 */ /* 0x040fe40005800000 */
[C---:B------:R-:W-:Y:S02]  /*10d90*/  SEL R57, R10.reuse, R57, !P3 ;  /* 0x000000390a397207 */ /* 0x040fe40005800000 */
[----:B------:R-:W-:-:S03]  /*10da0*/  SEL R142, R10, R116, !P3 ;  /* 0x000000740a8e7207 */ /* 0x000fc60005800000 */
[----:B------:R-:W-:Y:S01]  /*10db0*/  STL [R1+0xbe8], R57 ;  /* 0x000be83901007387 */ /* 0x000fe20000100800 */
[C---:B------:R-:W-:Y:S02]  /*10dc0*/  SEL R49, R10.reuse, R49, !P3 ;  /* 0x000000310a317207 */ /* 0x040fe40005800000 */
[C---:B------:R-:W-:Y:S02]  /*10dd0*/  SEL R47, R10.reuse, R47, !P3 ;  /* 0x0000002f0a2f7207 */ /* 0x040fe40005800000 */
[C---:B------:R-:W-:Y:S02]  /*10de0*/  SEL R116, R10.reuse, R27, !P3 ;  /* 0x0000001b0a747207 */ /* 0x040fe40005800000 */
[C---:B------:R-:W-:Y:S02]  /*10df0*/  SEL R43, R10.reuse, R43, !P3 ;  /* 0x0000002b0a2b7207 */ /* 0x040fe40005800000 */
[C---:B------:R-:W-:Y:S02]  /*10e00*/  SEL R45, R10.reuse, R45, !P3 ;  /* 0x0000002d0a2d7207 */ /* 0x040fe40005800000 */
[----:B------:R-:W-:Y:S01]  /*10e10*/  SEL R144, R10, R23, !P3 ;  /* 0x000000170a907207 */ /* 0x000fe20005800000 */
[----:B------:R-:W-:Y:S01]  /*10e20*/  STL [R1+0xbb8], R43 ;  /* 0x000bb82b01007387 */ /* 0x000fe20000100800 */
[----:B-1----:R-:W-:Y:S01]  /*10e30*/  IADD3 R10, P5, PT, R13, R7, RZ ;  /* 0x000000070d0a7210 */ /* 0x002fe20007fbe0ff */
[----:B------:R-:W-:-:S02]  /*10e40*/  IMAD R11, R114, UR6, RZ ;  /* 0x00000006720b7c24 */ /* 0x000fc4000f8e02ff */
[----:B------:R-:W-:Y:S01]  /*10e50*/  STL [R1+0xc98], R137 ;  /* 0x000c988901007387 */ /* 0x000fe20000100800 */
[----:B------:R-:W-:-:S03]  /*10e60*/  IADD3 R26, P4, PT, R12, R7, RZ ;  /* 0x000000070c1a7210 */ /* 0x000fc60007f9e0ff */
[----:B------:R-:W-:Y:S01]  /*10e70*/  STL [R1+0xc94], R132 ;  /* 0x000c948401007387 */ /* 0x000fe20000100800 */
[----:B------:R-:W-:-:S03]  /*10e80*/  LEA.HI.X.SX32 R25, R13, R6, 0x1, P5 ;  /* 0x000000060d197211 */ /* 0x000fc600028f0eff */
[----:B------:R-:W-:Y:S04]  /*10e90*/  STL [R1+0xc8c], R125 ;  /* 0x000c8c7d01007387 */ /* 0x000fe80000100800 */
[----:B------:R-:W-:Y:S04]  /*10ea0*/  STL [R1+0xc7c], R109 ;  /* 0x000c7c6d01007387 */ /* 0x000fe80000100800 */
[----:B------:R-:W-:Y:S04]  /*10eb0*/  STL [R1+0xc74], R101 ;  /* 0x000c746501007387 */ /* 0x000fe80000100800 */
[----:B------:R-:W-:Y:S04]  /*10ec0*/  STL [R1+0xc70], R95 ;  /* 0x000c705f01007387 */ /* 0x000fe80000100800 */
[----:B------:R1:W-:Y:S01]  /*10ed0*/  STL [R1+0x160], R10 ;  /* 0x0001600a01007387 */ /* 0x0003e20000100800 */
[----:B------:R-:W-:-:S03]  /*10ee0*/  IMAD R5, R104, UR6, RZ ;  /* 0x0000000668057c24 */ /* 0x000fc6000f8e02ff */
[----:B------:R-:W-:Y:S01]  /*10ef0*/  STL [R1+0x1a0], R26 ;  /* 0x0001a01a01007387 */ /* 0x000fe20000100800 */
[----:B-1----:R-:W-:-:S03]  /*10f00*/  IADD3 R10, P5, PT, R11, R7, RZ ;  /* 0x000000070b0a7210 */ /* 0x002fc60007fbe0ff */
[----:B------:R-:W-:Y:S01]  /*10f10*/  STL [R1+0x15c], R25 ;  /* 0x00015c1901007387 */ /* 0x000fe20000100800 */
[----:B------:R-:W-:-:S03]  /*10f20*/  IMAD R4, R92, UR6, RZ ;  /* 0x000000065c047c24 */ /* 0x000fc6000f8e02ff */
[----:B------:R-:W-:Y:S04]  /*10f30*/  STL [R1+0xc60], R87 ;  /* 0x000c605701007387 */ /* 0x000fe80000100800 */
[----:B------:R1:W-:Y:S01]  /*10f40*/  STL [R1+0x1e0], R10 ;  /* 0x0001e00a01007387 */ /* 0x0003e20000100800 */
[----:B------:R-:W-:Y:S01]  /*10f50*/  IMAD R14, R82, UR6, RZ ;  /* 0x00000006520e7c24 */ /* 0x000fe2000f8e02ff */
[-C--:B-1----:R-:W-:Y:S02]  /*10f60*/  LEA.HI.X.SX32 R10, R12, R6.reuse, 0x1, P4 ;  /* 0x000000060c0a7211 */ /* 0x082fe400020f0eff */
[----:B------:R-:W-:Y:S02]  /*10f70*/  IADD3 R25, P4, PT, R5, R7, RZ ;  /* 0x0000000705197210 */ /* 0x000fe40007f9e0ff */
[----:B------:R-:W-:Y:S01]  /*10f80*/  LEA.HI.X.SX32 R12, R11, R6, 0x1, P5 ;  /* 0x000000060b0c7211 */ /* 0x000fe200028f0eff */
[----:B------:R1:W-:Y:S01]  /*10f90*/  STL [R1+0x19c], R10 ;  /* 0x00019c0a01007387 */ /* 0x0003e20000100800 */
[----:B------:R-:W-:-:S03]  /*10fa0*/  IMAD R15, R73, UR6, RZ ;  /* 0x00000006490f7c24 */ /* 0x000fc6000f8e02ff */
[----:B------:R-:W-:Y:S01]  /*10fb0*/  STL [R1+0x240], R25 ;  /* 0x0002401901007387 */ /* 0x000fe20000100800 */
[----:B-1----:R-:W-:-:S03]  /*10fc0*/  IADD3 R10, P5, PT, R4, R7, RZ ;  /* 0x00000007040a7210 */ /* 0x002fc60007fbe0ff */
[----:B------:R1:W-:Y:S04]  /*10fd0*/  STL [R1+0x1dc], R12 ;  /* 0x0001dc0c01007387 */ /* 0x0003e80000100800 */
[----:B------:R-:W-:Y:S04]  /*10fe0*/  STL [R1+0xc54], R81 ;  /* 0x000c545101007387 */ /* 0x000fe80000100800 */
[----:B------:R2:W-:Y:S01]  /*10ff0*/  STL [R1+0x280], R10 ;  /* 0x0002800a01007387 */ /* 0x0005e20000100800 */
[-C--:B-1----:R-:W-:Y:S02]  /*11000*/  LEA.HI.X.SX32 R12, R5, R6.reuse, 0x1, P4 ;  /* 0x00000006050c7211 */ /* 0x082fe400020f0eff */
[----:B------:R-:W-:-:S02]  /*11010*/  LEA.HI.X.SX32 R5, R4, R6, 0x1, P5 ;  /* 0x0000000604057211 */ /* 0x000fc400028f0eff */
[-C--:B------:R-:W-:Y:S02]  /*11020*/  IADD3 R4, P5, PT, R15, R7.reuse, RZ ;  /* 0x000000070f047210 */ /* 0x080fe40007fbe0ff */
[----:B--2---:R-:W-:Y:S01]  /*11030*/  IADD3 R10, P4, PT, R14, R7, RZ ;  /* 0x000000070e0a7210 */ /* 0x004fe20007f9e0ff */
[----:B------:R-:W-:Y:S01]  /*11040*/  STL [R1+0x23c], R12 ;  /* 0x00023c0c01007387 */ /* 0x000fe20000100800 */
[----:B------:R-:W-:-:S03]  /*11050*/  IMAD R16, R57, UR6, RZ ;  /* 0x0000000639107c24 */ /* 0x000fc6000f8e02ff */
[----:B------:R-:W-:Y:S04]  /*11060*/  STL [R1+0x5f0], R10 ;  /* 0x0005f00a01007387 */ /* 0x000fe80000100800 */
[----:B------:R1:W-:Y:S01]  /*11070*/  STL [R1+0x27c], R5 ;  /* 0x00027c0501007387 */ /* 0x0003e20000100800 */
[----:B------:R-:W-:-:S03]  /*11080*/  IMAD R17, R43, UR6, RZ ;  /* 0x000000062b117c24 */ /* 0x000fc6000f8e02ff */
[----:B------:R-:W-:Y:S04]  /*11090*/  STL [R1+0xc00], R66 ;  /* 0x000c004201007387 */ /* 0x000fe80000100800 */
[----:B------:R2:W-:Y:S01]  /*110a0*/  STL [R1+0x618], R4 ;  /* 0x0006180401007387 */ /* 0x0005e20000100800 */
[-C--:B-1----:R-:W-:Y:S02]  /*110b0*/  LEA.HI.X.SX32 R5, R15, R6.reuse, 0x1, P5 ;  /* 0x000000060f057211 */ /* 0x082fe400028f0eff */
[----:B--2---:R-:W-:Y:S02]  /*110c0*/  LEA.HI.X.SX32 R4, R14, R6, 0x1, P4 ;  /* 0x000000060e047211 */ /* 0x004fe400020f0eff */
[----:B------:R-:W-:-:S03]  /*110d0*/  IADD3 R10, P4, PT, R16, R7, RZ ;  /* 0x00000007100a7210 */ /* 0x000fc60007f9e0ff */
[----:B------:R1:W-:Y:S01]  /*110e0*/  STL [R1+0x5ec], R4 ;  /* 0x0005ec0401007387 */ /* 0x0003e20000100800 */
[----:B------:R-:W-:-:S03]  /*110f0*/  IMAD R18, R137, UR6, RZ ;  /* 0x0000000689127c24 */ /* 0x000fc6000f8e02ff */
[----:B------:R-:W-:Y:S01]  /*11100*/  STL [R1+0x640], R10 ;  /* 0x0006400a01007387 */ /* 0x000fe20000100800 */
[----:B-1----:R-:W-:-:S03]  /*11110*/  IADD3 R4, P5, PT, R17, R7, RZ ;  /* 0x0000000711047210 */ /* 0x002fc60007fbe0ff */
        /* <DEDUP_REMOVED lines=15> */
[-C--:B-1----:R-:W-:Y:S01]  /*11210*/  LEA.HI.X.SX32 R5, R19, R6.reuse, 0x1, P5 ;  /* 0x0000000613057211 */ /* 0x082fe200028f0eff */
[----:B------:R-:W-:Y:S01]  /*11220*/  IMAD R22, R109, UR6, RZ ;  /* 0x000000066d167c24 */ /* 0x000fe2000f8e02ff */
[----:B--2---:R-:W-:Y:S02]  /*11230*/  LEA.HI.X.SX32 R4, R18, R6, 0x1, P4 ;  /* 0x0000000612047211 */ /* 0x004fe400020f0eff */
[----:B------:R-:W-:-:S03]  /*11240*/  IADD3 R10, P4, PT, R20, R7, RZ ;  /* 0x00000007140a7210 */ /* 0x000fc60007f9e0ff */
[----:B------:R1:W-:Y:S04]  /*11250*/  STL [R1+0x67c], R4 ;  /* 0x00067c0401007387 */ /* 0x0003e80000100800 */
[----:B------:R-:W-:Y:S01]  /*11260*/  STL [R1+0x6c0], R10 ;  /* 0x0006c00a01007387 */ /* 0x000fe20000100800 */
[----:B-1----:R-:W-:-:S03]  /*11270*/  IADD3 R4, P5, PT, R21, R7, RZ ;  /* 0x0000000715047210 */ /* 0x002fc60007fbe0ff */
[----:B------:R1:W-:Y:S01]  /*11280*/  STL [R1+0x69c], R5 ;  /* 0x00069c0501007387 */ /* 0x0003e20000100800 */
[----:B------:R-:W-:-:S03]  /*11290*/  IMAD R23, R101, UR6, RZ ;  /* 0x0000000665177c24 */ /* 0x000fc6000f8e02ff */
[----:B------:R-:W-:Y:S04]  /*112a0*/  STL [R1+0xbd8], R51 ;  /* 0x000bd83301007387 */ /* 0x000fe80000100800 */
[----:B------:R2:W-:Y:S01]  /*112b0*/  STL [R1+0x6e0], R4 ;  /* 0x0006e00401007387 */ /* 0x0005e20000100800 */
[----:B-1----:R-:W-:-:S03]  /*112c0*/  LEA.HI.X.SX32 R5, R20, R6, 0x1, P4 ;  /* 0x0000000614057211 */ /* 0x002fc600020f0eff */
[----:B------:R-:W-:Y:S01]  /*112d0*/  STL [R1+0xc08], R20 ;  /* 0x000c081401007387 */ /* 0x000fe20000100800 */
[----:B--2---:R-:W-:-:S03]  /*112e0*/  IADD3 R4, P4, PT, R22, R7, RZ ;  /* 0x0000000716047210 */ /* 0x004fc60007f9e0ff */
[----:B------:R1:W-:Y:S01]  /*112f0*/  STL [R1+0x6bc], R5 ;  /* 0x0006bc0501007387 */ /* 0x0003e20000100800 */
[----:B------:R-:W-:-:S03]  /*11300*/  IMAD R24, R95, UR6, RZ ;  /* 0x000000065f187c24 */ /* 0x000fc6000f8e02ff */
[----:B------:R-:W-:Y:S04]  /*11310*/  STL [R1+0xb7c], R21 ;  /* 0x000b7c1501007387 */ /* 0x000fe80000100800 */
[----:B------:R2:W-:Y:S01]  /*11320*/  STL [R1+0x700], R4 ;  /* 0x0007000401007387 */ /* 0x0005e20000100800 */
[----:B-1----:R-:W-:Y:S01]  /*11330*/  LEA.HI.X.SX32 R5, R21, R6, 0x1, P5 ;  /* 0x0000000615057211 */ /* 0x002fe200028f0eff */
[----:B------:R-:W-:-:S04]  /*11340*/  IMAD R13, R87, UR6, RZ ;  /* 0x00000006570d7c24 */ /* 0x000fc8000f8e02ff */
[----:B------:R1:W-:Y:S01]  /*11350*/  STL [R1+0x6dc], R5 ;  /* 0x0006dc0501007387 */ /* 0x0003e20000100800 */
[----:B--2---:R-:W-:-:S03]  /*11360*/  IADD3 R4, P5, PT, R23, R7, RZ ;  /* 0x0000000717047210 */ /* 0x004fc60007fbe0ff */
[----:B------:R-:W-:Y:S04]  /*11370*/  STL [R1+0xc30], R44 ;  /* 0x000c302c01007387 */ /* 0x000fe80000100800 */
[----:B------:R2:W-:Y:S01]  /*11380*/  STL [R1+0x720], R4 ;  /* 0x0007200401007387 */ /* 0x0005e20000100800 */
[----:B-1----:R-:W-:-:S03]  /*11390*/  LEA.HI.X.SX32 R5, R22, R6, 0x1, P4 ;  /* 0x0000000616057211 */ /* 0x002fc600020f0eff */
[----:B------:R-:W-:Y:S01]  /*113a0*/  STL [R1+0xc0c], R22 ;  /* 0x000c0c1601007387 */ /* 0x000fe20000100800 */
[----:B--2---:R-:W-:-:S03]  /*113b0*/  IADD3 R4, P4, PT, R24, R7, RZ ;  /* 0x0000000718047210 */ /* 0x004fc60007f9e0ff */
[----:B------:R1:W-:Y:S04]  /*113c0*/  STL [R1+0x6fc], R5 ;  /* 0x0006fc0501007387 */ /* 0x0003e80000100800 */
[----:B------:R-:W-:Y:S04]  /*113d0*/  STL [R1+0xb80], R23 ;  /* 0x000b801701007387 */ /* 0x000fe80000100800 */
[----:B------:R2:W-:Y:S01]  /*113e0*/  STL [R1+0x740], R4 ;  /* 0x0007400401007387 */ /* 0x0005e20000100800 */
[----:B-1----:R-:W-:Y:S01]  /*113f0*/  LEA.HI.X.SX32 R5, R23, R6, 0x1, P5 ;  /* 0x0000000617057211 */ /* 0x002fe200028f0eff */
[----:B------:R-:W-:-:S04]  /*11400*/  IMAD R11, R81, UR6, RZ ;  /* 0x00000006510b7c24 */ /* 0x000fc8000f8e02ff */
[----:B------:R-:W-:Y:S01]  /*11410*/  STL [R1+0x71c], R5 ;  /* 0x00071c0501007387 */ /* 0x000fe20000100800 */
[----:B--2---:R-:W-:-:S03]  /*11420*/  IADD3 R4, P5, PT, R13, R7, RZ ;  /* 0x000000070d047210 */ /* 0x004fc60007fbe0ff */
[----:B------:R-:W-:Y:S04]  /*11430*/  STL [R1+0xc24], R38 ;  /* 0x000c242601007387 */ /* 0x000fe80000100800 */
[----:B------:R1:W-:Y:S01]  /*11440*/  STL [R1+0x760], R4 ;  /* 0x0007600401007387 */ /* 0x0003e20000100800 */
[-C--:B------:R-:W-:Y:S02]  /*11450*/  LEA.HI.X.SX32 R13, R13, R6.reuse, 0x1, P5 ;  /* 0x000000060d0d7211 */ /* 0x080fe400028f0eff */
[-C--:B------:R-:W-:Y:S01]  /*11460*/  IADD3 R10, P5, PT, R158, R7.reuse, RZ ;  /* 0x000000079e0a7210 */ /* 0x080fe20007fbe0ff */
[----:B------:R-:W-:Y:S01]  /*11470*/  STL [R1+0xc10], R24 ;  /* 0x000c101801007387 */ /* 0x000fe20000100800 */
[----:B-1----:R-:W-:Y:S02]  /*11480*/  LEA.HI.X.SX32 R4, R24, R6, 0x1, P4 ;  /* 0x0000000618047211 */ /* 0x002fe400020f0eff */
[----:B------:R-:W-:-:S03]  /*11490*/  IADD3 R137, P4, PT, R11, R7, RZ ;  /* 0x000000070b897210 */ /* 0x000fc60007f9e0ff */
[----:B------:R-:W-:Y:S04]  /*114a0*/  STL [R1+0x73c], R4 ;  /* 0x00073c0401007387 */ /* 0x000fe80000100800 */
[----:B------:R-:W-:Y:S04]  /*114b0*/  STL [R1+0x75c], R13 ;  /* 0x00075c0d01007387 */ /* 0x000fe80000100800 */
[----:B------:R-:W-:Y:S04]  /*114c0*/  STL [R1+0x780], R137 ;  /* 0x0007808901007387 */ /* 0x000fe80000100800 */
[----:B------:R1:W-:Y:S04]  /*114d0*/  STL [R1+0x7a0], R10 ;  /* 0x0007a00a01007387 */ /* 0x0003e80000100800 */
[----:B------:R-:W-:Y:S04]  /*114e0*/  STL [R1+0xc9c], R137 ;  /* 0x000c9c8901007387 */ /* 0x000fe80000100800 */
[----:B------:R-:W-:Y:S01]  /*114f0*/  STL [R1+0xca4], R137 ;  /* 0x000ca48901007387 */ /* 0x000fe20000100800 */
[----:B------:R-:W-:Y:S01]  /*11500*/  IMAD R26, R66, UR5, RZ ;  /* 0x00000005421a7c24 */ /* 0x000fe2000f8e02ff */
[----:B-1----:R-:W-:-:S02]  /*11510*/  LEA.HI.X.SX32 R10, R11, R6, 0x1, P4 ;  /* 0x000000060b0a7211 */ /* 0x002fc400020f0eff */
[----:B------:R-:W-:Y:S04]  /*11520*/  STL [R1+0xcac], R137 ;  /* 0x000cac8901007387 */ /* 0x000fe80000100800 */
[----:B------:R-:W-:Y:S01]  /*11530*/  STL [R1+0xcb0], R137 ;  /* 0x000cb08901007387 */ /* 0x000fe20000100800 */
[----:B------:R-:W-:-:S03]  /*11540*/  IADD3 R11, P4, PT, R157, R7, RZ ;  /* 0x000000079d0b7210 */ /* 0x000fc60007f9e0ff */
[----:B------:R-:W-:Y:S01]  /*11550*/  STL [R1+0xcb8], R137 ;  /* 0x000cb88901007387 */ /* 0x000fe20000100800 */
[----:B------:R-:W-:-:S03]  /*11560*/  LEA.HI.X.SX32 R13, R158, R6, 0x1, P5 ;  /* 0x000000069e0d7211 */ /* 0x000fc600028f0eff */
[----:B------:R-:W-:Y:S04]  /*11570*/  STL [R1+0xcc0], R137 ;  /* 0x000cc08901007387 */ /* 0x000fe80000100800 */
[----:B------:R-:W-:Y:S01]  /*11580*/  STL [R1+0xcc8], R137 ;  /* 0x000cc88901007387 */ /* 0x000fe20000100800 */
[----:B------:R-:W-:-:S03]  /*11590*/  IMAD R25, R60, UR74, RZ ;  /* 0x0000004a3c197c24 */ /* 0x000fc6000f8e02ff */
[----:B------:R-:W-:Y:S04]  /*115a0*/  STL [R1+0xcd0], R137 ;  /* 0x000cd08901007387 */ /* 0x000fe80000100800 */
[----:B------:R-:W-:Y:S04]  /*115b0*/  STL [R1+0xba8], R39 ;  /* 0x000ba82701007387 */ /* 0x000fe80000100800 */
[----:B------:R1:W-:Y:S01]  /*115c0*/  STL [R1+0x77c], R10 ;  /* 0x00077c0a01007387 */ /* 0x0003e20000100800 */
[----:B------:R-:W-:-:S03]  /*115d0*/  LEA.HI.X.SX32 R16, R157, R6, 0x1, P4 ;  /* 0x000000069d107211 */ /* 0x000fc600020f0eff */
[----:B------:R-:W-:Y:S01]  /*115e0*/  STL [R1+0x7c0], R11 ;  /* 0x0007c00b01007387 */ /* 0x000fe20000100800 */
[----:B------:R-:W-:Y:S01]  /*115f0*/  IMAD R15, R55, UR73, RZ ;  /* 0x00000049370f7c24 */ /* 0x000fe2000f8e02ff */
[-C--:B-1----:R-:W-:Y:S02]  /*11600*/  IADD3 R10, P5, PT, R26, R7.reuse, RZ ;  /* 0x000000071a0a7210 */ /* 0x082fe40007fbe0ff */
[----:B------:R1:W-:Y:S04]  /*11610*/  STL [R1+0x79c], R13 ;  /* 0x00079c0d01007387 */ /* 0x0003e80000100800 */
[----:B------:R-:W-:Y:S04]  /*11620*/  STL [R1+0xc28], R40 ;  /* 0x000c282801007387 */ /* 0x000fe80000100800 */
[----:B------:R2:W-:Y:S01]  /*11630*/  STL [R1+0x7e0], R10 ;  /* 0x0007e00a01007387 */ /* 0x0005e20000100800 */
[----:B-1----:R-:W-:-:S03]  /*11640*/  IADD3 R13, P4, PT, R25, R7, RZ ;  /* 0x00000007190d7210 */ /* 0x002fc60007f9e0ff */
[----:B------:R-:W-:Y:S01]  /*11650*/  STL [R1+0x7bc], R16 ;  /* 0x0007bc1001007387 */ /* 0x000fe20000100800 */
[----:B--2---:R-:W-:-:S03]  /*11660*/  LEA.HI.X.SX32 R10, R26, R6, 0x1, P5 ;  /* 0x000000061a0a7211 */ /* 0x004fc600028f0eff */
[----:B------:R-:W-:Y:S01]  /*11670*/  STL [R1+0xc14], R26 ;  /* 0x000c141a01007387 */ /* 0x000fe20000100800 */
[----:B------:R-:W-:-:S03]  /*11680*/  IADD3 R132, P5, PT, R15, R7, RZ ;  /* 0x000000070f847210 */ /* 0x000fc60007fbe0ff */
[----:B------:R-:W-:Y:S04]  /*11690*/  STL [R1+0x800], R13 ;  /* 0x0008000d01007387 */ /* 0x000fe80000100800 */
[----:B------:R1:W-:Y:S01]  /*116a0*/  STL [R1+0x7dc], R10 ;  /* 0x0007dc0a01007387 */ /* 0x0003e20000100800 */
[----:B------:R-:W-:-:S03]  /*116b0*/  IMAD R14, R51, UR72, RZ ;  /* 0x00000048330e7c24 */ /* 0x000fc6000f8e02ff */
[----:B------:R-:W-:Y:S01]  /*116c0*/  STL [R1+0xbb0], R41 ;  /* 0x000bb02901007387 */ /* 0x000fe20000100800 */
[----:B-1----:R-:W-:-:S03]  /*116d0*/  LEA.HI.X.SX32 R10, R25, R6, 0x1, P4 ;  /* 0x00000006190a7211 */ /* 0x002fc600020f0eff */
[----:B------:R-:W-:Y:S01]  /*116e0*/  STL [R1+0x820], R132 ;  /* 0x0008208401007387 */ /* 0x000fe20000100800 */
[----:B------:R-:W-:-:S03]  /*116f0*/  IMAD R12, R44, UR71, RZ ;  /* 0x000000472c0c7c24 */ /* 0x000fc6000f8e02ff */
[----:B------:R-:W-:Y:S01]  /*11700*/  STL [R1+0xca0], R132 ;  /* 0x000ca08401007387 */ /* 0x000fe20000100800 */
[----:B------:R-:W-:-:S03]  /*11710*/  IADD3 R13, P4, PT, R14, R7, RZ ;  /* 0x000000070e0d7210 */ /* 0x000fc60007f9e0ff */
[----:B------:R1:W-:Y:S01]  /*11720*/  STL [R1+0x7fc], R10 ;  /* 0x0007fc0a01007387 */ /* 0x0003e20000100800 */
[----:B------:R-:W-:-:S03]  /*11730*/  LEA.HI.X.SX32 R15, R15, R6, 0x1, P5 ;  /* 0x000000060f0f7211 */ /* 0x000fc600028f0eff */
[----:B------:R-:W-:Y:S04]  /*11740*/  STL [R1+0xca8], R132 ;  /* 0x000ca88401007387 */ /* 0x000fe80000100800 */
[----:B------:R-:W-:Y:S04]  /*11750*/  STL [R1+0xcb4], R132 ;  /* 0x000cb48401007387 */ /* 0x000fe80000100800 */
[----:B------:R-:W-:Y:S01]  /*11760*/  STL [R1+0xcbc], R132 ;  /* 0x000cbc8401007387 */ /* 0x000fe20000100800 */
[----:B-1----:R-:W-:-:S03]  /*11770*/  IADD3 R10, P5, PT, R12, R7, RZ ;  /* 0x000000070c0a7210 */ /* 0x002fc60007fbe0ff */
[----:B------:R-:W-:Y:S04]  /*11780*/  STL [R1+0xcc4], R132 ;  /* 0x000cc48401007387 */ /* 0x000fe80000100800 */
[----:B------:R-:W-:Y:S04]  /*11790*/  STL [R1+0xccc], R132 ;  /* 0x000ccc8401007387 */ /* 0x000fe80000100800 */
[----:B------:R-:W-:Y:S01]  /*117a0*/  STL [R1+0xcd4], R132 ;  /* 0x000cd48401007387 */ /* 0x000fe20000100800 */
[----:B------:R-:W-:-:S03]  /*117b0*/  IMAD R5, R38, UR70, RZ ;  /* 0x0000004626057c24 */ /* 0x000fc6000f8e02ff */
[----:B------:R-:W-:Y:S04]  /*117c0*/  STL [R1+0xb84], R25 ;  /* 0x000b841901007387 */ /* 0x000fe80000100800 */
[----:B------:R-:W-:Y:S04]  /*117d0*/  STL [R1+0x840], R13 ;  /* 0x0008400d01007387 */ /* 0x000fe80000100800 */
[----:B------:R-:W-:Y:S01]  /*117e0*/  STL [R1+0x81c], R15 ;  /* 0x00081c0f01007387 */ /* 0x000fe20000100800 */
[----:B------:R-:W-:-:S03]  /*117f0*/  IMAD R4, R39, UR69, RZ ;  /* 0x0000004527047c24 */ /* 0x000fc6000f8e02ff */
[----:B------:R-:W-:Y:S04]  /*11800*/  STL [R1+0xc18], R28 ;  /* 0x000c181c01007387 */ /* 0x000fe80000100800 */
[----:B------:R1:W-:Y:S01]  /*11810*/  STL [R1+0x860], R10 ;  /* 0x0008600a01007387 */ /* 0x0003e20000100800 */
[----:B------:R-:W-:Y:S01]  /*11820*/  IMAD R11, R40, UR68, RZ ;  /* 0x00000044280b7c24 */ /* 0x000fe2000f8e02ff */
[-C--:B-1----:R-:W-:Y:S02]  /*11830*/  LEA.HI.X.SX32 R10, R14, R6.reuse, 0x1, P4 ;  /* 0x000000060e0a7211 */ /* 0x082fe400020f0eff */
[-C--:B------:R-:W-:Y:S02]  /*11840*/  IADD3 R15, P4, PT, R5, R7.reuse, RZ ;  /* 0x00000007050f7210 */ /* 0x080fe40007f9e0ff */
[----:B------:R-:W-:Y:S01]  /*11850*/  LEA.HI.X.SX32 R14, R12, R6, 0x1, P5 ;  /* 0x000000060c0e7211 */ /* 0x000fe200028f0eff */
[----:B------:R1:W-:Y:S04]  /*11860*/  STL [R1+0x83c], R10 ;  /* 0x00083c0a01007387 */ /* 0x0003e80000100800 */
[----:B------:R-:W-:Y:S01]  /*11870*/  STL [R1+0x880], R15 ;  /* 0x0008800f01007387 */ /* 0x000fe20000100800 */
[----:B-1----:R-:W-:-:S03]  /*11880*/  IADD3 R10, P5, PT, R4, R7, RZ ;  /* 0x00000007040a7210 */ /* 0x002fc60007fbe0ff */
[----:B------:R1:W-:Y:S01]  /*11890*/  STL [R1+0x85c], R14 ;  /* 0x00085c0e01007387 */ /* 0x0003e20000100800 */
[----:B------:R-:W-:-:S03]  /*118a0*/  IMAD R16, R41, UR67, RZ ;  /* 0x0000004329107c24 */ /* 0x000fc6000f8e02ff */
[----:B------:R-:W-:Y:S04]  /*118b0*/  STL [R1+0xc1c], R32 ;  /* 0x000c1c2001007387 */ /* 0x000fe80000100800 */
[----:B------:R2:W-:Y:S01]  /*118c0*/  STL [R1+0x8a0], R10 ;  /* 0x0008a00a01007387 */ /* 0x0005e20000100800 */
[-C--:B-1----:R-:W-:Y:S02]  /*118d0*/  LEA.HI.X.SX32 R14, R5, R6.reuse, 0x1, P4 ;  /* 0x00000006050e7211 */ /* 0x082fe400020f0eff */
[----:B------:R-:W-:Y:S02]  /*118e0*/  LEA.HI.X.SX32 R5, R4, R6, 0x1, P5 ;  /* 0x0000000604057211 */ /* 0x000fe400028f0eff */
[-C--:B--2---:R-:W-:Y:S01]  /*118f0*/  IADD3 R10, P4, PT, R11, R7.reuse, RZ ;  /* 0x000000070b0a7210 */ /* 0x084fe20007f9e0ff */
[----:B------:R-:W-:Y:S01]  /*11900*/  STL [R1+0x87c], R14 ;  /* 0x00087c0e01007387 */ /* 0x000fe20000100800 */
[----:B------:R-:W-:Y:S01]  /*11910*/  IADD3 R126, P5, PT, R16, R7, RZ ;  /* 0x00000007107e7210 */ /* 0x000fe20007fbe0ff */
[----:B------:R-:W-:-:S02]  /*11920*/  IMAD R13, R28, UR66, RZ ;  /* 0x000000421c0d7c24 */ /* 0x000fc4000f8e02ff */
[----:B------:R-:W-:Y:S04]  /*11930*/  STL [R1+0x8c0], R10 ;  /* 0x0008c00a01007387 */ /* 0x000fe80000100800 */
[----:B------:R1:W-:Y:S01]  /*11940*/  STL [R1+0x89c], R5 ;  /* 0x00089c0501007387 */ /* 0x0003e20000100800 */
[----:B------:R-:W-:-:S03]  /*11950*/  IMAD R12, R32, UR65, RZ ;  /* 0x00000041200c7c24 */ /* 0x000fc6000f8e02ff */
[----:B------:R-:W-:Y:S01]  /*11960*/  STL [R1+0xc20], R36 ;  /* 0x000c202401007387 */ /* 0x000fe20000100800 */
[----:B-1----:R-:W-:-:S03]  /*11970*/  LEA.HI.X.SX32 R5, R11, R6, 0x1, P4 ;  /* 0x000000060b057211 */ /* 0x002fc600020f0eff */
[----:B------:R-:W-:Y:S01]  /*11980*/  STL [R1+0x8e0], R126 ;  /* 0x0008e07e01007387 */ /* 0x000fe20000100800 */
[CC--:B------:R-:W-:Y:S01]  /*11990*/  IADD3 R125, P4, PT, R13.reuse, R7.reuse, RZ ;  /* 0x000000070d7d7210 */ /* 0x0c0fe20007f9e0ff */
[----:B------:R-:W-:Y:S02]  /*119a0*/  IMAD R29, R124, UR6, RZ ;  /* 0x000000067c1d7c24 */ /* 0x000fe4000f8e02ff */
[----:B------:R1:W-:Y:S01]  /*119b0*/  STL [R1+0x8bc], R5 ;  /* 0x0008bc0501007387 */ /* 0x0003e20000100800 */
[----:B------:R-:W-:Y:S01]  /*119c0*/  IMAD R4, R36, UR64, RZ ;  /* 0x0000004024047c24 */ /* 0x000fe2000f8e02ff */
[-C--:B------:R-:W-:Y:S01]  /*119d0*/  LEA.HI.X.SX32 R10, R13, R6.reuse, 0x1, P4 ;  /* 0x000000060d0a7211 */ /* 0x080fe200020f0eff */
[----:B------:R-:W-:Y:S01]  /*119e0*/  IMAD R27, R159, UR6, RZ ;  /* 0x000000069f1b7c24 */ /* 0x000fe2000f8e02ff */
[----:B-1----:R-:W-:Y:S02]  /*119f0*/  LEA.HI.X.SX32 R5, R16, R6, 0x1, P5 ;  /* 0x0000000610057211 */ /* 0x002fe400028f0eff */
[----:B------:R-:W-:-:S03]  /*11a00*/  IADD3 R124, P5, PT, R12, R7, RZ ;  /* 0x000000070c7c7210 */ /* 0x000fc60007fbe0ff */
[----:B------:R1:W-:Y:S01]  /*11a10*/  STL [R1+0x8dc], R5 ;  /* 0x0008dc0501007387 */ /* 0x0003e20000100800 */
[----:B------:R-:W-:-:S03]  /*11a20*/  LEA.HI.X.SX32 R12, R12, R6, 0x1, P5 ;  /* 0x000000060c0c7211 */ /* 0x000fc600028f0eff */
[----:B------:R-:W-:Y:S04]  /*11a30*/  STL [R1+0x900], R125 ;  /* 0x0009007d01007387 */ /* 0x000fe80000100800 */
[----:B------:R-:W-:Y:S01]  /*11a40*/  STL [R1+0x920], R124 ;  /* 0x0009207c01007387 */ /* 0x000fe20000100800 */
[----:B-1----:R-:W-:-:S03]  /*11a50*/  IADD3 R5, P4, PT, R4, R7, RZ ;  /* 0x0000000704057210 */ /* 0x002fc60007f9e0ff */
        /* <DEDUP_REMOVED lines=8> */
[----:B------:R-:W-:-:S03]  /*11ae0*/  LEA.HI.X.SX32 R4, R27, R6, 0x1, P5 ;  /* 0x000000061b047211 */ /* 0x000fc600028f0eff */
[----:B------:R1:W-:Y:S01]  /*11af0*/  STL [R1+0x93c], R12 ;  /* 0x00093c0c01007387 */ /* 0x0003e20000100800 */
[----:B--2---:R-:W-:-:S03]  /*11b00*/  IADD3 R10, P4, PT, R29, R7, RZ ;  /* 0x000000071d0a7210 */ /* 0x004fc60007f9e0ff */
[----:B------:R-:W-:Y:S01]  /*11b10*/  STL [R1+0xb8c], R27 ;  /* 0x000b8c1b01007387 */ /* 0x000fe20000100800 */
[----:B------:R-:W-:-:S03]  /*11b20*/  IMAD R102, R102, UR6, RZ ;  /* 0x0000000666667c24 */ /* 0x000fc6000f8e02ff */
[----:B------:R2:W-:Y:S01]  /*11b30*/  STL [R1+0x1a8], R10 ;  /* 0x0001a80a01007387 */ /* 0x0005e20000100800 */
[----:B-1----:R-:W-:-:S03]  /*11b40*/  LEA.HI.X.SX32 R12, R29, R6, 0x1, P4 ;  /* 0x000000061d0c7211 */ /* 0x002fc600020f0eff */
[----:B------:R-:W-:Y:S01]  /*11b50*/  STL [R1+0x164], R4 ;  /* 0x0001640401007387 */ /* 0x000fe20000100800 */
[----:B--2---:R-:W-:-:S03]  /*11b60*/  IADD3 R10, P5, PT, R112, R7, RZ ;  /* 0x00000007700a7210 */ /* 0x004fc60007fbe0ff */
[----:B------:R-:W-:Y:S01]  /*11b70*/  STL [R1+0xb90], R74 ;  /* 0x000b904a01007387 */ /* 0x000fe20000100800 */
[----:B------:R-:W-:-:S03]  /*11b80*/  IMAD R90, R90, UR6, RZ ;  /* 0x000000065a5a7c24 */ /* 0x000fc6000f8e02ff */
        /* <DEDUP_REMOVED lines=9> */
[----:B------:R-:W-:Y:S01]  /*11c20*/  STL [R1+0x1e4], R12 ;  /* 0x0001e40c01007387 */ /* 0x000fe20000100800 */
[----:B--2---:R-:W-:-:S03]  /*11c30*/  IADD3 R10, P5, PT, R90, R7, RZ ;  /* 0x000000075a0a7210 */ /* 0x004fc60007fbe0ff */
[----:B------:R-:W-:Y:S01]  /*11c40*/  STL [R1+0xb98], R70 ;  /* 0x000b984601007387 */ /* 0x000fe20000100800 */
[----:B------:R-:W-:-:S03]  /*11c50*/  IMAD R67, R67, UR6, RZ ;  /* 0x0000000643437c24 */ /* 0x000fc6000f8e02ff */
[----:B------:R1:W-:Y:S01]  /*11c60*/  STL [R1+0x288], R10 ;  /* 0x0002880a01007387 */ /* 0x0003e20000100800 */
[----:B------:R-:W-:-:S03]  /*11c70*/  LEA.HI.X.SX32 R13, R90, R6, 0x1, P5 ;  /* 0x000000065a0d7211 */ /* 0x000fc600028f0eff */
[----:B------:R-:W-:Y:S01]  /*11c80*/  STL [R1+0x244], R14 ;  /* 0x0002440e01007387 */ /* 0x000fe20000100800 */
[----:B-1----:R-:W-:-:S03]  /*11c90*/  IADD3 R10, P4, PT, R80, R7, RZ ;  /* 0x00000007500a7210 */ /* 0x002fc60007f9e0ff */
[----:B------:R-:W-:Y:S04]  /*11ca0*/  STL [R1+0xc64], R90 ;  /* 0x000c645a01007387 */ /* 0x000fe80000100800 */
[----:B------:R1:W-:Y:S04]  /*11cb0*/  STL [R1+0x5f8], R10 ;  /* 0x0005f80a01007387 */ /* 0x0003e80000100800 */
[----:B------:R-:W-:Y:S01]  /*11cc0*/  STL [R1+0x284], R13 ;  /* 0x0002840d01007387 */ /* 0x000fe20000100800 */
[----:B-1----:R-:W-:-:S03]  /*11cd0*/  IADD3 R10, P5, PT, R67, R7, RZ ;  /* 0x00000007430a7210 */ /* 0x002fc60007fbe0ff */
[----:B------:R-:W-:Y:S04]  /*11ce0*/  STL [R1+0xbf8], R64 ;  /* 0x000bf84001007387 */ /* 0x000fe80000100800 */
[----:B------:R1:W-:Y:S01]  /*11cf0*/  STL [R1+0x620], R10 ;  /* 0x0006200a01007387 */ /* 0x0003e20000100800 */
[----:B------:R-:W-:Y:S02]  /*11d00*/  IMAD R49, R49, UR6, RZ ;  /* 0x0000000631317c24 */ /* 0x000fe4000f8e02ff */
[----:B------:R-:W-:Y:S01]  /*11d10*/  IMAD R140, R140, UR6, RZ ;  /* 0x000000068c8c7c24 */ /* 0x000fe2000f8e02ff */
[----:B------:R-:W-:Y:S01]  /*11d20*/  STL [R1+0xc50], R80 ;  /* 0x000c505001007387 */ /* 0x000fe20000100800 */
[----:B-1----:R-:W-:Y:S02]  /*11d30*/  LEA.HI.X.SX32 R10, R80, R6, 0x1, P4 ;  /* 0x00000006500a7211 */ /* 0x002fe400020f0eff */
[----:B------:R-:W-:-:S03]  /*11d40*/  IADD3 R114, P4, PT, R49, R7, RZ ;  /* 0x0000000731727210 */ /* 0x000fc60007f9e0ff */
[----:B------:R1:W-:Y:S01]  /*11d50*/  STL [R1+0x5f4], R10 ;  /* 0x0005f40a01007387 */ /* 0x0003e20000100800 */
[----:B------:R-:W-:-:S03]  /*11d60*/  IMAD R136, R136, UR6, RZ ;  /* 0x0000000688887c24 */ /* 0x000fc6000f8e02ff */
[----:B------:R-:W-:Y:S01]  /*11d70*/  STL [R1+0xc04], R67 ;  /* 0x000c044301007387 */ /* 0x000fe20000100800 */
[-C--:B-1----:R-:W-:Y:S02]  /*11d80*/  LEA.HI.X.SX32 R10, R67, R6.reuse, 0x1, P5 ;  /* 0x00000006430a7211 */ /* 0x082fe400028f0eff */
[C---:B------:R-:W-:Y:S01]  /*11d90*/  IADD3 R112, P5, PT, R140.reuse, R7, RZ ;  /* 0x000000078c707210 */ /* 0x040fe20007fbe0ff */
[----:B------:R-:W-:Y:S02]  /*11da0*/  IMAD R131, R131, UR6, RZ ;  /* 0x0000000683837c24 */ /* 0x000fe4000f8e02ff */
[----:B------:R1:W-:Y:S01]  /*11db0*/  STL [R1+0x61c], R10 ;  /* 0x00061c0a01007387 */ /* 0x0003e20000100800 */
[----:B------:R-:W-:-:S03]  /*11dc0*/  LEA.HI.X.SX32 R16, R140, R6, 0x1, P5 ;  /* 0x000000068c107211 */ /* 0x000fc600028f0eff */
[----:B------:R-:W-:Y:S04]  /*11dd0*/  STL [R1+0x648], R114 ;  /* 0x0006487201007387 */ /* 0x000fe80000100800 */
[----:B------:R-:W-:Y:S01]  /*11de0*/  STL [R1+0xbec], R59 ;  /* 0x000bec3b01007387 */ /* 0x000fe20000100800 */
[----:B-1----:R-:W-:-:S03]  /*11df0*/  LEA.HI.X.SX32 R10, R49, R6, 0x1, P4 ;  /* 0x00000006310a7211 */ /* 0x002fc600020f0eff */
[----:B------:R-:W-:Y:S01]  /*11e00*/  STL [R1+0x668], R112 ;  /* 0x0006687001007387 */ /* 0x000fe20000100800 */
[----:B------:R-:W-:-:S03]  /*11e10*/  IADD3 R15, P4, PT, R136, R7, RZ ;  /* 0x00000007880f7210 */ /* 0x000fc60007f9e0ff */
[----:B------:R-:W-:Y:S04]  /*11e20*/  STL [R1+0xbd0], R49 ;  /* 0x000bd03101007387 */ /* 0x000fe80000100800 */
[----:B------:R1:W-:Y:S04]  /*11e30*/  STL [R1+0x644], R10 ;  /* 0x0006440a01007387 */ /* 0x0003e80000100800 */
[----:B------:R-:W-:Y:S01]  /*11e40*/  STL [R1+0x688], R15 ;  /* 0x0006880f01007387 */ /* 0x000fe20000100800 */
[----:B-1----:R-:W-:-:S03]  /*11e50*/  IADD3 R10, P5, PT, R131, R7, RZ ;  /* 0x00000007830a7210 */ /* 0x002fc60007fbe0ff */
[----:B------:R-:W-:Y:S01]  /*11e60*/  STL [R1+0x664], R16 ;  /* 0x0006641001007387 */ /* 0x000fe20000100800 */
[----:B------:R-:W-:-:S03]  /*11e70*/  IMAD R123, R123, UR6, RZ ;  /* 0x000000067b7b7c24 */ /* 0x000fc6000f8e02ff */
[----:B------:R-:W-:Y:S01]  /*11e80*/  STL [R1+0xc44], R54 ;  /* 0x000c443601007387 */ /* 0x000fe20000100800 */
[----:B------:R-:W-:-:S03]  /*11e90*/  IMAD R115, R115, UR6, RZ ;  /* 0x0000000673737c24 */ /* 0x000fc6000f8e02ff */
[----:B------:R1:W-:Y:S01]  /*11ea0*/  STL [R1+0x6a8], R10 ;  /* 0x0006a80a01007387 */ /* 0x0003e20000100800 */
[-C--:B------:R-:W-:Y:S02]  /*11eb0*/  LEA.HI.X.SX32 R17, R131, R6.reuse, 0x1, P5 ;  /* 0x0000000683117211 */ /* 0x080fe400028f0eff */
[----:B-1----:R-:W-:Y:S02]  /*11ec0*/  LEA.HI.X.SX32 R10, R136, R6, 0x1, P4 ;  /* 0x00000006880a7211 */ /* 0x002fe400020f0eff */
[----:B------:R-:W-:-:S03]  /*11ed0*/  IADD3 R109, P4, PT, R123, R7, RZ ;  /* 0x000000077b6d7210 */ /* 0x000fc60007f9e0ff */
[----:B------:R1:W-:Y:S01]  /*11ee0*/  STL [R1+0x684], R10 ;  /* 0x0006840a01007387 */ /* 0x0003e20000100800 */
[----:B------:R-:W-:-:S03]  /*11ef0*/  IMAD R107, R107, UR6, RZ ;  /* 0x000000066b6b7c24 */ /* 0x000fc6000f8e02ff */
[----:B------:R-:W-:Y:S01]  /*11f00*/  STL [R1+0x6a4], R17 ;  /* 0x0006a41101007387 */ /* 0x000fe20000100800 */
[----:B-1----:R-:W-:-:S03]  /*11f10*/  IADD3 R10, P5, PT, R115, R7, RZ ;  /* 0x00000007730a7210 */ /* 0x002fc60007fbe0ff */
[----:B------:R-:W-:Y:S01]  /*11f20*/  STL [R1+0x6c8], R109 ;  /* 0x0006c86d01007387 */ /* 0x000fe20000100800 */
[----:B------:R-:W-:-:S03]  /*11f30*/  IMAD R100, R100, UR6, RZ ;  /* 0x0000000664647c24 */ /* 0x000fc6000f8e02ff */
[----:B------:R1:W-:Y:S01]  /*11f40*/  STL [R1+0x6e8], R10 ;  /* 0x0006e80a01007387 */ /* 0x0003e20000100800 */
[-C--:B------:R-:W-:Y:S01]  /*11f50*/  LEA.HI.X.SX32 R18, R115, R6.reuse, 0x1, P5 ;  /* 0x0000000673127211 */ /* 0x080fe200028f0eff */
[----:B------:R-:W-:Y:S02]  /*11f60*/  IMAD R93, R93, UR6, RZ ;  /* 0x000000065d5d7c24 */ /* 0x000fe4000f8e02ff */
[----:B------:R-:W-:Y:S01]  /*11f70*/  STL [R1+0xc3c], R50 ;  /* 0x000c3c3201007387 */ /* 0x000fe20000100800 */
[----:B-1----:R-:W-:Y:S02]  /*11f80*/  LEA.HI.X.SX32 R10, R123, R6, 0x1, P4 ;  /* 0x000000067b0a7211 */ /* 0x002fe400020f0eff */
[----:B------:R-:W-:-:S03]  /*11f90*/  IADD3 R17, P4, PT, R107, R7, RZ ;  /* 0x000000076b117210 */ /* 0x000fc60007f9e0ff */
        /* <DEDUP_REMOVED lines=12> */
[----:B------:R-:W-:Y:S01]  /*12060*/  IADD3 R104, P5, PT, R11, R7, RZ ;  /* 0x000000070b687210 */ /* 0x000fe20007fbe0ff */
[----:B------:R-:W-:Y:S02]  /*12070*/  IMAD R5, R79, UR6, RZ ;  /* 0x000000064f057c24 */ /* 0x000fe4000f8e02ff */
[----:B------:R1:W-:Y:S01]  /*12080*/  STL [R1+0x724], R10 ;  /* 0x0007240a01007387 */ /* 0x0003e20000100800 */
[----:B------:R-:W-:-:S03]  /*12090*/  IMAD R4, R74, UR63, RZ ;  /* 0x0000003f4a047c24 */ /* 0x000fc6000f8e02ff */
[----:B------:R-:W-:Y:S01]  /*120a0*/  STL [R1+0xc34], R46 ;  /* 0x000c342e01007387 */ /* 0x000fe20000100800 */
[----:B-1----:R-:W-:-:S03]  /*120b0*/  LEA.HI.X.SX32 R10, R93, R6, 0x1, P4 ;  /* 0x000000065d0a7211 */ /* 0x002fc600020f0eff */
[----:B------:R-:W-:Y:S01]  /*120c0*/  STL [R1+0x768], R104 ;  /* 0x0007686801007387 */ /* 0x000fe20000100800 */
[----:B------:R-:W-:-:S03]  /*120d0*/  IADD3 R19, P4, PT, R5, R7, RZ ;  /* 0x0000000705137210 */ /* 0x000fc60007f9e0ff */
[----:B------:R-:W-:Y:S04]  /*120e0*/  STL [R1+0xc6c], R93 ;  /* 0x000c6c5d01007387 */ /* 0x000fe80000100800 */
[----:B------:R1:W-:Y:S01]  /*120f0*/  STL [R1+0x744], R10 ;  /* 0x0007440a01007387 */ /* 0x0003e20000100800 */
[----:B------:R-:W-:Y:S01]  /*12100*/  IMAD R12, R70, UR62, RZ ;  /* 0x0000003e460c7c24 */ /* 0x000fe2000f8e02ff */
[-C--:B------:R-:W-:Y:S02]  /*12110*/  LEA.HI.X.SX32 R5, R5, R6.reuse, 0x1, P4 ;  /* 0x0000000605057211 */ /* 0x080fe400020f0eff */
[----:B------:R-:W-:Y:S01]  /*12120*/  STL [R1+0x788], R19 ;  /* 0x0007881301007387 */ /* 0x000fe20000100800 */
[----:B-1----:R-:W-:Y:S02]  /*12130*/  LEA.HI.X.SX32 R10, R11, R6, 0x1, P5 ;  /* 0x000000060b0a7211 */ /* 0x002fe400028f0eff */
[----:B------:R-:W-:Y:S01]  /*12140*/  IADD3 R101, P5, PT, R4, R7, RZ ;  /* 0x0000000704657210 */ /* 0x000fe20007fbe0ff */
[----:B------:R-:W-:-:S02]  /*12150*/  IMAD R13, R64, UR61, RZ ;  /* 0x0000003d400d7c24 */ /* 0x000fc4000f8e02ff */
[----:B------:R1:W-:Y:S04]  /*12160*/  STL [R1+0x764], R10 ;  /* 0x0007640a01007387 */ /* 0x0003e80000100800 */
[----:B------:R-:W-:Y:S04]  /*12170*/  STL [R1+0xc38], R48 ;  /* 0x000c383001007387 */ /* 0x000fe80000100800 */
[----:B------:R-:W-:Y:S01]  /*12180*/  STL [R1+0x7a8], R101 ;  /* 0x0007a86501007387 */ /* 0x000fe20000100800 */
[----:B-1----:R-:W-:-:S03]  /*12190*/  IADD3 R10, P4, PT, R12, R7, RZ ;  /* 0x000000070c0a7210 */ /* 0x002fc60007f9e0ff */
[----:B------:R1:W-:Y:S01]  /*121a0*/  STL [R1+0x784], R5 ;  /* 0x0007840501007387 */ /* 0x0003e20000100800 */
[----:B------:R-:W-:-:S03]  /*121b0*/  IMAD R14, R59, UR60, RZ ;  /* 0x0000003c3b0e7c24 */ /* 0x000fc6000f8e02ff */
[----:B------:R2:W-:Y:S01]  /*121c0*/  STL [R1+0x7c8], R10 ;  /* 0x0007c80a01007387 */ /* 0x0005e20000100800 */
[-C--:B-1----:R-:W-:Y:S02]  /*121d0*/  LEA.HI.X.SX32 R5, R4, R6.reuse, 0x1, P5 ;  /* 0x0000000604057211 */ /* 0x082fe400028f0eff */
[----:B------:R-:W-:Y:S02]  /*121e0*/  IADD3 R4, P5, PT, R13, R7, RZ ;  /* 0x000000070d047210 */ /* 0x000fe40007fbe0ff */
[----:B--2---:R-:W-:Y:S01]  /*121f0*/  LEA.HI.X.SX32 R10, R12, R6, 0x1, P4 ;  /* 0x000000060c0a7211 */ /* 0x004fe200020f0eff */
[----:B------:R1:W-:Y:S01]  /*12200*/  STL [R1+0x7a4], R5 ;  /* 0x0007a40501007387 */ /* 0x0003e20000100800 */
[----:B------:R-:W-:-:S03]  /*12210*/  IMAD R15, R54, UR59, RZ ;  /* 0x0000003b360f7c24 */ /* 0x000fc6000f8e02ff */
        /* <DEDUP_REMOVED lines=14> */
[----:B------:R1:W-:Y:S01]  /*12300*/  STL [R1+0x804], R4 ;  /* 0x0008040401007387 */ /* 0x0003e20000100800 */
[----:B------:R-:W-:-:S03]  /*12310*/  IMAD R18, R46, UR56, RZ ;  /* 0x000000382e127c24 */ /* 0x000fc6000f8e02ff */
[----:B------:R-:W-:Y:S01]  /*12320*/  STL [R1+0x848], R5 ;  /* 0x0008480501007387 */ /* 0x000fe20000100800 */
[----:B-1----:R-:W-:Y:S02]  /*12330*/  LEA.HI.X.SX32 R4, R15, R6, 0x1, P5 ;  /* 0x000000060f047211 */ /* 0x002fe400028f0eff */
[----:B------:R-:W-:-:S03]  /*12340*/  IADD3 R93, P5, PT, R17, R7, RZ ;  /* 0x00000007115d7210 */ /* 0x000fc60007fbe0ff */
[----:B------:R1:W-:Y:S01]  /*12350*/  STL [R1+0x824], R4 ;  /* 0x0008240401007387 */ /* 0x0003e20000100800 */
[----:B------:R-:W-:-:S03]  /*12360*/  IMAD R11, R48, UR55, RZ ;  /* 0x00000037300b7c24 */ /* 0x000fc6000f8e02ff */
[----:B------:R-:W-:Y:S01]  /*12370*/  STL [R1+0xc48], R56 ;  /* 0x000c483801007387 */ /* 0x000fe20000100800 */
[----:B-1----:R-:W-:-:S03]  /*12380*/  LEA.HI.X.SX32 R4, R16, R6, 0x1, P4 ;  /* 0x0000000610047211 */ /* 0x002fc600020f0eff */
[----:B------:R-:W-:Y:S01]  /*12390*/  STL [R1+0x868], R93 ;  /* 0x0008685d01007387 */ /* 0x000fe20000100800 */
[----:B------:R-:W-:-:S03]  /*123a0*/  IADD3 R92, P4, PT, R18, R7, RZ ;  /* 0x00000007125c7210 */ /* 0x000fc60007f9e0ff */
        /* <DEDUP_REMOVED lines=13> */
[----:B------:R2:W-:Y:S01]  /*12480*/  STL [R1+0x8c8], R4 ;  /* 0x0008c80401007387 */ /* 0x0005e20000100800 */
[----:B-1----:R-:W-:-:S03]  /*12490*/  IADD3 R10, P5, PT, R13, R7, RZ ;  /* 0x000000070d0a7210 */ /* 0x002fc60007fbe0ff */
[----:B------:R-:W-:Y:S01]  /*124a0*/  STL [R1+0x8a4], R11 ;  /* 0x0008a40b01007387 */ /* 0x000fe20000100800 */
[----:B------:R-:W-:-:S03]  /*124b0*/  IMAD R12, R56, UR52, RZ ;  /* 0x00000034380c7c24 */ /* 0x000fc6000f8e02ff */
[----:B------:R-:W-:Y:S01]  /*124c0*/  STL [R1+0xba0], R37 ;  /* 0x000ba02501007387 */ /* 0x000fe20000100800 */
[----:B------:R-:W-:-:S03]  /*124d0*/  IMAD R5, R33, UR51, RZ ;  /* 0x0000003321057c24 */ /* 0x000fc6000f8e02ff */
[----:B------:R1:W-:Y:S01]  /*124e0*/  STL [R1+0x8e8], R10 ;  /* 0x0008e80a01007387 */ /* 0x0003e20000100800 */
[-C--:B------:R-:W-:Y:S01]  /*124f0*/  LEA.HI.X.SX32 R13, R13, R6.reuse, 0x1, P5 ;  /* 0x000000060d0d7211 */ /* 0x080fe200028f0eff */
[----:B--2---:R-:W-:Y:S01]  /*12500*/  IMAD R4, R37, UR50, RZ ;  /* 0x0000003225047c24 */ /* 0x004fe2000f8e02ff */
[----:B-1----:R-:W-:Y:S02]  /*12510*/  LEA.HI.X.SX32 R10, R19, R6, 0x1, P4 ;  /* 0x00000006130a7211 */ /* 0x002fe400020f0eff */
[----:B------:R-:W-:-:S03]  /*12520*/  IADD3 R87, P4, PT, R12, R7, RZ ;  /* 0x000000070c577210 */ /* 0x000fc60007f9e0ff */
[----:B------:R1:W-:Y:S01]  /*12530*/  STL [R1+0x8c4], R10 ;  /* 0x0008c40a01007387 */ /* 0x0003e20000100800 */
[----:B------:R-:W-:-:S03]  /*12540*/  LEA.HI.X.SX32 R12, R12, R6, 0x1, P4 ;  /* 0x000000060c0c7211 */ /* 0x000fc600020f0eff */
[----:B------:R-:W-:Y:S01]  /*12550*/  STL [R1+0x8e4], R13 ;  /* 0x0008e40d01007387 */ /* 0x000fe20000100800 */
[----:B-1----:R-:W-:-:S03]  /*12560*/  IADD3 R10, P5, PT, R5, R7, RZ ;  /* 0x00000007050a7210 */ /* 0x002fc60007fbe0ff */
[----:B------:R-:W-:Y:S01]  /*12570*/  STL [R1+0x908], R87 ;  /* 0x0009085701007387 */ /* 0x000fe20000100800 */
[----:B------:R-:W-:-:S03]  /*12580*/  IMAD R11, R84, UR6, RZ ;  /* 0x00000006540b7c24 */ /* 0x000fc6000f8e02ff */
[----:B------:R1:W-:Y:S04]  /*12590*/  STL [R1+0x928], R10 ;  /* 0x0009280a01007387 */ /* 0x0003e80000100800 */
[----:B------:R2:W-:Y:S01]  /*125a0*/  STL [R1+0xc5c], R84 ;  /* 0x000c5c5401007387 */ /* 0x0005e20000100800 */
[----:B-1----:R-:W-:Y:S02]  /*125b0*/  LEA.HI.X.SX32 R10, R5, R6, 0x1, P5 ;  /* 0x00000006050a7211 */ /* 0x002fe400028f0eff */
[-C--:B------:R-:W-:Y:S02]  /*125c0*/  IADD3 R82, P5, PT, R134, R7.reuse, RZ ;  /* 0x0000000786527210 */ /* 0x080fe40007fbe0ff */
[----:B--2---:R-:W-:Y:S01]  /*125d0*/  IADD3 R84, P4, PT, R4, R7, RZ ;  /* 0x0000000704547210 */ /* 0x004fe20007f9e0ff */
[----:B------:R-:W-:Y:S01]  /*125e0*/  STL [R1+0x904], R12 ;  /* 0x0009040c01007387 */ /* 0x000fe20000100800 */
[----:B------:R-:W-:-:S02]  /*125f0*/  IMAD R110, R110, UR6, RZ ;  /* 0x000000066e6e7c24 */ /* 0x000fc4000f8e02ff */
[----:B------:R-:W-:Y:S01]  /*12600*/  LEA.HI.X.SX32 R4, R4, R6, 0x1, P4 ;  /* 0x0000000604047211 */ /* 0x000fe200020f0eff */
[----:B------:R1:W-:Y:S01]  /*12610*/  STL [R1+0x924], R10 ;  /* 0x0009240a01007387 */ /* 0x0003e20000100800 */
[----:B------:R-:W-:-:S03]  /*12620*/  IADD3 R81, P4, PT, R122, R7, RZ ;  /* 0x000000077a517210 */ /* 0x000fc60007f9e0ff */
[----:B------:R-:W-:Y:S04]  /*12630*/  STL [R1+0x948], R84 ;  /* 0x0009485401007387 */ /* 0x000fe80000100800 */
[----:B------:R-:W-:Y:S01]  /*12640*/  STL [R1+0xba4], R76 ;  /* 0x000ba44c01007387 */ /* 0x000fe20000100800 */
[----:B-1----:R-:W-:-:S03]  /*12650*/  LEA.HI.X.SX32 R10, R134, R6, 0x1, P5 ;  /* 0x00000006860a7211 */ /* 0x002fc600028f0eff */
[----:B------:R-:W-:Y:S01]  /*12660*/  STL [R1+0x170], R82 ;  /* 0x0001705201007387 */ /* 0x000fe20000100800 */
[----:B------:R-:W-:Y:S01]  /*12670*/  IADD3 R80, P5, PT, R110, R7, RZ ;  /* 0x000000076e507210 */ /* 0x000fe20007fbe0ff */
[----:B------:R-:W-:Y:S02]  /*12680*/  IMAD R98, R98, UR6, RZ ;  /* 0x0000000662627c24 */ /* 0x000fe4000f8e02ff */
[----:B------:R-:W-:Y:S01]  /*12690*/  STL [R1+0x944], R4 ;  /* 0x0009440401007387 */ /* 0x000fe20000100800 */
[----:B------:R-:W-:-:S03]  /*126a0*/  IMAD R88, R88, UR6, RZ ;  /* 0x0000000658587c24 */ /* 0x000fc6000f8e02ff */
[----:B------:R1:W-:Y:S01]  /*126b0*/  STL [R1+0x16c], R10 ;  /* 0x00016c0a01007387 */ /* 0x0003e20000100800 */
[----:B------:R-:W-:-:S03]  /*126c0*/  LEA.HI.X.SX32 R13, R110, R6, 0x1, P5 ;  /* 0x000000066e0d7211 */ /* 0x000fc600028f0eff */
[----:B------:R-:W-:Y:S01]  /*126d0*/  STL [R1+0x1b0], R81 ;  /* 0x0001b05101007387 */ /* 0x000fe20000100800 */
[----:B-1----:R-:W-:-:S03]  /*126e0*/  LEA.HI.X.SX32 R10, R122, R6, 0x1, P4 ;  /* 0x000000067a0a7211 */ /* 0x002fc600020f0eff */
[----:B------:R-:W-:Y:S01]  /*126f0*/  STL [R1+0xbac], R72 ;  /* 0x000bac4801007387 */ /* 0x000fe20000100800 */
[----:B------:R-:W-:-:S03]  /*12700*/  IADD3 R60, P4, PT, R98, R7, RZ ;  /* 0x00000007623c7210 */ /* 0x000fc60007f9e0ff */
[----:B------:R-:W-:Y:S04]  /*12710*/  STL [R1+0x1f0], R80 ;  /* 0x0001f05001007387 */ /* 0x000fe80000100800 */
[----:B------:R1:W-:Y:S01]  /*12720*/  STL [R1+0x1ac], R10 ;  /* 0x0001ac0a01007387 */ /* 0x0003e20000100800 */
[----:B------:R-:W-:-:S03]  /*12730*/  IMAD R78, R78, UR6, RZ ;  /* 0x000000064e4e7c24 */ /* 0x000fc6000f8e02ff */
[----:B------:R2:W-:Y:S01]  /*12740*/  STL [R1+0x1ec], R13 ;  /* 0x0001ec0d01007387 */ /* 0x0005e20000100800 */
[----:B------:R-:W-:Y:S01]  /*12750*/  IMAD R65, R65, UR6, RZ ;  /* 0x0000000641417c24 */ /* 0x000fe2000f8e02ff */
[----:B-1----:R-:W-:Y:S02]  /*12760*/  IADD3 R10, P5, PT, R88, R7, RZ ;  /* 0x00000007580a7210 */ /* 0x002fe40007fbe0ff */
[----:B------:R-:W-:Y:S01]  /*12770*/  STL [R1+0x250], R60 ;  /* 0x0002503c01007387 */ /* 0x000fe20000100800 */
[----:B--2---:R-:W-:-:S03]  /*12780*/  LEA.HI.X.SX32 R13, R98, R6, 0x1, P4 ;  /* 0x00000006620d7211 */ /* 0x004fc600020f0eff */
[----:B------:R1:W-:Y:S01]  /*12790*/  STL [R1+0x290], R10 ;  /* 0x0002900a01007387 */ /* 0x0003e20000100800 */
[----:B------:R-:W-:-:S03]  /*127a0*/  IADD3 R56, P4, PT, R78, R7, RZ ;  /* 0x000000074e387210 */ /* 0x000fc60007f9e0ff */
[----:B------:R-:W-:Y:S01]  /*127b0*/  STL [R1+0xbb4], R69 ;  /* 0x000bb44501007387 */ /* 0x000fe20000100800 */
[----:B-1----:R-:W-:-:S03]  /*127c0*/  LEA.HI.X.SX32 R10, R88, R6, 0x1, P5 ;  /* 0x00000006580a7211 */ /* 0x002fc600028f0eff */
[----:B------:R-:W-:Y:S01]  /*127d0*/  STL [R1+0x24c], R13 ;  /* 0x00024c0d01007387 */ /* 0x000fe20000100800 */
[----:B------:R-:W-:-:S03]  /*127e0*/  IADD3 R54, P5, PT, R65, R7, RZ ;  /* 0x0000000741367210 */ /* 0x000fc60007fbe0ff */
[----:B------:R1:W-:Y:S01]  /*127f0*/  STL [R1+0x28c], R10 ;  /* 0x00028c0a01007387 */ /* 0x0003e20000100800 */
[----:B------:R-:W-:-:S03]  /*12800*/  IMAD R47, R47, UR6, RZ ;  /* 0x000000062f2f7c24 */ /* 0x000fc6000f8e02ff */
[----:B------:R-:W-:Y:S04]  /*12810*/  STL [R1+0x600], R56 ;  /* 0x0006003801007387 */ /* 0x000fe80000100800 */
[----:B------:R-:W-:Y:S01]  /*12820*/  STL [R1+0xbf4], R63 ;  /* 0x000bf43f01007387 */ /* 0x000fe20000100800 */
[----:B-1----:R-:W-:-:S03]  /*12830*/  LEA.HI.X.SX32 R10, R78, R6, 0x1, P4 ;  /* 0x000000064e0a7211 */ /* 0x002fc600020f0eff */
[----:B------:R-:W-:Y:S01]  /*12840*/  STL [R1+0x628], R54 ;  /* 0x0006283601007387 */ /* 0x000fe20000100800 */
[----:B------:R-:W-:-:S03]  /*12850*/  IMAD R139, R139, UR6, RZ ;  /* 0x000000068b8b7c24 */ /* 0x000fc6000f8e02ff */
[----:B------:R-:W-:Y:S01]  /*12860*/  STL [R1+0xbbc], R78 ;  /* 0x000bbc4e01007387 */ /* 0x000fe20000100800 */
[----:B------:R-:W-:-:S03]  /*12870*/  IADD3 R52, P4, PT, R47, R7, RZ ;  /* 0x000000072f347210 */ /* 0x000fc60007f9e0ff */
[----:B------:R1:W-:Y:S04]  /*12880*/  STL [R1+0x5fc], R10 ;  /* 0x0005fc0a01007387 */ /* 0x0003e80000100800 */
        /* <DEDUP_REMOVED lines=12> */
[----:B------:R-:W-:Y:S01]  /*12950*/  IMAD R121, R121, UR6, RZ ;  /* 0x0000000679797c24 */ /* 0x000fe2000f8e02ff */
[----:B-1----:R-:W-:Y:S02]  /*12960*/  LEA.HI.X.SX32 R10, R139, R6, 0x1, P5 ;  /* 0x000000068b0a7211 */ /* 0x002fe400028f0eff */
[----:B------:R-:W-:-:S03]  /*12970*/  IADD3 R46, P5, PT, R129, R7, RZ ;  /* 0x00000007812e7210 */ /* 0x000fc60007fbe0ff */
[----:B------:R1:W-:Y:S04]  /*12980*/  STL [R1+0x66c], R10 ;  /* 0x00066c0a01007387 */ /* 0x0003e80000100800 */
        /* <DEDUP_REMOVED lines=31> */
[----:B-1----:R-:W-:-:S03]  /*12b80*/  IADD3 R10, P5, PT, R11, R7, RZ ;  /* 0x000000070b0a7210 */ /* 0x002fc60007fbe0ff */
[----:B------:R-:W-:Y:S01]  /*12b90*/  STL [R1+0x750], R36 ;  /* 0x0007502401007387 */ /* 0x000fe20000100800 */
[----:B------:R-:W-:-:S03]  /*12ba0*/  IMAD R4, R72, UR49, RZ ;  /* 0x0000003148047c24 */ /* 0x000fc6000f8e02ff */
[----:B------:R1:W-:Y:S01]  /*12bb0*/  STL [R1+0x770], R10 ;  /* 0x0007700a01007387 */ /* 0x0003e20000100800 */
[----:B--2---:R-:W-:-:S03]  /*12bc0*/  LEA.HI.X.SX32 R19, R11, R6, 0x1, P5 ;  /* 0x000000060b137211 */ /* 0x004fc600028f0eff */
[----:B------:R-:W-:Y:S01]  /*12bd0*/  STL [R1+0xbcc], R75 ;  /* 0x000bcc4b01007387 */ /* 0x000fe20000100800 */
[-C--:B-1----:R-:W-:Y:S02]  /*12be0*/  LEA.HI.X.SX32 R10, R91, R6.reuse, 0x1, P4 ;  /* 0x000000065b0a7211 */ /* 0x082fe400020f0eff */
[-C--:B------:R-:W-:Y:S01]  /*12bf0*/  IADD3 R32, P4, PT, R5, R7.reuse, RZ ;  /* 0x0000000705207210 */ /* 0x080fe20007f9e0ff */
[----:B------:R-:W-:Y:S02]  /*12c00*/  IMAD R12, R69, UR48, RZ ;  /* 0x00000030450c7c24 */ /* 0x000fe4000f8e02ff */
[----:B------:R1:W-:Y:S01]  /*12c10*/  STL [R1+0x74c], R10 ;  /* 0x00074c0a01007387 */ /* 0x0003e20000100800 */
[----:B------:R-:W-:Y:S01]  /*12c20*/  LEA.HI.X.SX32 R5, R5, R6, 0x1, P4 ;  /* 0x0000000605057211 */ /* 0x000fe200020f0eff */
[----:B------:R-:W-:Y:S01]  /*12c30*/  IMAD R13, R63, UR47, RZ ;  /* 0x0000002f3f0d7c24 */ /* 0x000fe2000f8e02ff */
[-C--:B------:R-:W-:Y:S01]  /*12c40*/  IADD3 R28, P4, PT, R12, R7.reuse, RZ ;  /* 0x000000070c1c7210 */ /* 0x080fe20007f9e0ff */
[----:B------:R-:W-:Y:S01]  /*12c50*/  STL [R1+0x76c], R19 ;  /* 0x00076c1301007387 */ /* 0x000fe20000100800 */
[----:B-1----:R-:W-:-:S03]  /*12c60*/  IADD3 R10, P5, PT, R4, R7, RZ ;  /* 0x00000007040a7210 */ /* 0x002fc60007fbe0ff */
[----:B------:R-:W-:Y:S01]  /*12c70*/  STL [R1+0x790], R32 ;  /* 0x0007902001007387 */ /* 0x000fe20000100800 */
[----:B------:R-:W-:-:S03]  /*12c80*/  LEA.HI.X.SX32 R4, R4, R6, 0x1, P5 ;  /* 0x0000000604047211 */ /* 0x000fc600028f0eff */
        /* <DEDUP_REMOVED lines=9> */
[----:B------:R1:W-:Y:S01]  /*12d20*/  STL [R1+0x7cc], R4 ;  /* 0x0007cc0401007387 */ /* 0x0003e20000100800 */
[-C--:B------:R-:W-:Y:S01]  /*12d30*/  IADD3 R24, P4, PT, R14, R7.reuse, RZ ;  /* 0x000000070e187210 */ /* 0x080fe20007f9e0ff */
[----:B------:R-:W-:Y:S01]  /*12d40*/  IMAD R16, R68, UR44, RZ ;  /* 0x0000002c44107c24 */ /* 0x000fe2000f8e02ff */
[-C--:B-1----:R-:W-:Y:S02]  /*12d50*/  LEA.HI.X.SX32 R4, R13, R6.reuse, 0x1, P5 ;  /* 0x000000060d047211 */ /* 0x082fe400028f0eff */
[----:B------:R-:W-:Y:S01]  /*12d60*/  IADD3 R22, P5, PT, R15, R7, RZ ;  /* 0x000000070f167210 */ /* 0x000fe20007fbe0ff */
[----:B------:R-:W-:Y:S02]  /*12d70*/  IMAD R17, R71, UR43, RZ ;  /* 0x0000002b47117c24 */ /* 0x000fe4000f8e02ff */
[----:B------:R1:W-:Y:S01]  /*12d80*/  STL [R1+0x7ec], R4 ;  /* 0x0007ec0401007387 */ /* 0x0003e20000100800 */
[----:B------:R-:W-:-:S03]  /*12d90*/  LEA.HI.X.SX32 R5, R15, R6, 0x1, P5 ;  /* 0x000000060f057211 */ /* 0x000fc600028f0eff */
[----:B------:R-:W-:Y:S01]  /*12da0*/  STL [R1+0x810], R24 ;  /* 0x0008101801007387 */ /* 0x000fe20000100800 */
[----:B-1----:R-:W-:-:S03]  /*12db0*/  LEA.HI.X.SX32 R4, R14, R6, 0x1, P4 ;  /* 0x000000060e047211 */ /* 0x002fc600020f0eff */
[----:B------:R-:W-:Y:S01]  /*12dc0*/  STL [R1+0x830], R22 ;  /* 0x0008301601007387 */ /* 0x000fe20000100800 */
        /* <DEDUP_REMOVED lines=9> */
[----:B------:R-:W-:Y:S01]  /*12e60*/  IMAD R19, R117, UR40, RZ ;  /* 0x0000002875137c24 */ /* 0x000fe2000f8e02ff */
[----:B-1----:R-:W-:Y:S02]  /*12e70*/  LEA.HI.X.SX32 R4, R16, R6, 0x1, P4 ;  /* 0x0000000610047211 */ /* 0x002fe400020f0eff */
[----:B------:R-:W-:-:S03]  /*12e80*/  IADD3 R5, P4, PT, R18, R7, RZ ;  /* 0x0000000712057210 */ /* 0x000fc60007f9e0ff */
[----:B------:R1:W-:Y:S01]  /*12e90*/  STL [R1+0x84c], R4 ;  /* 0x00084c0401007387 */ /* 0x0003e20000100800 */
[----:B------:R-:W-:-:S03]  /*12ea0*/  LEA.HI.X.SX32 R14, R18, R6, 0x1, P4 ;  /* 0x00000006120e7211 */ /* 0x000fc600020f0eff */
[----:B------:R-:W-:Y:S01]  /*12eb0*/  STL [R1+0x890], R5 ;  /* 0x0008900501007387 */ /* 0x000fe20000100800 */
[----:B-1----:R-:W-:-:S03]  /*12ec0*/  IADD3 R4, P5, PT, R11, R7, RZ ;  /* 0x000000070b047210 */ /* 0x002fc60007fbe0ff */
[----:B------:R1:W-:Y:S01]  /*12ed0*/  STL [R1+0x86c], R10 ;  /* 0x00086c0a01007387 */ /* 0x0003e20000100800 */
[----:B------:R-:W-:-:S03]  /*12ee0*/  IMAD R13, R156, UR39, RZ ;  /* 0x000000279c0d7c24 */ /* 0x000fc6000f8e02ff */
[----:B------:R2:W-:Y:S01]  /*12ef0*/  STL [R1+0x8b0], R4 ;  /* 0x0008b00401007387 */ /* 0x0005e20000100800 */
[----:B-1----:R-:W-:Y:S02]  /*12f00*/  LEA.HI.X.SX32 R10, R11, R6, 0x1, P5 ;  /* 0x000000060b0a7211 */ /* 0x002fe400028f0eff */
[-C--:B--2---:R-:W-:Y:S01]  /*12f10*/  IADD3 R4, P4, PT, R19, R7.reuse, RZ ;  /* 0x0000000713047210 */ /* 0x084fe20007f9e0ff */
        /* <DEDUP_REMOVED lines=12> */
[----:B-1----:R-:W-:Y:S02]  /*12fe0*/  LEA.HI.X.SX32 R10, R13, R6, 0x1, P5 ;  /* 0x000000060d0a7211 */ /* 0x002fe400028f0eff */
[----:B------:R-:W-:-:S03]  /*12ff0*/  IADD3 R64, P5, PT, R5, R7, RZ ;  /* 0x0000000705407210 */ /* 0x000fc60007fbe0ff */
[----:B------:R1:W-:Y:S01]  /*13000*/  STL [R1+0x8ec], R10 ;  /* 0x0008ec0a01007387 */ /* 0x0003e20000100800 */
[----:B------:R-:W-:-:S03]  /*13010*/  LEA.HI.X.SX32 R65, R5, R6, 0x1, P5 ;  /* 0x0000000605417211 */ /* 0x000fc600028f0eff */
[----:B------:R-:W-:Y:S01]  /*13020*/  STL [R1+0x910], R66 ;  /* 0x0009104201007387 */ /* 0x000fe20000100800 */
[-C--:B------:R-:W-:Y:S02]  /*13030*/  IADD3 R62, P5, PT, R130, R7.reuse, RZ ;  /* 0x00000007823e7210 */ /* 0x080fe40007fbe0ff */
[-C--:B-1----:R-:W-:Y:S02]  /*13040*/  LEA.HI.X.SX32 R10, R12, R6.reuse, 0x1, P4 ;  /* 0x000000060c0a7211 */ /* 0x082fe400020f0eff */
[C---:B------:R-:W-:Y:S01]  /*13050*/  IADD3 R63, P4, PT, R4.reuse, R7, RZ ;  /* 0x00000007043f7210 */ /* 0x040fe20007f9e0ff */
[----:B------:R-:W-:Y:S04]  /*13060*/  STL [R1+0x930], R64 ;  /* 0x0009304001007387 */ /* 0x000fe80000100800 */
[----:B------:R1:W-:Y:S04]  /*13070*/  STL [R1+0x90c], R10 ;  /* 0x00090c0a01007387 */ /* 0x0003e80000100800 */
[----:B------:R-:W-:Y:S01]  /*13080*/  STL [R1+0x950], R63 ;  /* 0x0009503f01007387 */ /* 0x000fe20000100800 */
[----:B-1----:R-:W-:-:S03]  /*13090*/  LEA.HI.X.SX32 R10, R4, R6, 0x1, P4 ;  /* 0x00000006040a7211 */ /* 0x002fc600020f0eff */
[----:B------:R-:W-:Y:S01]  /*130a0*/  STL [R1+0x92c], R65 ;  /* 0x00092c4101007387 */ /* 0x000fe20000100800 */
[----:B------:R-:W-:Y:S01]  /*130b0*/  IADD3 R4, P4, PT, R120, R7, RZ ;  /* 0x0000000778047210 */ /* 0x000fe20007f9e0ff */
[----:B------:R-:W-:Y:S02]  /*130c0*/  IMAD R108, R108, UR6, RZ ;  /* 0x000000066c6c7c24 */ /* 0x000fe4000f8e02ff */
[----:B------:R-:W-:Y:S04]  /*130d0*/  STL [R1+0x178], R62 ;  /* 0x0001783e01007387 */ /* 0x000fe80000100800 */
[----:B------:R1:W-:Y:S01]  /*130e0*/  STL [R1+0x94c], R10 ;  /* 0x00094c0a01007387 */ /* 0x0003e20000100800 */
[----:B------:R-:W-:-:S03]  /*130f0*/  IMAD R96, R96, UR6, RZ ;  /* 0x0000000660607c24 */ /* 0x000fc6000f8e02ff */
[----:B------:R-:W-:Y:S01]  /*13100*/  STL [R1+0x1b8], R4 ;  /* 0x0001b80401007387 */ /* 0x000fe20000100800 */
[-C--:B-1----:R-:W-:Y:S02]  /*13110*/  LEA.HI.X.SX32 R10, R130, R6.reuse, 0x1, P5 ;  /* 0x00000006820a7211 */ /* 0x082fe400028f0eff */
[----:B------:R-:W-:Y:S01]  /*13120*/  IADD3 R59, P5, PT, R108, R7, RZ ;  /* 0x000000076c3b7210 */ /* 0x000fe20007fbe0ff */
[----:B------:R-:W-:Y:S02]  /*13130*/  IMAD R86, R86, UR6, RZ ;  /* 0x0000000656567c24 */ /* 0x000fe4000f8e02ff */
[----:B------:R1:W-:Y:S01]  /*13140*/  STL [R1+0x174], R10 ;  /* 0x0001740a01007387 */ /* 0x0003e20000100800 */
[----:B------:R-:W-:-:S03]  /*13150*/  LEA.HI.X.SX32 R13, R108, R6, 0x1, P5 ;  /* 0x000000066c0d7211 */ /* 0x000fc600028f0eff */
[----:B------:R-:W-:Y:S01]  /*13160*/  STL [R1+0x1f8], R59 ;  /* 0x0001f83b01007387 */ /* 0x000fe20000100800 */
[----:B-1----:R-:W-:Y:S02]  /*13170*/  LEA.HI.X.SX32 R10, R120, R6, 0x1, P4 ;  /* 0x00000006780a7211 */ /* 0x002fe400020f0eff */
[----:B------:R-:W-:-:S03]  /*13180*/  IADD3 R57, P4, PT, R96, R7, RZ ;  /* 0x0000000760397210 */ /* 0x000fc60007f9e0ff */
[----:B------:R1:W-:Y:S01]  /*13190*/  STL [R1+0x1b4], R10 ;  /* 0x0001b40a01007387 */ /* 0x0003e20000100800 */
[----:B------:R-:W-:-:S03]  /*131a0*/  IMAD R77, R77, UR6, RZ ;  /* 0x000000064d4d7c24 */ /* 0x000fc6000f8e02ff */
[----:B------:R2:W-:Y:S01]  /*131b0*/  STL [R1+0x1f4], R13 ;  /* 0x0001f40d01007387 */ /* 0x0005e20000100800 */
[----:B-1----:R-:W-:-:S03]  /*131c0*/  IADD3 R10, P5, PT, R86, R7, RZ ;  /* 0x00000007560a7210 */ /* 0x002fc60007fbe0ff */
[----:B------:R-:W-:Y:S01]  /*131d0*/  STL [R1+0x258], R57 ;  /* 0x0002583901007387 */ /* 0x000fe20000100800 */
[----:B------:R-:W-:Y:S01]  /*131e0*/  IMAD R61, R61, UR6, RZ ;  /* 0x000000063d3d7c24 */ /* 0x000fe2000f8e02ff */
[-C--:B--2---:R-:W-:Y:S02]  /*131f0*/  LEA.HI.X.SX32 R13, R96, R6.reuse, 0x1, P4 ;  /* 0x00000006600d7211 */ /* 0x084fe400020f0eff */
[----:B------:R1:W-:Y:S01]  /*13200*/  STL [R1+0x5e0], R10 ;  /* 0x0005e00a01007387 */ /* 0x0003e20000100800 */
[-C--:B------:R-:W-:Y:S01]  /*13210*/  IADD3 R55, P4, PT, R77, R7.reuse, RZ ;  /* 0x000000074d377210 */ /* 0x080fe20007f9e0ff */
[----:B------:R-:W-:Y:S02]  /*13220*/  IMAD R45, R45, UR6, RZ ;  /* 0x000000062d2d7c24 */ /* 0x000fe4000f8e02ff */
[----:B------:R-:W-:Y:S01]  /*13230*/  STL [R1+0x254], R13 ;  /* 0x0002540d01007387 */ /* 0x000fe20000100800 */
[----:B-1----:R-:W-:Y:S02]  /*13240*/  LEA.HI.X.SX32 R10, R86, R6, 0x1, P5 ;  /* 0x00000006560a7211 */ /* 0x002fe400028f0eff */
[----:B------:R-:W-:-:S03]  /*13250*/  IADD3 R53, P5, PT, R61, R7, RZ ;  /* 0x000000073d357210 */ /* 0x000fc60007fbe0ff */
[----:B------:R1:W-:Y:S01]  /*13260*/  STL [R1+0x5dc], R10 ;  /* 0x0005dc0a01007387 */ /* 0x0003e20000100800 */
[----:B------:R-:W-:-:S03]  /*13270*/  IMAD R138, R138, UR6, RZ ;  /* 0x000000068a8a7c24 */ /* 0x000fc6000f8e02ff */
[----:B------:R-:W-:Y:S01]  /*13280*/  STL [R1+0x608], R55 ;  /* 0x0006083701007387 */ /* 0x000fe20000100800 */
[----:B------:R-:W-:Y:S01]  /*13290*/  IMAD R133, R133, UR6, RZ ;  /* 0x0000000685857c24 */ /* 0x000fe2000f8e02ff */
[----:B-1----:R-:W-:Y:S02]  /*132a0*/  LEA.HI.X.SX32 R10, R77, R6, 0x1, P4 ;  /* 0x000000064d0a7211 */ /* 0x002fe400020f0eff */
[----:B------:R1:W-:Y:S01]  /*132b0*/  STL [R1+0xbdc], R77 ;  /* 0x000bdc4d01007387 */ /* 0x0003e20000100800 */
[----:B------:R-:W-:-:S03]  /*132c0*/  IADD3 R51, P4, PT, R45, R7, RZ ;  /* 0x000000072d337210 */ /* 0x000fc60007f9e0ff */
[----:B------:R-:W-:Y:S01]  /*132d0*/  STL [R1+0x630], R53 ;  /* 0x0006303501007387 */ /* 0x000fe20000100800 */
[----:B------:R-:W-:-:S03]  /*132e0*/  IMAD R127, R127, UR6, RZ ;  /* 0x000000067f7f7c24 */ /* 0x000fc6000f8e02ff */
[----:B------:R2:W-:Y:S01]  /*132f0*/  STL [R1+0x604], R10 ;  /* 0x0006040a01007387 */ /* 0x0005e20000100800 */
[----:B------:R-:W-:Y:S01]  /*13300*/  IMAD R119, R119, UR6, RZ ;  /* 0x0000000677777c24 */ /* 0x000fe2000f8e02ff */
[-C--:B-1----:R-:W-:Y:S02]  /*13310*/  LEA.HI.X.SX32 R77, R45, R6.reuse, 0x1, P4 ;  /* 0x000000062d4d7211 */ /* 0x082fe400020f0eff */
[-C--:B------:R-:W-:Y:S02]  /*13320*/  IADD3 R47, P4, PT, R133, R7.reuse, RZ ;  /* 0x00000007852f7210 */ /* 0x080fe40007f9e0ff */
[----:B--2---:R-:W-:Y:S02]  /*13330*/  LEA.HI.X.SX32 R10, R61, R6, 0x1, P5 ;  /* 0x000000063d0a7211 */ /* 0x004fe400028f0eff */
[----:B------:R-:W-:Y:S01]  /*13340*/  IADD3 R49, P5, PT, R138, R7, RZ ;  /* 0x000000078a317210 */ /* 0x000fe20007fbe0ff */
[----:B------:R-:W-:-:S03]  /*13350*/  IMAD R111, R111, UR6, RZ ;  /* 0x000000066f6f7c24 */ /* 0x000fc6000f8e02ff */
[-C--:B------:R-:W-:Y:S02]  /*13360*/  LEA.HI.X.SX32 R31, R138, R6.reuse, 0x1, P5 ;  /* 0x000000068a1f7211 */ /* 0x080fe400028f0eff */
[-C--:B------:R-:W-:Y:S01]  /*13370*/  IADD3 R68, P5, PT, R127, R7.reuse, RZ ;  /* 0x000000077f447210 */ /* 0x080fe20007fbe0ff */
[----:B------:R-:W-:Y:S01]  /*13380*/  IMAD R103, R103, UR6, RZ ;  /* 0x0000000667677c24 */ /* 0x000fe2000f8e02ff */
[-C--:B------:R-:W-:Y:S02]  /*13390*/  LEA.HI.X.SX32 R75, R133, R6.reuse, 0x1, P4 ;  /* 0x00000006854b7211 */ /* 0x080fe400020f0eff */
[-C--:B------:R-:W-:Y:S01]  /*133a0*/  IADD3 R43, P4, PT, R119, R7.reuse, RZ ;  /* 0x00000007772b7210 */ /* 0x080fe20007f9e0ff */
[----:B------:R-:W-:Y:S01]  /*133b0*/  IMAD R97, R97, UR6, RZ ;  /* 0x0000000661617c24 */ /* 0x000fe2000f8e02ff */
[-C--:B------:R-:W-:Y:S02]  /*133c0*/  LEA.HI.X.SX32 R71, R127, R6.reuse, 0x1, P5 ;  /* 0x000000067f477211 */ /* 0x080fe400028f0eff */
[----:B------:R-:W-:Y:S01]  /*133d0*/  IADD3 R41, P5, PT, R111, R7, RZ ;  /* 0x000000076f297210 */ /* 0x000fe20007fbe0ff */
[----:B------:R-:W-:Y:S01]  /*133e0*/  IMAD R89, R89, UR6, RZ ;  /* 0x0000000659597c24 */ /* 0x000fe2000f8e02ff */
[----:B------:R-:W-:-:S02]  /*133f0*/  LEA.HI.X.SX32 R78, R119, R6, 0x1, P4 ;  /* 0x00000006774e7211 */ /* 0x000fc400020f0eff */
[-C--:B------:R-:W-:Y:S01]  /*13400*/  IADD3 R39, P4, PT, R103, R7.reuse, RZ ;  /* 0x0000000767277210 */ /* 0x080fe20007f9e0ff */
[----:B------:R-:W-:Y:S01]  /*13410*/  IMAD R11, R155, UR6, RZ ;  /* 0x000000069b0b7c24 */ /* 0x000fe2000f8e02ff */
[-C--:B------:R-:W-:Y:S02]  /*13420*/  LEA.HI.X.SX32 R69, R111, R6.reuse, 0x1, P5 ;  /* 0x000000066f457211 */ /* 0x080fe400028f0eff */
[-C--:B------:R-:W-:Y:S01]  /*13430*/  IADD3 R37, P5, PT, R97, R7.reuse, RZ ;  /* 0x0000000761257210 */ /* 0x080fe20007fbe0ff */
[----:B------:R1:W-:Y:S01]  /*13440*/  STL [R1+0x62c], R10 ;  /* 0x00062c0a01007387 */ /* 0x0003e20000100800 */
[-C--:B------:R-:W-:Y:S01]  /*13450*/  LEA.HI.X.SX32 R72, R103, R6.reuse, 0x1, P4 ;  /* 0x0000000667487211 */ /* 0x080fe200020f0eff */
[----:B------:R-:W-:Y:S01]  /*13460*/  IMAD R5, R154, UR6, RZ ;  /* 0x000000069a057c24 */ /* 0x000fe2000f8e02ff */
[-C--:B------:R-:W-:Y:S01]  /*13470*/  IADD3 R70, P4, PT, R89, R7.reuse, RZ ;  /* 0x0000000759467210 */ /* 0x080fe20007f9e0ff */
[----:B------:R-:W-:Y:S01]  /*13480*/  STL [R1+0x658], R51 ;  /* 0x0006583301007387 */ /* 0x000fe20000100800 */
[-C--:B------:R-:W-:Y:S01]  /*13490*/  LEA.HI.X.SX32 R76, R97, R6.reuse, 0x1, P5 ;  /* 0x00000006614c7211 */ /* 0x080fe200028f0eff */
[----:B------:R-:W-:Y:S01]  /*134a0*/  IMAD R4, R153, UR35, RZ ;  /* 0x0000002399047c24 */ /* 0x000fe2000f8e02ff */
[----:B------:R-:W-:Y:S01]  /*134b0*/  IADD3 R74, P5, PT, R11, R7, RZ ;  /* 0x000000070b4a7210 */ /* 0x000fe20007fbe0ff */
[----:B------:R-:W-:Y:S01]  /*134c0*/  STL [R1+0x678], R49 ;  /* 0x0006783101007387 */ /* 0x000fe20000100800 */
[----:B------:R-:W-:-:S03]  /*134d0*/  LEA.HI.X.SX32 R33, R89, R6, 0x1, P4 ;  /* 0x0000000659217211 */ /* 0x000fc600020f0eff */
[----:B------:R-:W-:Y:S01]  /*134e0*/  STL [R1+0x654], R77 ;  /* 0x0006544d01007387 */ /* 0x000fe20000100800 */
[----:B------:R-:W-:Y:S01]  /*134f0*/  IMAD R12, R152, UR34, RZ ;  /* 0x00000022980c7c24 */ /* 0x000fe2000f8e02ff */
[----:B------:R-:W-:Y:S02]  /*13500*/  IADD3 R79, P4, PT, R5, R7, RZ ;  /* 0x00000007054f7210 */ /* 0x000fe40007f9e0ff */
        /* <DEDUP_REMOVED lines=8> */
[----:B------:R-:W-:-:S03]  /*13590*/  IMAD R14, R150, UR23, RZ ;  /* 0x00000017960e7c24 */ /* 0x000fc6000f8e02ff */
[----:B------:R-:W-:Y:S01]  /*135a0*/  STL [R1+0x6d8], R43 ;  /* 0x0006d82b01007387 */ /* 0x000fe20000100800 */
[----:B------:R-:W-:-:S03]  /*135b0*/  IADD3 R73, P4, PT, R12, R7, RZ ;  /* 0x000000070c497210 */ /* 0x000fc60007f9e0ff */
[----:B------:R-:W-:Y:S01]  /*135c0*/  STL [R1+0x6b4], R71 ;  /* 0x0006b44701007387 */ /* 0x000fe20000100800 */
[----:B------:R-:W-:Y:S01]  /*135d0*/  IMAD R11, R0, UR18, RZ ;  /* 0x00000012000b7c24 */ /* 0x000fe2000f8e02ff */
[-C--:B------:R-:W-:Y:S02]  /*135e0*/  LEA.HI.X.SX32 R25, R4, R6.reuse, 0x1, P5 ;  /* 0x0000000604197211 */ /* 0x080fe400028f0eff */
[----:B------:R-:W-:Y:S01]  /*135f0*/  STL [R1+0x6f8], R41 ;  /* 0x0006f82901007387 */ /* 0x000fe20000100800 */
[----:B------:R-:W-:Y:S01]  /*13600*/  IMAD R15, R149, UR22, RZ ;  /* 0x00000016950f7c24 */ /* 0x000fe2000f8e02ff */
[-C--:B------:R-:W-:Y:S02]  /*13610*/  IADD3 R0, P5, PT, R13, R7.reuse, RZ ;  /* 0x000000070d007210 */ /* 0x080fe40007fbe0ff */
[----:B------:R-:W-:Y:S01]  /*13620*/  STL [R1+0x6d4], R78 ;  /* 0x0006d44e01007387 */ /* 0x000fe20000100800 */
[----:B------:R-:W-:Y:S01]  /*13630*/  IMAD R19, R2, UR17, RZ ;  /* 0x0000001102137c24 */ /* 0x000fe2000f8e02ff */
[-C--:B------:R-:W-:Y:S01]  /*13640*/  LEA.HI.X.SX32 R21, R12, R6.reuse, 0x1, P4 ;  /* 0x000000060c157211 */ /* 0x080fe200020f0eff */
[----:B------:R-:W-:Y:S01]  /*13650*/  IMAD R16, R148, UR21, RZ ;  /* 0x0000001594107c24 */ /* 0x000fe2000f8e02ff */
[----:B------:R-:W-:Y:S01]  /*13660*/  STL [R1+0x718], R39 ;  /* 0x0007182701007387 */ /* 0x000fe20000100800 */
[----:B------:R-:W-:Y:S01]  /*13670*/  IADD3 R2, P4, PT, R14, R7, RZ ;  /* 0x000000070e027210 */ /* 0x000fe20007f9e0ff */
[----:B------:R-:W-:Y:S01]  /*13680*/  IMAD R17, R147, UR20, RZ ;  /* 0x0000001493117c24 */ /* 0x000fe2000f8e02ff */
[----:B-1----:R-:W-:Y:S01]  /*13690*/  LEA.HI.X.SX32 R10, R13, R6, 0x1, P5 ;  /* 0x000000060d0a7211 */ /* 0x002fe200028f0eff */
[----:B------:R-:W-:Y:S01]  /*136a0*/  STL [R1+0x6f4], R69 ;  /* 0x0006f44501007387 */ /* 0x000fe20000100800 */
[----:B------:R-:W-:-:S02]  /*136b0*/  IMAD R18, R146, UR19, RZ ;  /* 0x0000001392127c24 */ /* 0x000fc4000f8e02ff */
[----:B------:R-:W-:Y:S01]  /*136c0*/  IMAD R128, R128, UR6, RZ ;  /* 0x0000000680807c24 */ /* 0x000fe2000f8e02ff */
[----:B------:R-:W-:Y:S01]  /*136d0*/  STL [R1+0x738], R37 ;  /* 0x0007382501007387 */ /* 0x000fe20000100800 */
[-C--:B------:R-:W-:Y:S01]  /*136e0*/  IADD3 R164, P5, PT, R15, R7.reuse, RZ ;  /* 0x000000070fa47210 */ /* 0x080fe20007fbe0ff */
[----:B---3--:R-:W-:Y:S02]  /*136f0*/  IMAD R5, R35, UR76, RZ ;  /* 0x0000004c23057c24 */ /* 0x008fe4000f8e02ff */
[----:B------:R-:W-:Y:S01]  /*13700*/  IMAD R118, R118, UR6, RZ ;  /* 0x0000000676767c24 */ /* 0x000fe2000f8e02ff */
[----:B------:R-:W-:Y:S01]  /*13710*/  STL [R1+0x714], R72 ;  /* 0x0007144801007387 */ /* 0x000fe20000100800 */
[----:B------:R-:W-:Y:S02]  /*13720*/  IMAD R13, R116, UR16, RZ ;  /* 0x00000010740d7c24 */ /* 0x000fe4000f8e02ff */
[----:B------:R-:W-:Y:S01]  /*13730*/  IMAD R106, R106, UR6, RZ ;  /* 0x000000066a6a7c24 */ /* 0x000fe2000f8e02ff */
[----:B------:R-:W-:Y:S01]  /*13740*/  STL [R1+0x758], R70 ;  /* 0x0007584601007387 */ /* 0x000fe20000100800 */
[-C--:B------:R-:W-:Y:S01]  /*13750*/  LEA.HI.X.SX32 R116, R14, R6.reuse, 0x1, P4 ;  /* 0x000000060e747211 */ /* 0x080fe200020f0eff */
[----:B------:R-:W-:Y:S01]  /*13760*/  IMAD R12, R145, UR15, RZ ;  /* 0x0000000f910c7c24 */ /* 0x000fe2000f8e02ff */
[----:B------:R-:W-:Y:S01]  /*13770*/  LEA.HI.X.SX32 R165, R15, R6, 0x1, P5 ;  /* 0x000000060fa57211 */ /* 0x000fe200028f0eff */
[----:B------:R-:W-:Y:S01]  /*13780*/  STL [R1+0x734], R76 ;  /* 0x0007344c01007387 */ /* 0x000fe20000100800 */
[----:B------:R-:W-:Y:S01]  /*13790*/  IADD3 R162, P4, PT, R16, R7, RZ ;  /* 0x0000000710a27210 */ /* 0x000fe20007f9e0ff */
[----:B0-----:R-:W-:-:S02]  /*137a0*/  IMAD R4, R144, UR75, RZ ;  /* 0x0000004b90047c24 */ /* 0x001fc4000f8e02ff */
[----:B------:R-:W-:Y:S01]  /*137b0*/  IMAD R94, R94, UR6, RZ ;  /* 0x000000065e5e7c24 */ /* 0x000fe2000f8e02ff */
[----:B------:R-:W-:Y:S01]  /*137c0*/  STL [R1+0x778], R74 ;  /* 0x0007784a01007387 */ /* 0x000fe20000100800 */
[----:B------:R-:W-:Y:S01]  /*137d0*/  PRMT R132, RZ, 0x7610, R132 ;  /* 0x00007610ff847816 */ /* 0x000fe20000000084 */
[----:B------:R-:W0:Y:S02]  /*137e0*/  LDCU UR15, c[0x0][0x3b0] ;  /* 0x00007600ff0f77ac */ /* 0x000e240008000800 */
[----:B------:R-:W-:Y:S01]  /*137f0*/  STL [R1+0x754], R33 ;  /* 0x0007542101007387 */ /* 0x000fe20000100800 */
[----:B------:R-:W-:Y:S01]  /*13800*/  IADD3 R160, P5, PT, R17, R7, RZ ;  /* 0x0000000711a07210 */ /* 0x000fe20007fbe0ff */
[----:B------:R-:W1:Y:S02]  /*13810*/  LDCU UR16, c[0x0][0x3b0] ;  /* 0x00007600ff1077ac */ /* 0x000e640008000800 */
[----:B------:R-:W-:Y:S01]  /*13820*/  STL [R1+0x798], R79 ;  /* 0x0007984f01007387 */ /* 0x000fe20000100800 */
[----:B------:R-:W-:Y:S01]  /*13830*/  PRMT R137, RZ, 0x7610, R137 ;  /* 0x00007610ff897816 */ /* 0x000fe20000000089 */
[----:B------:R-:W2:Y:S02]  /*13840*/  LDCU UR17, c[0x0][0x3b0] ;  /* 0x00007600ff1177ac */ /* 0x000ea40008000800 */
[----:B------:R-:W-:Y:S01]  /*13850*/  STL [R1+0x774], R29 ;  /* 0x0007741d01007387 */ /* 0x000fe20000100800 */
[----:B------:R-:W-:-:S03]  /*13860*/  LEA.HI.X.SX32 R163, R16, R6, 0x1, P4 ;  /* 0x0000000610a37211 */ /* 0x000fc600020f0eff */
[----:B------:R-:W-:Y:S01]  /*13870*/  STL [R1+0x7b8], R23 ;  /* 0x0007b81701007387 */ /* 0x000fe20000100800 */
[----:B------:R-:W-:-:S03]  /*13880*/  IADD3 R158, P4, PT, R18, R7, RZ ;  /* 0x00000007129e7210 */ /* 0x000fc60007f9e0ff */
[----:B------:R-:W-:Y:S01]  /*13890*/  STL [R1+0x794], R27 ;  /* 0x0007941b01007387 */ /* 0x000fe20000100800 */
[----:B------:R-:W-:-:S03]  /*138a0*/  LEA.HI.X.SX32 R161, R17, R6, 0x1, P5 ;  /* 0x0000000611a17211 */ /* 0x000fc600028f0eff */
[----:B------:R-:W-:Y:S01]  /*138b0*/  STL [R1+0x7d8], R73 ;  /* 0x0007d84901007387 */ /* 0x000fe20000100800 */
[----:B------:R-:W-:-:S03]  /*138c0*/  IADD3 R156, P5, PT, R11, R7, RZ ;  /* 0x000000070b9c7210 */ /* 0x000fc60007fbe0ff */
[----:B------:R-:W-:Y:S04]  /*138d0*/  STL [R1+0x7b4], R25 ;  /* 0x0007b41901007387 */ /* 0x000fe80000100800 */
        /* <DEDUP_REMOVED lines=23> */
[----:B------:R-:W-:-:S03]  /*13a50*/  IMAD R11, R143, UR6, RZ ;  /* 0x000000068f0b7c24 */ /* 0x000fc6000f8e02ff */
        /* <DEDUP_REMOVED lines=34> */
[----:B------:R-:W-:Y:S01]  /*13c80*/  STL [R1+0x5e8], R85 ;  /* 0x0005e85501007387 */ /* 0x000fe20000100800 */
[----:B------:R-:W-:-:S03]  /*13c90*/  LEA.HI.X.SX32 R83, R12, R6, 0x1, P4 ;  /* 0x000000060c537211 */ /* 0x000fc600020f0eff */
[----:B------:R-:W3:Y:S04]  /*13ca0*/  LDL.LU R11, [R1+0x20c] ;  /* 0x00020c00010b7983 */ /* 0x000ee80000300800 */
[----:B------:R-:W-:Y:S04]  /*13cb0*/  STL [R1+0x25c], R100 ;  /* 0x00025c6401007387 */ /* 0x000fe80000100800 */
[----:B------:R-:W-:Y:S04]  /*13cc0*/  STL [R1+0x610], R14 ;  /* 0x0006100e01007387 */ /* 0x000fe80000100800 */
[----:B------:R-:W-:Y:S04]  /*13cd0*/  STL [R1+0x5e4], R91 ;  /* 0x0005e45b01007387 */ /* 0x000fe80000100800 */
[----:B------:R-:W4:Y:S01]  /*13ce0*/  LDL.LU R12, [R1+0x230] ;  /* 0x00023000010c7983 */ /* 0x000f220000300800 */
[----:B------:R-:W-:Y:S01]  /*13cf0*/  IMAD.HI.U32 R4, R9, R3, RZ ;  /* 0x0000000309047227 */ /* 0x000fe200078e00ff */
[----:B------:R-:W-:-:S03]  /*13d00*/  IADD3 R13, P5, PT, R5, R7, RZ ;  /* 0x00000007050d7210 */ /* 0x000fc60007fbe0ff */
[----:B------:R-:W-:Y:S02]  /*13d10*/  IMAD.MOV R4, RZ, RZ, -R4 ;  /* 0x000000ffff047224 */ /* 0x000fe400078e0a04 */
[----:B------:R-:W-:Y:S01]  /*13d20*/  STL [R1+0x638], R13 ;  /* 0x0006380d01007387 */ /* 0x000fe20000100800 */
[----:B----4-:R-:W-:Y:S02]  /*13d30*/  ISETP.GE.AND P4, PT, R12, RZ, PT ;  /* 0x000000ff0c00720c */ /* 0x010fe40003f86270 */
[----:B------:R-:W-:Y:S02]  /*13d40*/  LEA.HI.X.SX32 R12, R5, R6, 0x1, P5 ;  /* 0x00000006050c7211 */ /* 0x000fe400028f0eff */
[----:B------:R-:W4:Y:S01]  /*13d50*/  LDL R5, [R1+0x160] ;  /* 0x0001600001057983 */ /* 0x000f220000100800 */
[----:B---3--:R-:W-:Y:S01]  /*13d60*/  ISETP.GE.AND P5, PT, R11, RZ, PT ;  /* 0x000000ff0b00720c */ /* 0x008fe20003fa6270 */
[----:B------:R-:W-:Y:S02]  /*13d70*/  IMAD R11, R8, R4, R3 ;  /* 0x00000004080b7224 */ /* 0x000fe400078e0203 */
[----:B------:R-:W-:Y:S01]  /*13d80*/  STL [R1+0x60c], R83 ;  /* 0x00060c5301007387 */ /* 0x000fe20000100800 */
[----:B------:R-:W3:Y:S03]  /*13d90*/  LDC R3, c[0x0][0x3a0] ;  /* 0x0000e800ff037b82 */ /* 0x000ee60000000800 */
[----:B------:R-:W4:Y:S02]  /*13da0*/  LDL R4, [R1+0x15c] ;  /* 0x00015c0001047983 */ /* 0x000f240000100800 */
[----:B----4-:R-:W-:-:S04]  /*13db0*/  @P2 LOP3.LUT R5, R5, R4, RZ, 0x3c, !PT ;  /* 0x0000000405052212 */ /* 0x010fc800078e3cff */
[----:B------:R-:W-:-:S04]  /*13dc0*/  @P2 LOP3.LUT R4, R5, R4, RZ, 0x3c, !PT ;  /* 0x0000000405042212 */ /* 0x000fc800078e3cff */
[----:B------:R-:W-:-:S05]  /*13dd0*/  @P2 LOP3.LUT R5, R5, R4, RZ, 0x3c, !PT ;  /* 0x0000000405052212 */ /* 0x000fca00078e3cff */
[----:B------:R-:W4:Y:S04]  /*13de0*/  @P2 LDG.E.U8 R132, desc[UR24][R4.64] ;  /* 0x0000001804842981 */ /* 0x000f28000c1e1100 */
[----:B------:R-:W-:Y:S04]  /*13df0*/  STL [R1+0x634], R12 ;  /* 0x0006340c01007387 */ /* 0x000fe80000100800 */
[----:B------:R-:W-:Y:S04]  /*13e00*/  STL [R1+0xae4], R11 ;  /* 0x000ae40b01007387 */ /* 0x000fe80000100800 */
[----:B----4-:R4:W-:Y:S04]  /*13e10*/  STL [R1+0x438], R132 ;  /* 0x0004388401007387 */ /* 0x0109e80000100800 */
[----:B----4-:R-:W4:Y:S04]  /*13e20*/  LDL.LU R132, [R1+0xcd4] ;  /* 0x000cd40001847983 */ /* 0x010f280000300800 */
[----:B------:R-:W2:Y:S04]  /*13e30*/  LDL R4, [R1+0x19c] ;  /* 0x00019c0001047983 */ /* 0x000ea80000100800 */
[----:B------:R-:W2:Y:S02]  /*13e40*/  LDL R5, [R1+0x1a0] ;  /* 0x0001a00001057983 */ /* 0x000ea40000100800 */
[----:B--2---:R-:W-:-:S04]  /*13e50*/  @P2 LOP3.LUT R5, R5, R4, RZ, 0x3c, !PT ;  /* 0x0000000405052212 */ /* 0x004fc800078e3cff */
[----:B------:R-:W-:-:S04]  /*13e60*/  @P2 LOP3.LUT R4, R5, R4, RZ, 0x3c, !PT ;  /* 0x0000000405042212 */ /* 0x000fc800078e3cff */
[----:B------:R-:W-:-:S05]  /*13e70*/  @P2 LOP3.LUT R5, R5, R4, RZ, 0x3c, !PT ;  /* 0x0000000405052212 */ /* 0x000fca00078e3cff */
[----:B------:R-:W2:Y:S04]  /*13e80*/  @P2 LDG.E.U8 R137, desc[UR24][R4.64] ;  /* 0x0000001804892981 */ /* 0x000ea8000c1e1100 */
[----:B--2---:R2:W-:Y:S04]  /*13e90*/  STL [R1+0x434], R137 ;  /* 0x0004348901007387 */ /* 0x0045e80000100800 */
[----:B--2---:R-:W2:Y:S04]  /*13ea0*/  LDL.LU R137, [R1+0xcd0] ;  /* 0x000cd00001897983 */ /* 0x004ea80000300800 */
[----:B------:R-:W2:Y:S04]  /*13eb0*/  LDL R4, [R1+0x1dc] ;  /* 0x0001dc0001047983 */ /* 0x000ea80000100800 */
[----:B------:R-:W2:Y:S01]  /*13ec0*/  LDL R5, [R1+0x1e0] ;  /* 0x0001e00001057983 */ /* 0x000ea20000100800 */
[----:B----4-:R-:W-:-:S02]  /*13ed0*/  PRMT R132, RZ, 0x7610, R132 ;  /* 0x00007610ff847816 */ /* 0x010fc40000000084 */
[----:B--2---:R-:W-:-:S04]  /*13ee0*/  @P2 LOP3.LUT R5, R5, R4, RZ, 0x3c, !PT ;  /* 0x0000000405052212 */ /* 0x004fc800078e3cff */
[----:B------:R-:W-:-:S04]  /*13ef0*/  @P2 LOP3.LUT R4, R5, R4, RZ, 0x3c, !PT ;  /* 0x0000000405042212 */ /* 0x000fc800078e3cff */
[----:B------:R-:W-:-:S05]  /*13f00*/  @P2 LOP3.LUT R5, R5, R4, RZ, 0x3c, !PT ;  /* 0x0000000405052212 */ /* 0x000fca00078e3cff */
[----:B------:R-:W2:Y:S04]  /*13f10*/  @P2 LDG.E.U8 R132, desc[UR24][R4.64] ;  /* 0x0000001804842981 */ /* 0x000ea8000c1e1100 */
[----:B--2---:R2:W-:Y:S04]  /*13f20*/  STL [R1+0x430], R132 ;  /* 0x0004308401007387 */ /* 0x0045e80000100800 */
[----:B--2---:R-:W2:Y:S04]  /*13f30*/  LDL.LU R132, [R1+0xccc] ;  /* 0x000ccc0001847983 */ /* 0x004ea80000300800 */
[----:B------:R-:W4:Y:S04]  /*13f40*/  LDL R4, [R1+0x23c] ;  /* 0x00023c0001047983 */ /* 0x000f280000100800 */
[----:B------:R-:W4:Y:S01]  /*13f50*/  LDL R5, [R1+0x240] ;  /* 0x0002400001057983 */ /* 0x000f220000100800 */
[----:B------:R-:W-:-:S02]  /*13f60*/  PRMT R137, RZ, 0x7610, R137 ;  /* 0x00007610ff897816 */ /* 0x000fc40000000089 */
[----:B----4-:R-:W-:-:S04]  /*13f70*/  @P2 LOP3.LUT R5, R5, R4, RZ, 0x3c, !PT ;  /* 0x0000000405052212 */ /* 0x010fc800078e3cff */
[----:B------:R-:W-:-:S04]  /*13f80*/  @P2 LOP3.LUT R4, R5, R4, RZ, 0x3c, !PT ;  /* 0x0000000405042212 */ /* 0x000fc800078e3cff */
[----:B------:R-:W-:-:S05]  /*13f90*/  @P2 LOP3.LUT R5, R5, R4, RZ, 0x3c, !PT ;  /* 0x0000000405052212 */ /* 0x000fca00078e3cff */
[----:B------:R-:W4:Y:S04]  /*13fa0*/  @P2 LDG.E.U8 R137, desc[UR24][R4.64] ;  /* 0x0000001804892981 */ /* 0x000f28000c1e1100 */
[----:B----4-:R4:W-:Y:S04]  /*13fb0*/  STL [R1+0x42c], R137 ;  /* 0x00042c8901007387 */ /* 0x0109e80000100800 */
[----:B----4-:R-:W4:Y:S04]  /*13fc0*/  LDL.LU R137, [R1+0xcc8] ;  /* 0x000cc80001897983 */ /* 0x010f280000300800 */
[----:B------:R-:W3:Y:S04]  /*13fd0*/  LDL R4, [R1+0x27c] ;  /* 0x00027c0001047983 */ /* 0x000ee80000100800 */
[----:B------:R-:W3:Y:S01]  /*13fe0*/  LDL R5, [R1+0x280] ;  /* 0x0002800001057983 */ /* 0x000ee20000100800 */
[----:B--2---:R-:W-:-:S02]  /*13ff0*/  PRMT R132, RZ, 0x7610, R132 ;  /* 0x00007610ff847816 */ /* 0x004fc40000000084 */
[----:B---3--:R-:W-:-:S04]  /*14000*/  @P2 LOP3.LUT R5, R5, R4, RZ, 0x3c, !PT ;  /* 0x0000000405052212 */ /* 0x008fc800078e3cff */
[----:B------:R-:W-:-:S04]  /*14010*/  @P2 LOP3.LUT R4, R5, R4, RZ, 0x3c, !PT ;  /* 0x0000000405042212 */ /* 0x000fc800078e3cff */
[----:B------:R-:W-:-:S05]  /*14020*/  @P2 LOP3.LUT R5, R5, R4, RZ, 0x3c, !PT ;  /* 0x0000000405052212 */ /* 0x000fca00078e3cff */
[----:B------:R-:W2:Y:S04]  /*14030*/  @P2 LDG.E.U8 R132, desc[UR24][R4.64] ;  /* 0x0000001804842981 */ /* 0x000ea8000c1e1100 */
[----:B--2---:R2:W-:Y:S04]  /*14040*/  STL [R1+0x428], R132 ;  /* 0x0004288401007387 */ /* 0x0045e80000100800 */
[----:B--2---:R-:W2:Y:S04]  /*14050*/  LDL.LU R132, [R1+0xcc4] ;  /* 0x000cc40001847983 */ /* 0x004ea80000300800 */
[----:B------:R-:W3:Y:S04]  /*14060*/  LDL R4, [R1+0x5ec] ;  /* 0x0005ec0001047983 */ /* 0x000ee80000100800 */
[----:B------:R-:W3:Y:S01]  /*14070*/  LDL R5, [R1+0x5f0] ;  /* 0x0005f00001057983 */ /* 0x000ee20000100800 */
[----:B----4-:R-:W-:-:S02]  /*14080*/  PRMT R137, RZ, 0x7610, R137 ;  /* 0x00007610ff897816 */ /* 0x010fc40000000089 */
[----:B---3--:R-:W-:-:S04]  /*14090*/  @P2 LOP3.LUT R5, R5, R4, RZ, 0x3c, !PT ;  /* 0x0000000405052212 */ /* 0x008fc800078e3cff */
[----:B------:R-:W-:-:S04]  /*140a0*/  @P2 LOP3.LUT R4, R5, R4, RZ, 0x3c, !PT ;  /* 0x0000000405042212 */ /* 0x000fc800078e3cff */
[----:B------:R-:W-:-:S05]  /*140b0*/  @P2 LOP3.LUT R5, R5, R4, RZ, 0x3c, !PT ;  /* 0x0000000405052212 */ /* 0x000fca00078e3cff */
[----:B------:R-:W3:Y:S04]  /*140c0*/  @P2 LDG.E.U8 R137, desc[UR24][R4.64] ;  /* 0x0000001804892981 */ /* 0x000ee8000c1e1100 */
[----:B---3--:R3:W-:Y:S04]  /*140d0*/  STL [R1+0x424], R137 ;  /* 0x0004248901007387 */ /* 0x0087e80000100800 */
[----:B---3--:R-:W3:Y:S04]  /*140e0*/  LDL.LU R137, [R1+0xcc0] ;  /* 0x000cc00001897983 */ /* 0x008ee80000300800 */
[----:B------:R-:W4:Y:S04]  /*140f0*/  LDL R4, [R1+0x614] ;  /* 0x0006140001047983 */ /* 0x000f280000100800 */
[----:B------:R-:W4:Y:S01]  /*14100*/  LDL R5, [R1+0x618] ;  /* 0x0006180001057983 */ /* 0x000f220000100800 */
[----:B--2---:R-:W-:-:S02]  /*14110*/  PRMT R132, RZ, 0x7610, R132 ;  /* 0x00007610ff847816 */ /* 0x004fc40000000084 */
[----:B----4-:R-:W-:-:S04]  /*14120*/  @P2 LOP3.LUT R5, R5, R4, RZ, 0x3c, !PT ;  /* 0x0000000405052212 */ /* 0x010fc800078e3cff */
[----:B------:R-:W-:-:S04]  /*14130*/  @P2 LOP3.LUT R4, R5, R4, RZ, 0x3c, !PT ;  /* 0x0000000405042212 */ /* 0x000fc800078e3cff */
[----:B------:R-:W-:-:S05]  /*14140*/  @P2 LOP3.LUT R5, R5, R4, RZ, 0x3c, !PT ;  /* 0x0000000405052212 */ /* 0x000fca00078e3cff */
[----:B------:R-:W2:Y:S04]  /*14150*/  @P2 LDG.E.U8 R132, desc[UR24][R4.64] ;  /* 0x0000001804842981 */ /* 0x000ea8000c1e1100 */
[----:B--2---:R2:W-:Y:S04]  /*14160*/  STL [R1+0x420], R132 ;  /* 0x0004208401007387 */ /* 0x0045e80000100800 */
[----:B--2---:R-:W2:Y:S04]  /*14170*/  LDL.LU R132, [R1+0xcbc] ;  /* 0x000cbc0001847983 */ /* 0x004ea80000300800 */
[----:B------:R-:W4:Y:S04]  /*14180*/  LDL R4, [R1+0x63c] ;  /* 0x00063c0001047983 */ /* 0x000f280000100800 */
[----:B------:R-:W4:Y:S01]  /*14190*/  LDL R5, [R1+0x640] ;  /* 0x0006400001057983 */ /* 0x000f220000100800 */
[----:B---3--:R-:W-:-:S02]  /*141a0*/  PRMT R137, RZ, 0x7610, R137 ;  /* 0x00007610ff897816 */ /* 0x008fc40000000089 */
[----:B----4-:R-:W-:-:S04]  /*141b0*/  @P2 LOP3.LUT R5, R5, R4, RZ, 0x3c, !PT ;  /* 0x0000000405052212 */ /* 0x010fc800078e3cff */
[----:B------:R-:W-:-:S04]  /*141c0*/  @P2 LOP3.LUT R4, R5, R4, RZ, 0x3c, !PT ;  /* 0x0000000405042212 */ /* 0x000fc800078e3cff */
[----:B------:R-:W-:-:S05]  /*141d0*/  @P2 LOP3.LUT R5, R5, R4, RZ, 0x3c, !PT ;  /* 0x0000000405052212 */ /* 0x000fca00078e3cff */
[----:B------:R-:W3:Y:S04]  /*141e0*/  @P2 LDG.E.U8 R137, desc[UR24][R4.64] ;  /* 0x0000001804892981 */ /* 0x000ee8000c1e1100 */
[----:B---3--:R3:W-:Y:S04]  /*141f0*/  STL [R1+0x41c], R137 ;  /* 0x00041c8901007387 */ /* 0x0087e80000100800 */
[----:B---3--:R-:W3:Y:S04]  /*14200*/  LDL.LU R137, [R1+0xcb8] ;  /* 0x000cb80001897983 */ /* 0x008ee80000300800 */
[----:B------:R-:W4:Y:S04]  /*14210*/  LDL R4, [R1+0x65c] ;  /* 0x00065c0001047983 */ /* 0x000f280000100800 */
[----:B------:R-:W4:Y:S01]  /*14220*/  LDL R5, [R1+0x660] ;  /* 0x0006600001057983 */ /* 0x000f220000100800 */
[----:B------:R-:W-:-:S02]  /*14230*/  ISETP.GT.AND P0, PT, R3, UR11, P0 ;  /* 0x0000000b03007c0c */ /* 0x000fc40008704270 */
[----:B------:R-:W-:Y:S02]  /*14240*/  PRMT R3, RZ, 0x7610, R3 ;  /* 0x00007610ff037816 */ /* 0x000fe40000000003 */
[----:B----4-:R-:W-:-:S04]  /*14250*/  @P2 LOP3.LUT R5, R5, R4, RZ, 0x3c, !PT ;  /* 0x0000000405052212 */ /* 0x010fc800078e3cff */
[----:B------:R-:W-:-:S04]  /*14260*/  @P2 LOP3.LUT R4, R5, R4, RZ, 0x3c, !PT ;  /* 0x0000000405042212 */ /* 0x000fc800078e3cff */
[----:B------:R-:W-:-:S05]  /*14270*/  @P2 LOP3.LUT R5, R5, R4, RZ, 0x3c, !PT ;  /* 0x0000000405052212 */ /* 0x000fca00078e3cff */
[----:B------:R4:W3:Y:S04]  /*14280*/  @P2 LDG.E.U8 R3, desc[UR24][R4.64] ;  /* 0x0000001804032981 */ /* 0x0008e8000c1e1100 */
[----:B------:R-:W4:Y:S04]  /*14290*/  LDL R4, [R1+0x67c] ;  /* 0x00067c0001047983 */ /* 0x000f280000100800 */
[----:B------:R-:W4:Y:S01]  /*142a0*/  LDL R5, [R1+0x680] ;  /* 0x0006800001057983 */ /* 0x000f220000100800 */
[----:B--2---:R-:W-:Y:S02]  /*142b0*/  PRMT R132, RZ, 0x7610, R132 ;  /* 0x00007610ff847816 */ /* 0x004fe40000000084 */
[----:B----4-:R-:W-:-:S04]  /*142c0*/  @P2 LOP3.LUT R5, R5, R4, RZ, 0x3c, !PT ;  /* 0x0000000405052212 */ /* 0x010fc800078e3cff */
[----:B------:R-:W-:-:S04]  /*142d0*/  @P2 LOP3.LUT R4, R5, R4, RZ, 0x3c, !PT ;  /* 0x0000000405042212 */ /* 0x000fc800078e3cff */
[----:B------:R-:W-:-:S05]  /*142e0*/  @P2 LOP3.LUT R5, R5, R4, RZ, 0x3c, !PT ;  /* 0x0000000405052212 */ /* 0x000fca00078e3cff */
[----:B------:R-:W2:Y:S04]  /*142f0*/  @P2 LDG.E.U8 R132, desc[UR24][R4.64] ;  /* 0x0000001804842981 */ /* 0x000ea8000c1e1100 */
[----:B---3--:R3:W-:Y:S04]  /*14300*/  STL [R1+0x418], R3 ;  /* 0x0004180301007387 */ /* 0x0087e80000100800 */
[----:B---3--:R-:W3:Y:S04]  /*14310*/  LDL R3, [R1+0x7a0] ;  /* 0x0007a00001037983 */ /* 0x008ee80000100800 */
        /* <DEDUP_REMOVED lines=11> */
[----:B------:R-:W2:Y:S04]  /*143d0*/  LDL R4, [R1+0x6bc] ;  /* 0x0006bc0001047983 */ /* 0x000ea80000100800 */
[----:B------:R-:W2:Y:S01]  /*143e0*/  LDL R5, [R1+0x6c0] ;  /* 0x0006c00001057983 */ /* 0x000ea20000100800 */
[----:B------:R-:W-:-:S02]  /*143f0*/  PRMT R11, RZ, 0x7610, R11 ;  /* 0x00007610ff0b7816 */ /* 0x000fc4000000000b */
[----:B--2---:R-:W-:-:S04]  /*14400*/  @P2 LOP3.LUT R5, R5, R4, RZ, 0x3c, !PT ;  /* 0x0000000405052212 */ /* 0x004fc800078e3cff */
[----:B------:R-:W-:-:S04]  /*14410*/  @P2 LOP3.LUT R4, R5, R4, RZ, 0x3c, !PT ;  /* 0x0000000405042212 */ /* 0x000fc800078e3cff */
[----:B------:R-:W-:-:S05]  /*14420*/  @P2 LOP3.LUT R5, R5, R4, RZ, 0x3c, !PT ;  /* 0x0000000405052212 */ /* 0x000fca00078e3cff */
[----:B------:R2:W2:Y:S04]  /*14430*/  @P2 LDG.E.U8 R11, desc[UR24][R4.64] ;  /* 0x00000018040b2981 */ /* 0x0004a8000c1e1100 */
[----:B------:R-:W2:Y:S04]  /*14440*/  LDL R4, [R1+0x6dc] ;  /* 0x0006dc0001047983 */ /* 0x000ea80000100800 */
[----:B------:R-:W2:Y:S01]  /*14450*/  LDL R5, [R1+0x6e0] ;  /* 0x0006e00001057983 */ /* 0x000ea20000100800 */
[----:B----4-:R-:W-:Y:S02]  /*14460*/  PRMT R137, RZ, 0x7610, R137 ;  /* 0x00007610ff897816 */ /* 0x010fe40000000089 */
[----:B--2---:R-:W-:-:S04]  /*14470*/  @P2 LOP3.LUT R5, R5, R4, RZ, 0x3c, !PT ;  /* 0x0000000405052212 */ /* 0x004fc800078e3cff */
[----:B------:R-:W-:-:S04]  /*14480*/  @P2 LOP3.LUT R4, R5, R4, RZ, 0x3c, !PT ;  /* 0x0000000405042212 */ /* 0x000fc800078e3cff */
[----:B------:R-:W-:-:S05]  /*14490*/  @P2 LOP3.LUT R5, R5, R4, RZ, 0x3c, !PT ;  /* 0x0000000405052212 */ /* 0x000fca00078e3cff */
[----:B------:R-:W2:Y:S04]  /*144a0*/  @P2 LDG.E.U8 R137, desc[UR24][R4.64] ;  /* 0x0000001804892981 */ /* 0x000ea8000c1e1100 */
[----:B------:R4:W-:Y:S04]  /*144b0*/  STL [R1+0x220], R11 ;  /* 0x0002200b01007387 */ /* 0x0009e80000100800 */
[----:B----4-:R-:W4:Y:S04]  /*144c0*/  LDL R11, [R1+0x7e0] ;  /* 0x0007e000010b7983 */ /* 0x010f280000100800 */
[----:B--2---:R2:W-:Y:S04]  /*144d0*/  STL [R1+0x21c], R137 ;  /* 0x00021c8901007387 */ /* 0x0045e80000100800 */
[----:B--2---:R-:W2:Y:S04]  /*144e0*/  LDL.LU R137, [R1+0xcac] ;  /* 0x000cac0001897983 */ /* 0x004ea80000300800 */
[----:B------:R-:W2:Y:S04]  /*144f0*/  LDL R4, [R1+0x6fc] ;  /* 0x0006fc0001047983 */ /* 0x000ea80000100800 */
[----:B------:R-:W2:Y:S01]  /*14500*/  LDL R5, [R1+0x700] ;  /* 0x0007000001057983 */ /* 0x000ea20000100800 */
[----:B------:R-:W-:-:S02]  /*14510*/  PRMT R132, RZ, 0x7610, R132 ;  /* 0x00007610ff847816 */ /* 0x000fc40000000084 */
        /* <DEDUP_REMOVED lines=33> */
[----:B------:R-:W3:Y:S01]  /*14730*/  LDL R5, [R1+0x77c] ;  /* 0x00077c0001057983 */ /* 0x000ee20000100800 */
[----:B------:R-:W-:Y:S01]  /*14740*/  PRMT R140, RZ, 0x7610, R140 ;  /* 0x00007610ff8c7816 */ /* 0x000fe2000000008c */
[----:B--2---:R-:W-:-:S02]  /*14750*/  @P2 IMAD.MOV.U32 R4, RZ, RZ, R137 ;  /* 0x000000ffff042224 */ /* 0x004fc400078e0089 */
[----:B------:R-:W2:Y:S04]  /*14760*/  LDL.LU R137, [R1+0xc98] ;  /* 0x000c980001897983 */ /* 0x000ea80000300800 */
[----:B---3--:R3:W2:Y:S04]  /*14770*/  @P2 LDG.E.U8 R140, desc[UR24][R4.64] ;  /* 0x00000018048c2981 */ /* 0x0086a8000c1e1100 */
[----:B------:R-:W4:Y:S01]  /*14780*/  LDL R5, [R1+0x79c] ;  /* 0x00079c0001057983 */ /* 0x000f220000100800 */
[----:B------:R-:W-:Y:S01]  /*14790*/  PRMT R139, RZ, 0x7610, R139 ;  /* 0x00007610ff8b7816 */ /* 0x000fe2000000008b */
[----:B---3--:R-:W-:-:S02]  /*147a0*/  @P2 IMAD.MOV.U32 R4, RZ, RZ, R3 ;  /* 0x000000ffff042224 */ /* 0x008fc400078e0003 */
[----:B--2---:R2:W-:Y:S01]  /*147b0*/  STL [R1+0xb04], R140 ;  /* 0x000b048c01007387 */ /* 0x0045e20000100800 */
[----:B------:R-:W-:-:S03]  /*147c0*/  PRMT R138, RZ, 0x7610, R138 ;  /* 0x00007610ff8a7816 */ /* 0x000fc6000000008a */
[----:B------:R-:W3:Y:S04]  /*147d0*/  LDL R3, [R1+0x880] ;  /* 0x0008800001037983 */ /* 0x000ee80000100800 */
[----:B----4-:R-:W4:Y:S04]  /*147e0*/  @P2 LDG.E.U8 R139, desc[UR24][R4.64] ;  /* 0x00000018048b2981 */ /* 0x010f28000c1e1100 */
[----:B--2---:R-:W2:Y:S04]  /*147f0*/  LDL R140, [R1+0x840] ;  /* 0x00084000018c7983 */ /* 0x004ea80000100800 */
[----:B------:R-:W2:Y:S04]  /*14800*/  LDL R4, [R1+0x7bc] ;  /* 0x0007bc0001047983 */ /* 0x000ea80000100800 */
[----:B------:R-:W2:Y:S04]  /*14810*/  LDL R5, [R1+0x7c0] ;  /* 0x0007c00001057983 */ /* 0x000ea80000100800 */
[----:B----4-:R4:W-:Y:S01]  /*14820*/  STL [R1+0xb08], R139 ;  /* 0x000b088b01007387 */ /* 0x0109e20000100800 */
[----:B------:R-:W-:-:S03]  /*14830*/  PRMT R137, RZ, 0x7610, R137 ;  /* 0x00007610ff897816 */ /* 0x000fc60000000089 */
[----:B----4-:R-:W4:Y:S01]  /*14840*/  LDL R139, [R1+0x800] ;  /* 0x00080000018b7983 */ /* 0x010f220000100800 */
[----:B--2---:R-:W-:-:S04]  /*14850*/  @P2 LOP3.LUT R5, R5, R4, RZ, 0x3c, !PT ;  /* 0x0000000405052212 */ /* 0x004fc800078e3cff */
[----:B------:R-:W-:-:S04]  /*14860*/  @P2 LOP3.LUT R4, R5, R4, RZ, 0x3c, !PT ;  /* 0x0000000405042212 */ /* 0x000fc800078e3cff */
[----:B------:R-:W-:-:S05]  /*14870*/  @P2 LOP3.LUT R5, R5, R4, RZ, 0x3c, !PT ;  /* 0x0000000405052212 */ /* 0x000fca00078e3cff */
[----:B------:R2:W3:Y:S04]  /*14880*/  @P2 LDG.E.U8 R138, desc[UR24][R4.64] ;  /* 0x00000018048a2981 */ /* 0x0004e8000c1e1100 */
[----:B------:R-:W4:Y:S01]  /*14890*/  LDL R5, [R1+0x7dc] ;  /* 0x0007dc0001057983 */ /* 0x000f220000100800 */
[----:B--2---:R-:W-:-:S03]  /*148a0*/  @P2 IMAD.MOV.U32 R4, RZ, RZ, R11 ;  /* 0x000000ffff042224 */ /* 0x004fc600078e000b */
[----:B---3--:R2:W-:Y:S01]  /*148b0*/  STL [R1+0xb0c], R138 ;  /* 0x000b0c8a01007387 */ /* 0x0085e20000100800 */
[----:B------:R-:W-:-:S03]  /*148c0*/  PRMT R136, RZ, 0x7610, R136 ;  /* 0x00007610ff887816 */ /* 0x000fc60000000088 */
[----:B------:R-:W3:Y:S04]  /*148d0*/  LDL R11, [R1+0x8c0] ;  /* 0x0008c000010b7983 */ /* 0x000ee80000100800 */
[----:B----4-:R4:W3:Y:S04]  /*148e0*/  @P2 LDG.E.U8 R137, desc[UR24][R4.64] ;  /* 0x0000001804892981 */ /* 0x0108e8000c1e1100 */
[----:B--2---:R-:W2:Y:S04]  /*148f0*/  LDL R138, [R1+0x8bc] ;  /* 0x0008bc00018a7983 */ /* 0x004ea80000100800 */
[----:B------:R-:W2:Y:S01]  /*14900*/  LDL R5, [R1+0x7fc] ;  /* 0x0007fc0001057983 */ /* 0x000ea20000100800 */
[----:B----4-:R-:W-:-:S03]  /*14910*/  @P2 IMAD.MOV.U32 R4, RZ, RZ, R139 ;  /* 0x000000ffff042224 */ /* 0x010fc600078e008b */
[----:B---3--:R3:W-:Y:S01]  /*14920*/  STL [R1+0xb10], R137 ;  /* 0x000b108901007387 */ /* 0x0087e20000100800 */
[----:B------:R-:W-:-:S03]  /*14930*/  PRMT R135, RZ, 0x7610, R135 ;  /* 0x00007610ff877816 */ /* 0x000fc60000000087 */
[----:B------:R-:W4:Y:S04]  /*14940*/  LDL R139, [R1+0x8dc] ;  /* 0x0008dc00018b7983 */ /* 0x000f280000100800 */
[----:B--2---:R2:W4:Y:S04]  /*14950*/  @P2 LDG.E.U8 R136, desc[UR24][R4.64] ;  /* 0x0000001804882981 */ /* 0x004528000c1e1100 */
[----:B---3--:R-:W3:Y:S04]  /*14960*/  LDL R137, [R1+0x8a0] ;  /* 0x0008a00001897983 */ /* 0x008ee80000100800 */
[----:B------:R-:W3:Y:S01]  /*14970*/  LDL R5, [R1+0x81c] ;  /* 0x00081c0001057983 */ /* 0x000ee20000100800 */
[----:B--2---:R-:W-:-:S03]  /*14980*/  @P2 IMAD.MOV.U32 R4, RZ, RZ, R132 ;  /* 0x000000ffff042224 */ /* 0x004fc600078e0084 */
[----:B----4-:R2:W-:Y:S04]  /*14990*/  STL [R1+0xb14], R136 ;  /* 0x000b148801007387 */ /* 0x0105e80000100800 */
[----:B--2---:R-:W2:Y:S04]  /*149a0*/  LDL R136, [R1+0x89c] ;  /* 0x00089c0001887983 */ /* 0x004ea80000100800 */
[----:B------:R-:W4:Y:S04]  /*149b0*/  LDL.LU R132, [R1+0xc94] ;  /* 0x000c940001847983 */ /* 0x000f280000300800 */
[----:B---3--:R3:W2:Y:S04]  /*149c0*/  @P2 LDG.E.U8 R135, desc[UR24][R4.64] ;  /* 0x0000001804872981 */ /* 0x0086a8000c1e1100 */
[----:B------:R-:W4:Y:S01]  /*149d0*/  LDL R5, [R1+0x83c] ;  /* 0x00083c0001057983 */ /* 0x000f220000100800 */
[----:B------:R-:W-:Y:S01]  /*149e0*/  PRMT R134, RZ, 0x7610, R134 ;  /* 0x00007610ff867816 */ /* 0x000fe20000000086 */
[----:B---3--:R-:W-:-:S02]  /*149f0*/  @P2 IMAD.MOV.U32 R4, RZ, RZ, R140 ;  /* 0x000000ffff042224 */ /* 0x008fc400078e008c */
[----:B--2---:R2:W-:Y:S01]  /*14a00*/  STL [R1+0xb18], R135 ;  /* 0x000b188701007387 */ /* 0x0045e20000100800 */
[----:B------:R-:W-:-:S03]  /*14a10*/  PRMT R133, RZ, 0x7610, R133 ;  /* 0x00007610ff857816 */ /* 0x000fc60000000085 */
[----:B------:R-:W3:Y:S04]  /*14a20*/  LDL R140, [R1+0x8fc] ;  /* 0x0008fc00018c7983 */ /* 0x000ee80000100800 */
[----:B----4-:R4:W3:Y:S04]  /*14a30*/  @P2 LDG.E.U8 R134, desc[UR24][R4.64] ;  /* 0x0000001804862981 */ /* 0x0108e8000c1e1100 */
[----:B--2---:R-:W2:Y:S04]  /*14a40*/  LDL R135, [R1+0x87c] ;  /* 0x00087c0001877983 */ /* 0x004ea80000100800 */
[----:B------:R-:W4:Y:S04]  /*14a50*/  LDL R4, [R1+0x85c] ;  /* 0x00085c0001047983 */ /* 0x000f280000100800 */
[----:B------:R-:W4:Y:S02]  /*14a60*/  LDL R5, [R1+0x860] ;  /* 0x0008600001057983 */ /* 0x000f240000100800 */
[----:B----4-:R-:W-:-:S04]  /*14a70*/  @P2 LOP3.LUT R5, R5, R4, RZ, 0x3c, !PT ;  /* 0x0000000405052212 */ /* 0x010fc800078e3cff */
[----:B------:R-:W-:-:S04]  /*14a80*/  @P2 LOP3.LUT R4, R5, R4, RZ, 0x3c, !PT ;  /* 0x0000000405042212 */ /* 0x000fc800078e3cff */
[----:B------:R-:W-:-:S05]  /*14a90*/  @P2 LOP3.LUT R5, R5, R4, RZ, 0x3c, !PT ;  /* 0x0000000405052212 */ /* 0x000fca00078e3cff */
[----:B------:R4:W2:Y:S04]  /*14aa0*/  @P2 LDG.E.U8 R133, desc[UR24][R4.64] ;  /* 0x0000001804852981 */ /* 0x0008a8000c1e1100 */
[----:B---3--:R3:W-:Y:S01]  /*14ab0*/  STL [R1+0xb1c], R134 ;  /* 0x000b1c8601007387 */ /* 0x0087e20000100800 */
[----:B------:R-:W-:Y:S01]  /*14ac0*/  PRMT R132, RZ, 0x7610, R132 ;  /* 0x00007610ff847816 */ /* 0x000fe20000000084 */
[----:B----4-:R-:W-:Y:S02]  /*14ad0*/  @P2 IMAD.MOV.U32 R4, RZ, RZ, R3 ;  /* 0x000000ffff042224 */ /* 0x010fe400078e0003 */
[----:B--2---:R-:W-:Y:S01]  /*14ae0*/  @P2 IMAD.MOV.U32 R5, RZ, RZ, R135 ;  /* 0x000000ffff052224 */ /* 0x004fe200078e0087 */
[----:B------:R-:W-:-:S04]  /*14af0*/  PRMT R131, RZ, 0x7610, R131 ;  /* 0x00007610ff837816 */ /* 0x000fc80000000083 */
[----:B------:R2:W4:Y:S01]  /*14b00*/  @P2 LDG.E.U8 R132, desc[UR24][R4.64] ;  /* 0x0000001804842981 */ /* 0x000522000c1e1100 */
[----:B------:R-:W-:Y:S01]  /*14b10*/  PRMT R130, RZ, 0x7610, R130 ;  /* 0x00007610ff827816 */ /* 0x000fe20000000082 */
[----:B--2---:R-:W-:Y:S02]  /*14b20*/  @P2 IMAD.MOV.U32 R4, RZ, RZ, R137 ;  /* 0x000000ffff042224 */ /* 0x004fe400078e0089 */
[----:B------:R-:W-:-:S05]  /*14b30*/  @P2 IMAD.MOV.U32 R5, RZ, RZ, R136 ;  /* 0x000000ffff052224 */ /* 0x000fca00078e0088 */
[----:B------:R2:W4:Y:S04]  /*14b40*/  @P2 LDG.E.U8 R131, desc[UR24][R4.64] ;  /* 0x0000001804832981 */ /* 0x000528000c1e1100 */
[----:B------:R-:W-:Y:S04]  /*14b50*/  STL [R1+0xb20], R133 ;  /* 0x000b208501007387 */ /* 0x000fe80000100800 */
[----:B---3--:R-:W3:Y:S01]  /*14b60*/  LDL R134, [R1+0x91c] ;  /* 0x00091c0001867983 */ /* 0x008ee20000100800 */
[----:B--2---:R-:W-:Y:S02]  /*14b70*/  @P2 IMAD.MOV.U32 R4, RZ, RZ, R11 ;  /* 0x000000ffff042224 */ /* 0x004fe400078e000b */
[----:B------:R-:W-:Y:S01]  /*14b80*/  @P2 IMAD.MOV.U32 R5, RZ, RZ, R138 ;  /* 0x000000ffff052224 */ /* 0x000fe200078e008a */
[----:B------:R-:W-:Y:S01]  /*14b90*/  PRMT R129, RZ, 0x7610, R129 ;  /* 0x00007610ff817816 */ /* 0x000fe20000000081 */
[----:B------:R-:W2:Y:S04]  /*14ba0*/  LDL R135, [R1+0x93c] ;  /* 0x00093c0001877983 */ /* 0x000ea80000100800 */
[----:B------:R0:W2:Y:S01]  /*14bb0*/  @P2 LDG.E.U8 R130, desc[UR24][R4.64] ;  /* 0x0000001804822981 */ /* 0x0000a2000c1e1100 */
[----:B------:R-:W-:-:S02]  /*14bc0*/  PRMT R128, RZ, 0x7610, R128 ;  /* 0x00007610ff807816 */ /* 0x000fc40000000080 */
[----:B------:R-:W-:Y:S01]  /*14bd0*/  PRMT R127, RZ, 0x7610, R127 ;  /* 0x00007610ff7f7816 */ /* 0x000fe2000000007f */
[----:B------:R-:W2:Y:S01]  /*14be0*/  LDL R3, [R1+0x940] ;  /* 0x0009400001037983 */ /* 0x000ea20000100800 */
[----:B0-----:R-:W-:Y:S02]  /*14bf0*/  @P2 IMAD.MOV.U32 R4, RZ, RZ, R126 ;  /* 0x000000ffff042224 */ /* 0x001fe400078e007e */
[----:B------:R-:W-:-:S05]  /*14c00*/  @P2 IMAD.MOV.U32 R5, RZ, RZ, R139 ;  /* 0x000000ffff052224 */ /* 0x000fca00078e008b */
[----:B------:R0:W2:Y:S02]  /*14c10*/  @P2 LDG.E.U8 R129, desc[UR24][R4.64] ;  /* 0x0000001804812981 */ /* 0x0000a4000c1e1100 */
[----:B0-----:R-:W-:Y:S02]  /*14c20*/  @P2 IMAD.MOV.U32 R4, RZ, RZ, R125 ;  /* 0x000000ffff042224 */ /* 0x001fe400078e007d */
[----:B------:R-:W-:-:S05]  /*14c30*/  @P2 IMAD.MOV.U32 R5, RZ, RZ, R140 ;  /* 0x000000ffff052224 */ /* 0x000fca00078e008c */
[----:B------:R0:W2:Y:S02]  /*14c40*/  @P2 LDG.E.U8 R128, desc[UR24][R4.64] ;  /* 0x0000001804802981 */ /* 0x0000a4000c1e1100 */
[----:B0-----:R-:W-:Y:S02]  /*14c50*/  @P2 IMAD.MOV.U32 R4, RZ, RZ, R124 ;  /* 0x000000ffff042224 */ /* 0x001fe400078e007c */
[----:B---3--:R-:W-:-:S05]  /*14c60*/  @P2 IMAD.MOV.U32 R5, RZ, RZ, R134 ;  /* 0x000000ffff052224 */ /* 0x008fca00078e0086 */
[----:B------:R0:W3:Y:S04]  /*14c70*/  @P2 LDG.E.U8 R127, desc[UR24][R4.64] ;  /* 0x00000018047f2981 */ /* 0x0000e8000c1e1100 */
[----:B----4-:R-:W-:Y:S04]  /*14c80*/  STL [R1+0xb24], R132 ;  /* 0x000b248401007387 */ /* 0x010fe80000100800 */
[----:B------:R4:W-:Y:S04]  /*14c90*/  STL [R1+0xb28], R131 ;  /* 0x000b288301007387 */ /* 0x0009e80000100800 */
[----:B------:R-:W3:Y:S04]  /*14ca0*/  LDL R11, [R1+0x168] ;  /* 0x00016800010b7983 */ /* 0x000ee80000100800 */
[----:B--2---:R2:W-:Y:S04]  /*14cb0*/  STL [R1+0xb2c], R130 ;  /* 0x000b2c8201007387 */ /* 0x0045e80000100800 */
[----:B------:R-:W3:Y:S04]  /*14cc0*/  LDL.LU R126, [R1+0xc90] ;  /* 0x000c9000017e7983 */ /* 0x000ee80000300800 */
[----:B----4-:R-:W4:Y:S04]  /*14cd0*/  LDL R131, [R1+0x1a8] ;  /* 0x0001a80001837983 */ /* 0x010f280000100800 */
[----:B--2---:R-:W2:Y:S04]  /*14ce0*/  LDL R130, [R1+0x1a4] ;  /* 0x0001a40001827983 */ /* 0x004ea80000100800 */
[----:B------:R-:W2:Y:S04]  /*14cf0*/  LDL R132, [R1+0x1e4] ;  /* 0x0001e40001847983 */ /* 0x000ea80000100800 */
[----:B------:R-:W2:Y:S04]  /*14d00*/  LDL R136, [R1+0x1e8] ;  /* 0x0001e80001887983 */ /* 0x000ea80000100800 */
[----:B------:R0:W-:Y:S04]  /*14d10*/  STL [R1+0xb30], R129 ;  /* 0x000b308101007387 */ /* 0x0001e80000100800 */
[----:B0-----:R-:W2:Y:S04]  /*14d20*/  LDL R129, [R1+0x164] ;  /* 0x0001640001817983 */ /* 0x001ea80000100800 */
[----:B------:R-:W4:Y:S04]  /*14d30*/  LDL.LU R125, [R1+0xc8c] ;  /* 0x000c8c00017d7983 */ /* 0x000f280000300800 */
[----:B------:R-:W4:Y:S04]  /*14d40*/  LDL R137, [R1+0x244] ;  /* 0x0002440001897983 */ /* 0x000f280000100800 */
[----:B------:R-:W4:Y:S04]  /*14d50*/  LDL R138, [R1+0x248] ;  /* 0x00024800018a7983 */ /* 0x000f280000100800 */
[----:B------:R-:W4:Y:S04]  /*14d60*/  LDL R139, [R1+0x284] ;  /* 0x00028400018b7983 */ /* 0x000f280000100800 */
[----:B------:R-:W4:Y:S04]  /*14d70*/  LDL R140, [R1+0x288] ;  /* 0x00028800018c7983 */ /* 0x000f280000100800 */
[----:B------:R-:W-:Y:S04]  /*14d80*/  STL [R1+0xb34], R128 ;  /* 0x000b348001007387 */ /* 0x000fe80000100800 */
[----:B------:R-:W4:Y:S01]  /*14d90*/  LDL.LU R124, [R1+0xc88] ;  /* 0x000c8800017c7983 */ /* 0x000f220000300800 */
[----:B------:R-:W-:-:S02]  /*14da0*/  @P2 IMAD.MOV.U32 R4, RZ, RZ, R3 ;  /* 0x000000ffff042224 */ /* 0x000fc400078e0003 */
[----:B------:R-:W-:Y:S01]  /*14db0*/  @P2 IMAD.MOV.U32 R5, RZ, RZ, R135 ;  /* 0x000000ffff052224 */ /* 0x000fe200078e0087 */
[----:B---3--:R-:W-:Y:S04]  /*14dc0*/  STL [R1+0xb38], R127 ;  /* 0x000b387f01007387 */ /* 0x008fe80000100800 */
[----:B------:R-:W3:Y:S04]  /*14dd0*/  LDL R133, [R1+0x5f4] ;  /* 0x0005f40001857983 */ /* 0x000ee80000100800 */
[----:B------:R-:W3:Y:S04]  /*14de0*/  LDL R134, [R1+0x5f8] ;  /* 0x0005f80001867983 */ /* 0x000ee80000100800 */
[----:B------:R-:W3:Y:S04]  /*14df0*/  LDL R135, [R1+0x61c] ;  /* 0x00061c0001877983 */ /* 0x000ee80000100800 */
[----:B------:R-:W3:Y:S01]  /*14e00*/  LDL R3, [R1+0x620] ;  /* 0x0006200001037983 */ /* 0x000ee20000100800 */
[----:B------:R-:W-:-:S06]  /*14e10*/  PRMT R126, RZ, 0x7610, R126 ;  /* 0x00007610ff7e7816 */ /* 0x000fcc000000007e */
[----:B------:R0:W3:Y:S02]  /*14e20*/  @P2 LDG.E.U8 R126, desc[UR24][R4.64] ;  /* 0x00000018047e2981 */ /* 0x0000e4000c1e1100 */
[----:B0-----:R-:W-:Y:S01]  /*14e30*/  @P2 IMAD.MOV.U32 R4, RZ, RZ, R11 ;  /* 0x000000ffff042224 */ /* 0x001fe200078e000b */
[----:B------:R-:W-:Y:S01]  /*14e40*/  PRMT R123, RZ, 0x7610, R123 ;  /* 0x00007610ff7b7816 */ /* 0x000fe2000000007b */
[----:B--2---:R-:W-:Y:S01]  /*14e50*/  @P2 IMAD.MOV.U32 R5, RZ, RZ, R129 ;  /* 0x000000ffff052224 */ /* 0x004fe200078e0081 */
[----:B----4-:R-:W-:-:S06]  /*14e60*/  PRMT R125, RZ, 0x7610, R125 ;  /* 0x00007610ff7d7816 */ /* 0x010fcc000000007d */
[----:B------:R0:W2:Y:S02]  /*14e70*/  @P2 LDG.E.U8 R125, desc[UR24][R4.64] ;  /* 0x00000018047d2981 */ /* 0x0000a4000c1e1100 */
[----:B0-----:R-:W-:Y:S02]  /*14e80*/  @P2 IMAD.MOV.U32 R4, RZ, RZ, R131 ;  /* 0x000000ffff042224 */ /* 0x001fe400078e0083 */
[----:B------:R-:W-:Y:S01]  /*14e90*/  @P2 IMAD.MOV.U32 R5, RZ, RZ, R130 ;  /* 0x000000ffff052224 */ /* 0x000fe200078e0082 */
[----:B------:R-:W-:-:S06]  /*14ea0*/  PRMT R124, RZ, 0x7610, R124 ;  /* 0x00007610ff7c7816 */ /* 0x000fcc000000007c */
[----:B------:R0:W4:Y:S01]  /*14eb0*/  @P2 LDG.E.U8 R124, desc[UR24][R4.64] ;  /* 0x00000018047c2981 */ /* 0x000122000c1e1100 */
[----:B------:R-:W-:Y:S01]  /*14ec0*/  PRMT R122, RZ, 0x7610, R122 ;  /* 0x00007610ff7a7816 */ /* 0x000fe2000000007a */
[----:B0-----:R-:W-:Y:S02]  /*14ed0*/  @P2 IMAD.MOV.U32 R4, RZ, RZ, R136 ;  /* 0x000000ffff042224 */ /* 0x001fe400078e0088 */
[----:B------:R-:W-:-:S05]  /*14ee0*/  @P2 IMAD.MOV.U32 R5, RZ, RZ, R132 ;  /* 0x000000ffff052224 */ /* 0x000fca00078e0084 */
        /* <DEDUP_REMOVED lines=10> */
[----:B---3--:R-:W-:Y:S02]  /*14f90*/  @P2 IMAD.MOV.U32 R5, RZ, RZ, R133 ;  /* 0x000000ffff052224 */ /* 0x008fe400078e0085 */
[----:B------:R-:W-:-:S05]  /*14fa0*/  @P2 IMAD.MOV.U32 R4, RZ, RZ, R134 ;  /* 0x000000ffff042224 */ /* 0x000fca00078e0086 */
[----:B------:R0:W3:Y:S02]  /*14fb0*/  @P2 LDG.E.U8 R120, desc[UR24][R4.64] ;  /* 0x0000001804782981 */ /* 0x0000e4000c1e1100 */
[----:B0-----:R-:W-:Y:S02]  /*14fc0*/  @P2 IMAD.MOV.U32 R4, RZ, RZ, R3 ;  /* 0x000000ffff042224 */ /* 0x001fe400078e0003 */
[----:B------:R-:W-:-:S05]  /*14fd0*/  @P2 IMAD.MOV.U32 R5, RZ, RZ, R135 ;  /* 0x000000ffff052224 */ /* 0x000fca00078e0087 */
[----:B------:R0:W3:Y:S04]  /*14fe0*/  @P2 LDG.E.U8 R119, desc[UR24][R4.64] ;  /* 0x0000001804772981 */ /* 0x0000e8000c1e1100 */
[----:B------:R-:W-:Y:S04]  /*14ff0*/  STL [R1+0xb3c], R126 ;  /* 0x000b3c7e01007387 */ /* 0x000fe80000100800 */
[----:B------:R-:W3:Y:S01]  /*15000*/  LDL R11, [R1+0x644] ;  /* 0x00064400010b7983 */ /* 0x000ee20000100800 */
[----:B0-----:R-:W-:-:S03]  /*15010*/  @P2 IMAD.MOV.U32 R4, RZ, RZ, R114 ;  /* 0x000000ffff042224 */ /* 0x001fc600078e0072 */
[----:B--2---:R-:W-:Y:S04]  /*15020*/  STL [R1+0xb40], R125 ;  /* 0x000b407d01007387 */ /* 0x004fe80000100800 */
[----:B----4-:R-:W-:Y:S04]  /*15030*/  STL [R1+0xb44], R124 ;  /* 0x000b447c01007387 */ /* 0x010fe80000100800 */
[----:B------:R-:W2:Y:S04]  /*15040*/  LDL R136, [R1+0x664] ;  /* 0x0006640001887983 */ /* 0x000ea80000100800 */
[----:B------:R-:W-:Y:S04]  /*15050*/  STL [R1+0xb48], R123 ;  /* 0x000b487b01007387 */ /* 0x000fe80000100800 */
[----:B------:R-:W-:Y:S04]  /*15060*/  STL [R1+0xb4c], R122 ;  /* 0x000b4c7a01007387 */ /* 0x000fe80000100800 */
[----:B------:R-:W4:Y:S04]  /*15070*/  LDL R137, [R1+0x684] ;  /* 0x0006840001897983 */ /* 0x000f280000100800 */
[----:B------:R-:W4:Y:S04]  /*15080*/  LDL R138, [R1+0x688] ;  /* 0x00068800018a7983 */ /* 0x000f280000100800 */
[----:B------:R-:W4:Y:S04]  /*15090*/  LDL R139, [R1+0x6a4] ;  /* 0x0006a400018b7983 */ /* 0x000f280000100800 */
[----:B------:R-:W4:Y:S04]  /*150a0*/  LDL R140, [R1+0x6a8] ;  /* 0x0006a800018c7983 */ /* 0x000f280000100800 */
[----:B------:R-:W-:Y:S04]  /*150b0*/  STL [R1+0xb50], R121 ;  /* 0x000b507901007387 */ /* 0x000fe80000100800 */
[----:B---3--:R-:W-:Y:S04]  /*150c0*/  STL [R1+0xb54], R120 ;  /* 0x000b547801007387 */ /* 0x008fe80000100800 */
[----:B------:R-:W3:Y:S04]  /*150d0*/  LDL R3, [R1+0x6c4] ;  /* 0x0006c40001037983 */ /* 0x000ee80000100800 */
[----:B------:R-:W-:Y:S04]  /*150e0*/  STL [R1+0xb58], R119 ;  /* 0x000b587701007387 */ /* 0x000fe80000100800 */
[----:B------:R-:W3:Y:S01]  /*150f0*/  LDL.LU R114, [R1+0xc84] ;  /* 0x000c840001727983 */ /* 0x000ee20000300800 */
[----:B------:R-:W-:Y:S01]  /*15100*/  PRMT R118, RZ, 0x7610, R118 ;  /* 0x00007610ff767816 */ /* 0x000fe20000000076 */
[----:B------:R-:W-:Y:S01]  /*15110*/  @P2 IMAD.MOV.U32 R5, RZ, RZ, R11 ;  /* 0x000000ffff052224 */ /* 0x000fe200078e000b */
[----:B------:R-:W-:Y:S01]  /*15120*/  PRMT R117, RZ, 0x7610, R117 ;  /* 0x00007610ff757816 */ /* 0x000fe20000000075 */
[----:B------:R-:W3:Y:S04]  /*15130*/  LDL R129, [R1+0x6e4] ;  /* 0x0006e40001817983 */ /* 0x000ee80000100800 */
[----:B------:R0:W3:Y:S01]  /*15140*/  @P2 LDG.E.U8 R118, desc[UR24][R4.64] ;  /* 0x0000001804762981 */ /* 0x0000e2000c1e1100 */
[----:B------:R-:W-:-:S03]  /*15150*/  PRMT R115, RZ, 0x7610, R115 ;  /* 0x00007610ff737816 */ /* 0x000fc60000000073 */
[----:B------:R-:W3:Y:S04]  /*15160*/  LDL R130, [R1+0x6e8] ;  /* 0x0006e80001827983 */ /* 0x000ee80000100800 */
[----:B------:R-:W3:Y:S01]  /*15170*/  LDL R134, [R1+0x704] ;  /* 0x0007040001867983 */ /* 0x000ee20000100800 */
[----:B0-----:R-:W-:-:S03]  /*15180*/  @P2 IMAD.MOV.U32 R4, RZ, RZ, R112 ;  /* 0x000000ffff042224 */ /* 0x001fc600078e0070 */
[----:B------:R-:W3:Y:S01]  /*15190*/  LDL R11, [R1+0x708] ;  /* 0x00070800010b7983 */ /* 0x000ee20000100800 */
[----:B--2---:R-:W-:-:S05]  /*151a0*/  @P2 IMAD.MOV.U32 R5, RZ, RZ, R136 ;  /* 0x000000ffff052224 */ /* 0x004fca00078e0088 */
[----:B------:R4:W2:Y:S02]  /*151b0*/  @P2 LDG.E.U8 R117, desc[UR24][R4.64] ;  /* 0x0000001804752981 */ /* 0x0008a4000c1e1100 */
[----:B----4-:R-:W-:Y:S02]  /*151c0*/  @P2 IMAD.MOV.U32 R5, RZ, RZ, R137 ;  /* 0x000000ffff052224 */ /* 0x010fe400078e0089 */
[----:B------:R-:W-:-:S05]  /*151d0*/  @P2 IMAD.MOV.U32 R4, RZ, RZ, R138 ;  /* 0x000000ffff042224 */ /* 0x000fca00078e008a */
[----:B------:R0:W4:Y:S02]  /*151e0*/  @P2 LDG.E.U8 R115, desc[UR24][R4.64] ;  /* 0x0000001804732981 */ /* 0x000124000c1e1100 */
[----:B0-----:R-:W-:Y:S02]  /*151f0*/  @P2 IMAD.MOV.U32 R4, RZ, RZ, R140 ;  /* 0x000000ffff042224 */ /* 0x001fe400078e008c */
[----:B------:R-:W-:Y:S01]  /*15200*/  @P2 IMAD.MOV.U32 R5, RZ, RZ, R139 ;  /* 0x000000ffff052224 */ /* 0x000fe200078e008b */
[----:B---3--:R-:W-:-:S06]  /*15210*/  PRMT R114, RZ, 0x7610, R114 ;  /* 0x00007610ff727816 */ /* 0x008fcc0000000072 */
[----:B------:R0:W3:Y:S04]  /*15220*/  @P2 LDG.E.U8 R114, desc[UR24][R4.64] ;  /* 0x0000001804722981 */ /* 0x0000e8000c1e1100 */
[----:B------:R-:W-:Y:S04]  /*15230*/  STL [R1+0xb5c], R118 ;  /* 0x000b5c7601007387 */ /* 0x000fe80000100800 */
[----:B------:R-:W3:Y:S04]  /*15240*/  LDL.LU R112, [R1+0xc80] ;  /* 0x000c800001707983 */ /* 0x000ee80000300800 */
[----:B------:R-:W3:Y:S04]  /*15250*/  LDL R133, [R1+0x724] ;  /* 0x0007240001857983 */ /* 0x000ee80000100800 */
[----:B------:R-:W3:Y:S04]  /*15260*/  LDL R135, [R1+0x728] ;  /* 0x0007280001877983 */ /* 0x000ee80000100800 */
[----:B------:R-:W3:Y:S04]  /*15270*/  LDL R131, [R1+0x744] ;  /* 0x0007440001837983 */ /* 0x000ee80000100800 */
[----:B------:R-:W3:Y:S01]  /*15280*/  LDL R136, [R1+0x748] ;  /* 0x0007480001887983 */ /* 0x000ee20000100800 */
[----:B0-----:R-:W-:-:S03]  /*15290*/  @P2 IMAD.MOV.U32 R4, RZ, RZ, R109 ;  /* 0x000000ffff042224 */ /* 0x001fc600078e006d */
[----:B--2---:R-:W-:Y:S04]  /*152a0*/  STL [R1+0xb60], R117 ;  /* 0x000b607501007387 */ /* 0x004fe80000100800 */
[----:B------:R-:W2:Y:S04]  /*152b0*/  LDL R137, [R1+0x764] ;  /* 0x0007640001897983 */ /* 0x000ea80000100800 */
[----:B----4-:R-:W-:Y:S04]  /*152c0*/  STL [R1+0xb64], R115 ;  /* 0x000b647301007387 */ /* 0x010fe80000100800 */
[----:B------:R-:W4:Y:S04]  /*152d0*/  LDL R132, [R1+0x784] ;  /* 0x0007840001847983 */ /* 0x000f280000100800 */
[----:B------:R-:W2:Y:S04]  /*152e0*/  LDL R138, [R1+0x788] ;  /* 0x00078800018a7983 */ /* 0x000ea80000100800 */
[----:B---3--:R0:W-:Y:S04]  /*152f0*/  STL [R1+0xb68], R114 ;  /* 0x000b687201007387 */ /* 0x0081e80000100800 */
[----:B------:R-:W3:Y:S01]  /*15300*/  LDL.LU R109, [R1+0xc7c] ;  /* 0x000c7c00016d7983 */ /* 0x000ee20000300800 */
[----:B------:R-:W-:Y:S01]  /*15310*/  PRMT R113, RZ, 0x7610, R113 ;  /* 0x00007610ff717816 */ /* 0x000fe20000000071 */
[----:B------:R-:W-:Y:S01]  /*15320*/  @P2 IMAD.MOV.U32 R5, RZ, RZ, R3 ;  /* 0x000000ffff052224 */ /* 0x000fe200078e0003 */
[----:B------:R-:W-:Y:S01]  /*15330*/  PRMT R112, RZ, 0x7610, R112 ;  /* 0x00007610ff707816 */ /* 0x000fe20000000070 */
[----:B------:R-:W2:Y:S04]  /*15340*/  LDL R139, [R1+0x7a4] ;  /* 0x0007a400018b7983 */ /* 0x000ea80000100800 */
[----:B------:R0:W2:Y:S01]  /*15350*/  @P2 LDG.E.U8 R113, desc[UR24][R4.64] ;  /* 0x0000001804712981 */ /* 0x0000a2000c1e1100 */
[----:B------:R-:W-:-:S02]  /*15360*/  PRMT R111, RZ, 0x7610, R111 ;  /* 0x00007610ff6f7816 */ /* 0x000fc4000000006f */
[----:B------:R-:W-:Y:S01]  /*15370*/  PRMT R110, RZ, 0x7610, R110 ;  /* 0x00007610ff6e7816 */ /* 0x000fe2000000006e */
[----:B------:R-:W2:Y:S01]  /*15380*/  LDL R140, [R1+0x7c4] ;  /* 0x0007c400018c7983 */ /* 0x000ea20000100800 */
[----:B------:R-:W-:-:S03]  /*15390*/  PRMT R108, RZ, 0x7610, R108 ;  /* 0x00007610ff6c7816 */ /* 0x000fc6000000006c */
[----:B------:R-:W2:Y:S01]  /*153a0*/  LDL R3, [R1+0x7c8] ;  /* 0x0007c80001037983 */ /* 0x000ea20000100800 */
[----:B0-----:R-:W-:Y:S02]  /*153b0*/  @P2 IMAD.MOV.U32 R4, RZ, RZ, R130 ;  /* 0x000000ffff042224 */ /* 0x001fe400078e0082 */
[----:B------:R-:W-:-:S05]  /*153c0*/  @P2 IMAD.MOV.U32 R5, RZ, RZ, R129 ;  /* 0x000000ffff052224 */ /* 0x000fca00078e0081 */
[----:B------:R0:W4:Y:S02]  /*153d0*/  @P2 LDG.E.U8 R112, desc[UR24][R4.64] ;  /* 0x0000001804702981 */ /* 0x000124000c1e1100 */
[----:B0-----:R-:W-:Y:S02]  /*153e0*/  @P2 IMAD.MOV.U32 R4, RZ, RZ, R11 ;  /* 0x000000ffff042224 */ /* 0x001fe400078e000b */
[----:B------:R-:W-:Y:S01]  /*153f0*/  @P2 IMAD.MOV.U32 R5, RZ, RZ, R134 ;  /* 0x000000ffff052224 */ /* 0x000fe200078e0086 */
[----:B------:R-:W4:Y:S04]  /*15400*/  LDL R11, [R1+0x7e8] ;  /* 0x0007e800010b7983 */ /* 0x000f280000100800 */
[----:B------:R0:W4:Y:S04]  /*15410*/  @P2 LDG.E.U8 R111, desc[UR24][R4.64] ;  /* 0x00000018046f2981 */ /* 0x000128000c1e1100 */
[----:B------:R-:W4:Y:S01]  /*15420*/  LDL R134, [R1+0x7e4] ;  /* 0x0007e40001867983 */ /* 0x000f220000100800 */
[----:B0-----:R-:W-:-:S02]  /*15430*/  @P2 IMAD.MOV.U32 R4, RZ, RZ, R135 ;  /* 0x000000ffff042224 */ /* 0x001fc400078e0087 */
[----:B------:R-:W-:Y:S01]  /*15440*/  @P2 IMAD.MOV.U32 R5, RZ, RZ, R133 ;  /* 0x000000ffff052224 */ /* 0x000fe200078e0085 */
[----:B------:R-:W4:Y:S04]  /*15450*/  LDL R135, [R1+0x808] ;  /* 0x0008080001877983 */ /* 0x000f280000100800 */
[----:B------:R0:W4:Y:S04]  /*15460*/  @P2 LDG.E.U8 R110, desc[UR24][R4.64] ;  /* 0x00000018046e2981 */ /* 0x000128000c1e1100 */
[----:B------:R-:W4:Y:S01]  /*15470*/  LDL R133, [R1+0x804] ;  /* 0x0008040001857983 */ /* 0x000f220000100800 */
[----:B0-----:R-:W-:-:S02]  /*15480*/  @P2 IMAD.MOV.U32 R4, RZ, RZ, R136 ;  /* 0x000000ffff042224 */ /* 0x001fc400078e0088 */
[----:B------:R-:W-:Y:S01]  /*15490*/  @P2 IMAD.MOV.U32 R5, RZ, RZ, R131 ;  /* 0x000000ffff052224 */ /* 0x000fe200078e0083 */
[----:B------:R-:W4:Y:S01]  /*154a0*/  LDL R136, [R1+0x824] ;  /* 0x0008240001887983 */ /* 0x000f220000100800 */
[----:B------:R-:W-:Y:S02]  /*154b0*/  PRMT R107, RZ, 0x7610, R107 ;  /* 0x00007610ff6b7816 */ /* 0x000fe4000000006b */
[----:B---3--:R-:W-:-:S06]  /*154c0*/  PRMT R109, RZ, 0x7610, R109 ;  /* 0x00007610ff6d7816 */ /* 0x008fcc000000006d */
[----:B------:R0:W3:Y:S02]  /*154d0*/  @P2 LDG.E.U8 R109, desc[UR24][R4.64] ;  /* 0x00000018046d2981 */ /* 0x0000e4000c1e1100 */
[----:B0-----:R-:W-:Y:S02]  /*154e0*/  @P2 IMAD.MOV.U32 R4, RZ, RZ, R104 ;  /* 0x000000ffff042224 */ /* 0x001fe400078e0068 */
[----:B--2---:R-:W-:Y:S01]  /*154f0*/  @P2 IMAD.MOV.U32 R5, RZ, RZ, R137 ;  /* 0x000000ffff052224 */ /* 0x004fe200078e0089 */
[----:B------:R-:W2:Y:S04]  /*15500*/  LDL.LU R104, [R1+0xc78] ;  /* 0x000c780001687983 */ /* 0x000ea80000300800 */
[----:B------:R0:W3:Y:S04]  /*15510*/  @P2 LDG.E.U8 R108, desc[UR24][R4.64] ;  /* 0x00000018046c2981 */ /* 0x0000e8000c1e1100 */
[----:B------:R-:W3:Y:S04]  /*15520*/  LDL R131, [R1+0x844] ;  /* 0x0008440001837983 */ /* 0x000ee80000100800 */
[----:B------:R-:W3:Y:S01]  /*15530*/  LDL R137, [R1+0x848] ;  /* 0x0008480001897983 */ /* 0x000ee20000100800 */
[----:B0-----:R-:W-:-:S02]  /*15540*/  @P2 IMAD.MOV.U32 R4, RZ, RZ, R138 ;  /* 0x000000ffff042224 */ /* 0x001fc400078e008a */
[----:B----4-:R-:W-:Y:S01]  /*15550*/  @P2 IMAD.MOV.U32 R5, RZ, RZ, R132 ;  /* 0x000000ffff052224 */ /* 0x010fe200078e0084 */
[----:B------:R-:W4:Y:S04]  /*15560*/  LDL R138, [R1+0x864] ;  /* 0x00086400018a7983 */ /* 0x000f280000100800 */
[----:B------:R0:W3:Y:S02]  /*15570*/  @P2 LDG.E.U8 R107, desc[UR24][R4.64] ;  /* 0x00000018046b2981 */ /* 0x0000e4000c1e1100 */
[----:B0-----:R-:W-:Y:S02]  /*15580*/  @P2 IMAD.MOV.U32 R4, RZ, RZ, R101 ;  /* 0x000000ffff042224 */ /* 0x001fe400078e0065 */
[----:B------:R-:W3:Y:S01]  /*15590*/  LDL.LU R101, [R1+0xc74] ;  /* 0x000c740001657983 */ /* 0x000ee20000300800 */
[----:B------:R-:W-:Y:S01]  /*155a0*/  PRMT R106, RZ, 0x7610, R106 ;  /* 0x00007610ff6a7816 */ /* 0x000fe2000000006a */
[----:B------:R-:W-:Y:S01]  /*155b0*/  @P2 IMAD.MOV.U32 R5, RZ, RZ, R139 ;  /* 0x000000ffff052224 */ /* 0x000fe200078e008b */
[----:B------:R-:W-:Y:S01]  /*155c0*/  PRMT R105, RZ, 0x7610, R105 ;  /* 0x00007610ff697816 */ /* 0x000fe20000000069 */
[----:B------:R-:W4:Y:S04]  /*155d0*/  LDL R139, [R1+0x884] ;  /* 0x00088400018b7983 */ /* 0x000f280000100800 */
[----:B------:R0:W4:Y:S01]  /*155e0*/  @P2 LDG.E.U8 R106, desc[UR24][R4.64] ;  /* 0x00000018046a2981 */ /* 0x000122000c1e1100 */
[----:B------:R-:W-:-:S03]  /*155f0*/  PRMT R103, RZ, 0x7610, R103 ;  /* 0x00007610ff677816 */ /* 0x000fc60000000067 */
[----:B------:R-:W4:Y:S01]  /*15600*/  LDL R132, [R1+0x8c4] ;  /* 0x0008c40001847983 */ /* 0x000f220000100800 */
        /* <DEDUP_REMOVED lines=8> */
[----:B------:R-:W4:Y:S01]  /*15690*/  LDL R134, [R1+0x8e4] ;  /* 0x0008e40001867983 */ /* 0x000f220000100800 */
[----:B------:R-:W-:Y:S02]  /*156a0*/  PRMT R99, RZ, 0x7610, R99 ;  /* 0x00007610ff637816 */ /* 0x000fe40000000063 */
[----:B--2---:R-:W-:-:S06]  /*156b0*/  PRMT R104, RZ, 0x7610, R104 ;  /* 0x00007610ff687816 */ /* 0x004fcc0000000068 */
[----:B------:R0:W2:Y:S02]  /*156c0*/  @P2 LDG.E.U8 R104, desc[UR24][R4.64] ;  /* 0x0000001804682981 */ /* 0x0000a4000c1e1100 */
[----:B0-----:R-:W-:Y:S02]  /*156d0*/  @P2 IMAD.MOV.U32 R4, RZ, RZ, R135 ;  /* 0x000000ffff042224 */ /* 0x001fe400078e0087 */
[----:B------:R-:W-:Y:S01]  /*156e0*/  @P2 IMAD.MOV.U32 R5, RZ, RZ, R133 ;  /* 0x000000ffff052224 */ /* 0x000fe200078e0085 */
[----:B------:R-:W2:Y:S04]  /*156f0*/  LDL R135, [R1+0x904] ;  /* 0x0009040001877983 */ /* 0x000ea80000100800 */
[----:B------:R0:W2:Y:S01]  /*15700*/  @P2 LDG.E.U8 R103, desc[UR24][R4.64] ;  /* 0x0000001804672981 */ /* 0x0000a2000c1e1100 */
[----:B---3--:R-:W-:Y:S01]  /*15710*/  PRMT R101, RZ, 0x7610, R101 ;  /* 0x00007610ff657816 */ /* 0x008fe20000000065 */
[----:B0-----:R-:W-:-:S02]  /*15720*/  @P2 IMAD.MOV.U32 R4, RZ, RZ, R95 ;  /* 0x000000ffff042224 */ /* 0x001fc400078e005f */
[----:B------:R-:W-:Y:S01]  /*15730*/  @P2 IMAD.MOV.U32 R5, RZ, RZ, R136 ;  /* 0x000000ffff052224 */ /* 0x000fe200078e0088 */
[----:B------:R-:W3:Y:S04]  /*15740*/  LDL.LU R95, [R1+0xc70] ;  /* 0x000c7000015f7983 */ /* 0x000ee80000300800 */
[----:B------:R0:W2:Y:S04]  /*15750*/  @P2 LDG.E.U8 R101, desc[UR24][R4.64] ;  /* 0x0000001804652981 */ /* 0x0000a8000c1e1100 */
[----:B------:R-:W2:Y:S04]  /*15760*/  LDL R133, [R1+0x924] ;  /* 0x0009240001857983 */ /* 0x000ea80000100800 */
[----:B------:R-:W2:Y:S01]  /*15770*/  LDL R136, [R1+0x928] ;  /* 0x0009280001887983 */ /* 0x000ea20000100800 */
[----:B0-----:R-:W-:-:S02]  /*15780*/  @P2 IMAD.MOV.U32 R4, RZ, RZ, R137 ;  /* 0x000000ffff042224 */ /* 0x001fc400078e0089 */
[----:B------:R-:W-:Y:S01]  /*15790*/  @P2 IMAD.MOV.U32 R5, RZ, RZ, R131 ;  /* 0x000000ffff052224 */ /* 0x000fe200078e0083 */
[----:B------:R-:W2:Y:S04]  /*157a0*/  LDL R137, [R1+0x944] ;  /* 0x0009440001897983 */ /* 0x000ea80000100800 */
[----:B------:R0:W2:Y:S02]  /*157b0*/  @P2 LDG.E.U8 R99, desc[UR24][R4.64] ;  /* 0x0000001804632981 */ /* 0x0000a4000c1e1100 */
[----:B0-----:R-:W-:Y:S02]  /*157c0*/  @P2 IMAD.MOV.U32 R4, RZ, RZ, R93 ;  /* 0x000000ffff042224 */ /* 0x001fe400078e005d */
[----:B------:R-:W2:Y:S01]  /*157d0*/  LDL.LU R93, [R1+0xc6c] ;  /* 0x000c6c00015d7983 */ /* 0x000ea20000300800 */
[----:B------:R-:W-:Y:S01]  /*157e0*/  PRMT R98, RZ, 0x7610, R98 ;  /* 0x00007610ff627816 */ /* 0x000fe20000000062 */
[----:B----4-:R-:W-:Y:S01]  /*157f0*/  @P2 IMAD.MOV.U32 R5, RZ, RZ, R138 ;  /* 0x000000ffff052224 */ /* 0x010fe200078e008a */
[----:B------:R-:W-:Y:S01]  /*15800*/  PRMT R97, RZ, 0x7610, R97 ;  /* 0x00007610ff617816 */ /* 0x000fe20000000061 */
[----:B------:R-:W4:Y:S04]  /*15810*/  LDL R138, [R1+0x16c] ;  /* 0x00016c00018a7983 */ /* 0x000f280000100800 */
[----:B------:R0:W4:Y:S02]  /*15820*/  @P2 LDG.E.U8 R98, desc[UR24][R4.64] ;  /* 0x0000001804622981 */ /* 0x000124000c1e1100 */
[----:B0-----:R-:W-:-:S02]  /*15830*/  @P2 IMAD.MOV.U32 R4, RZ, RZ, R92 ;  /* 0x000000ffff042224 */ /* 0x001fc400078e005c */
[----:B------:R-:W-:Y:S01]  /*15840*/  @P2 IMAD.MOV.U32 R5, RZ, RZ, R139 ;  /* 0x000000ffff052224 */ /* 0x000fe200078e008b */
[----:B------:R-:W4:Y:S04]  /*15850*/  LDL.LU R92, [R1+0xc68] ;  /* 0x000c6800015c7983 */ /* 0x000f280000300800 */
[----:B------:R0:W4:Y:S04]  /*15860*/  @P2 LDG.E.U8 R97, desc[UR24][R4.64] ;  /* 0x0000001804612981 */ /* 0x000128000c1e1100 */
[----:B------:R-:W4:Y:S01]  /*15870*/  LDL R139, [R1+0x1ac] ;  /* 0x0001ac00018b7983 */ /* 0x000f220000100800 */
[----:B------:R-:W-:Y:S01]  /*15880*/  PRMT R94, RZ, 0x7610, R94 ;  /* 0x00007610ff5e7816 */ /* 0x000fe2000000005e */
[----:B0-----:R-:W-:-:S02]  /*15890*/  @P2 IMAD.MOV.U32 R4, RZ, RZ, R90 ;  /* 0x000000ffff042224 */ /* 0x001fc400078e005a */
[----:B------:R-:W-:Y:S01]  /*158a0*/  @P2 IMAD.MOV.U32 R5, RZ, RZ, R140 ;  /* 0x000000ffff052224 */ /* 0x000fe200078e008c */
[----:B------:R-:W4:Y:S04]  /*158b0*/  LDL.LU R90, [R1+0xc64] ;  /* 0x000c6400015a7983 */ /* 0x000f280000300800 */
[----:B------:R-:W4:Y:S01]  /*158c0*/  LDL R140, [R1+0x1ec] ;  /* 0x0001ec00018c7983 */ /* 0x000f220000100800 */
[----:B---3--:R-:W-:-:S06]  /*158d0*/  PRMT R95, RZ, 0x7610, R95 ;  /* 0x00007610ff5f7816 */ /* 0x008fcc000000005f */
[----:B------:R0:W3:Y:S02]  /*158e0*/  @P2 LDG.E.U8 R95, desc[UR24][R4.64] ;  /* 0x00000018045f2981 */ /* 0x0000e4000c1e1100 */
[----:B0-----:R-:W-:Y:S02]  /*158f0*/  @P2 IMAD.MOV.U32 R4, RZ, RZ, R3 ;  /* 0x000000ffff042224 */ /* 0x001fe400078e0003 */
[----:B------:R-:W-:Y:S01]  /*15900*/  @P2 IMAD.MOV.U32 R5, RZ, RZ, R132 ;  /* 0x000000ffff052224 */ /* 0x000fe200078e0084 */
[----:B------:R-:W3:Y:S04]  /*15910*/  LDL R3, [R1+0x24c] ;  /* 0x00024c0001037983 */ /* 0x000ee80000100800 */
[----:B------:R0:W3:Y:S01]  /*15920*/  @P2 LDG.E.U8 R94, desc[UR24][R4.64] ;  /* 0x00000018045e2981 */ /* 0x0000e2000c1e1100 */
[----:B--2---:R-:W-:Y:S01]  /*15930*/  PRMT R93, RZ, 0x7610, R93 ;  /* 0x00007610ff5d7816 */ /* 0x004fe2000000005d */
[----:B0-----:R-:W-:-:S02]  /*15940*/  @P2 IMAD.MOV.U32 R4, RZ, RZ, R11 ;  /* 0x000000ffff042224 */ /* 0x001fc400078e000b */
[----:B------:R-:W-:Y:S01]  /*15950*/  @P2 IMAD.MOV.U32 R5, RZ, RZ, R134 ;  /* 0x000000ffff052224 */ /* 0x000fe200078e0086 */
[----:B------:R-:W2:Y:S04]  /*15960*/  LDL R11, [R1+0x290] ;  /* 0x00029000010b7983 */ /* 0x000ea80000100800 */
[----:B------:R0:W2:Y:S04]  /*15970*/  @P2 LDG.E.U8 R93, desc[UR24][R4.64] ;  /* 0x00000018045d2981 */ /* 0x0000a8000c1e1100 */
[----:B------:R-:W2:Y:S01]  /*15980*/  LDL R134, [R1+0x28c] ;  /* 0x00028c0001867983 */ /* 0x000ea20000100800 */
[----:B0-----:R-:W-:-:S03]  /*15990*/  @P2 IMAD.MOV.U32 R4, RZ, RZ, R87 ;  /* 0x000000ffff042224 */ /* 0x001fc600078e0057 */
[----:B------:R-:W2:Y:S01]  /*159a0*/  LDL.LU R87, [R1+0xc60] ;  /* 0x000c600001577983 */ /* 0x000ea20000300800 */
[----:B----4-:R-:W-:Y:S01]  /*159b0*/  PRMT R92, RZ, 0x7610, R92 ;  /* 0x00007610ff5c7816 */ /* 0x010fe2000000005c */
[----:B------:R-:W-:Y:S01]  /*159c0*/  @P2 IMAD.MOV.U32 R5, RZ, RZ, R135 ;  /* 0x000000ffff052224 */ /* 0x000fe200078e0087 */
[----:B------:R-:W-:Y:S01]  /*159d0*/  PRMT R89, RZ, 0x7610, R89 ;  /* 0x00007610ff597816 */ /* 0x000fe20000000059 */
[----:B------:R-:W4:Y:S04]  /*159e0*/  LDL R135, [R1+0x5fc] ;  /* 0x0005fc0001877983 */ /* 0x000f280000100800 */
[----:B------:R0:W3:Y:S01]  /*159f0*/  @P2 LDG.E.U8 R92, desc[UR24][R4.64] ;  /* 0x00000018045c2981 */ /* 0x0000e2000c1e1100 */
[----:B------:R-:W-:Y:S01]  /*15a00*/  PRMT R90, RZ, 0x7610, R90 ;  /* 0x00007610ff5a7816 */ /* 0x000fe2000000005a */
[----:B0-----:R-:W-:-:S02]  /*15a10*/  @P2 IMAD.MOV.U32 R4, RZ, RZ, R136 ;  /* 0x000000ffff042224 */ /* 0x001fc400078e0088 */
[----:B------:R-:W-:Y:S01]  /*15a20*/  @P2 IMAD.MOV.U32 R5, RZ, RZ, R133 ;  /* 0x000000ffff052224 */ /* 0x000fe200078e0085 */
[----:B------:R-:W3:Y:S04]  /*15a30*/  LDL R136, [R1+0x624] ;  /* 0x0006240001887983 */ /* 0x000ee80000100800 */
[----:B------:R0:W3:Y:S01]  /*15a40*/  @P2 LDG.E.U8 R90, desc[UR24][R4.64] ;  /* 0x00000018045a2981 */ /* 0x0000e2000c1e1100 */
[----:B------:R-:W-:Y:S01]  /*15a50*/  PRMT R88, RZ, 0x7610, R88 ;  /* 0x00007610ff587816 */ /* 0x000fe20000000058 */
[----:B0-----:R-:W-:Y:S02]  /*15a60*/  @P2 IMAD.MOV.U32 R4, RZ, RZ, R84 ;  /* 0x000000ffff042224 */ /* 0x001fe400078e0054 */
[----:B------:R-:W-:Y:S01]  /*15a70*/  @P2 IMAD.MOV.U32 R5, RZ, RZ, R137 ;  /* 0x000000ffff052224 */ /* 0x000fe200078e0089 */
[----:B------:R-:W3:Y:S04]  /*15a80*/  LDL.LU R84, [R1+0xc5c] ;  /* 0x000c5c0001547983 */ /* 0x000ee80000300800 */
[----:B------:R0:W4:Y:S04]  /*15a90*/  @P2 LDG.E.U8 R89, desc[UR24][R4.64] ;  /* 0x0000001804592981 */ /* 0x000128000c1e1100 */
[----:B------:R-:W4:Y:S01]  /*15aa0*/  LDL R137, [R1+0x64c] ;  /* 0x00064c0001897983 */ /* 0x000f220000100800 */
[----:B0-----:R-:W-:-:S02]  /*15ab0*/  @P2 IMAD.MOV.U32 R4, RZ, RZ, R82 ;  /* 0x000000ffff042224 */ /* 0x001fc400078e0052 */
[----:B------:R-:W-:Y:S01]  /*15ac0*/  @P2 IMAD.MOV.U32 R5, RZ, RZ, R138 ;  /* 0x000000ffff052224 */ /* 0x000fe200078e008a */
[----:B------:R-:W4:Y:S04]  /*15ad0*/  LDL.LU R82, [R1+0xc58] ;  /* 0x000c580001527983 */ /* 0x000f280000300800 */
[----:B------:R0:W4:Y:S04]  /*15ae0*/  @P2 LDG.E.U8 R88, desc[UR24][R4.64] ;  /* 0x0000001804582981 */ /* 0x000128000c1e1100 */
[----:B------:R-:W4:Y:S01]  /*15af0*/  LDL R138, [R1+0x66c] ;  /* 0x00066c00018a7983 */ /* 0x000f220000100800 */
[----:B0-----:R-:W-:-:S02]  /*15b00*/  @P2 IMAD.MOV.U32 R4, RZ, RZ, R81 ;  /* 0x000000ffff042224 */ /* 0x001fc400078e0051 */
[----:B------:R-:W-:Y:S01]  /*15b10*/  @P2 IMAD.MOV.U32 R5, RZ, RZ, R139 ;  /* 0x000000ffff052224 */ /* 0x000fe200078e008b */
[----:B------:R-:W4:Y:S04]  /*15b20*/  LDL.LU R81, [R1+0xc54] ;  /* 0x000c540001517983 */ /* 0x000f280000300800 */
[----:B------:R-:W4:Y:S01]  /*15b30*/  LDL R139, [R1+0x68c] ;  /* 0x00068c00018b7983 */ /* 0x000f220000100800 */
[----:B--2---:R-:W-:-:S06]  /*15b40*/  PRMT R87, RZ, 0x7610, R87 ;  /* 0x00007610ff577816 */ /* 0x004fcc0000000057 */
[----:B------:R0:W2:Y:S02]  /*15b50*/  @P2 LDG.E.U8 R87, desc[UR24][R4.64] ;  /* 0x0000001804572981 */ /* 0x0000a4000c1e1100 */
[----:B0-----:R-:W-:Y:S02]  /*15b60*/  @P2 IMAD.MOV.U32 R4, RZ, RZ, R80 ;  /* 0x000000ffff042224 */ /* 0x001fe400078e0050 */
[----:B------:R-:W2:Y:S01]  /*15b70*/  LDL.LU R80, [R1+0xc50] ;  /* 0x000c500001507983 */ /* 0x000ea20000300800 */
[----:B------:R-:W-:Y:S01]  /*15b80*/  PRMT R86, RZ, 0x7610, R86 ;  /* 0x00007610ff567816 */ /* 0x000fe20000000056 */
[----:B------:R-:W-:Y:S02]  /*15b90*/  @P2 IMAD.MOV.U32 R5, RZ, RZ, R140 ;  /* 0x000000ffff052224 */ /* 0x000fe400078e008c */
[----:B------:R-:W2:Y:S04]  /*15ba0*/  LDL R140, [R1+0x6ac] ;  /* 0x0006ac00018c7983 */ /* 0x000ea80000100800 */
[----:B------:R0:W2:Y:S02]  /*15bb0*/  @P2 LDG.E.U8 R86, desc[UR24][R4.64] ;  /* 0x0000001804562981 */ /* 0x0000a4000c1e1100 */
[----:B0-----:R-:W-:-:S02]  /*15bc0*/  @P2 IMAD.MOV.U32 R4, RZ, RZ, R60 ;  /* 0x000000ffff042224 */ /* 0x001fc400078e003c */
[----:B---3--:R-:W-:Y:S01]  /*15bd0*/  @P2 IMAD.MOV.U32 R5, RZ, RZ, R3 ;  /* 0x000000ffff052224 */ /* 0x008fe200078e0003 */
[----:B------:R-:W-:Y:S01]  /*15be0*/  PRMT R84, RZ, 0x7610, R84 ;  /* 0x00007610ff547816 */ /* 0x000fe20000000054 */
[----:B------:R-:W3:Y:S04]  /*15bf0*/  LDL.LU R60, [R1+0xc4c] ;  /* 0x000c4c00013c7983 */ /* 0x000ee80000300800 */
[----:B------:R-:W3:Y:S04]  /*15c00*/  LDL R3, [R1+0x6cc] ;  /* 0x0006cc0001037983 */ /* 0x000ee80000100800 */
[----:B------:R0:W3:Y:S01]  /*15c10*/  @P2 LDG.E.U8 R84, desc[UR24][R4.64] ;  /* 0x0000001804542981 */ /* 0x0000e2000c1e1100 */
[----:B----4-:R-:W-:Y:S01]  /*15c20*/  PRMT R82, RZ, 0x7610, R82 ;  /* 0x00007610ff527816 */ /* 0x010fe20000000052 */
[----:B0-----:R-:W-:-:S02]  /*15c30*/  @P2 IMAD.MOV.U32 R4, RZ, RZ, R11 ;  /* 0x000000ffff042224 */ /* 0x001fc400078e000b */
[----:B------:R-:W-:Y:S01]  /*15c40*/  @P2 IMAD.MOV.U32 R5, RZ, RZ, R134 ;  /* 0x000000ffff052224 */ /* 0x000fe200078e0086 */
[----:B------:R-:W4:Y:S04]  /*15c50*/  LDL R11, [R1+0x6ec] ;  /* 0x0006ec00010b7983 */ /* 0x000f280000100800 */
[----:B------:R0:W4:Y:S01]  /*15c60*/  @P2 LDG.E.U8 R82, desc[UR24][R4.64] ;  /* 0x0000001804522981 */ /* 0x000122000c1e1100 */
[----:B------:R-:W-:Y:S01]  /*15c70*/  PRMT R81, RZ, 0x7610, R81 ;  /* 0x00007610ff517816 */ /* 0x000fe20000000051 */
[----:B0-----:R-:W-:Y:S02]  /*15c80*/  @P2 IMAD.MOV.U32 R4, RZ, RZ, R56 ;  /* 0x000000ffff042224 */ /* 0x001fe400078e0038 */
        /* <DEDUP_REMOVED lines=12> */
[----:B------:R-:W-:Y:S01]  /*15d50*/  @P2 IMAD.MOV.U32 R5, RZ, RZ, R137 ;  /* 0x000000ffff052224 */ /* 0x000fe200078e0089 */
[----:B---3--:R-:W-:Y:S02]  /*15d60*/  PRMT R60, RZ, 0x7610, R60 ;  /* 0x00007610ff3c7816 */ /* 0x008fe4000000003c */
[----:B------:R-:W3:Y:S01]  /*15d70*/  LDL R135, [R1+0x74c] ;  /* 0x00074c0001877983 */ /* 0x000ee20000100800 */
[----:B------:R-:W-:-:S03]  /*15d80*/  PRMT R58, RZ, 0x7610, R58 ;  /* 0x00007610ff3a7816 */ /* 0x000fc6000000003a */
[----:B------:R0:W3:Y:S02]  /*15d90*/  @P2 LDG.E.U8 R60, desc[UR24][R4.64] ;  /* 0x00000018043c2981 */ /* 0x0000e4000c1e1100 */
[----:B0-----:R-:W-:Y:S02]  /*15da0*/  @P2 IMAD.MOV.U32 R4, RZ, RZ, R50 ;  /* 0x000000ffff042224 */ /* 0x001fe400078e0032 */
[----:B------:R-:W-:Y:S01]  /*15db0*/  @P2 IMAD.MOV.U32 R5, RZ, RZ, R138 ;  /* 0x000000ffff052224 */ /* 0x000fe200078e008a */
[----:B------:R-:W3:Y:S04]  /*15dc0*/  LDL.LU R50, [R1+0xc3c] ;  /* 0x000c3c0001327983 */ /* 0x000ee80000300800 */
[----:B------:R0:W3:Y:S04]  /*15dd0*/  @P2 LDG.E.U8 R58, desc[UR24][R4.64] ;  /* 0x00000018043a2981 */ /* 0x0000e8000c1e1100 */
[----:B------:R-:W3:Y:S04]  /*15de0*/  LDL R136, [R1+0x76c] ;  /* 0x00076c0001887983 */ /* 0x000ee80000100800 */
[----:B------:R-:W3:Y:S01]  /*15df0*/  LDL R137, [R1+0x770] ;  /* 0x0007700001897983 */ /* 0x000ee20000100800 */
[----:B0-----:R-:W-:-:S02]  /*15e00*/  @P2 IMAD.MOV.U32 R4, RZ, RZ, R48 ;  /* 0x000000ffff042224 */ /* 0x001fc400078e0030 */
[----:B------:R-:W-:Y:S01]  /*15e10*/  @P2 IMAD.MOV.U32 R5, RZ, RZ, R139 ;  /* 0x000000ffff052224 */ /* 0x000fe200078e008b */
[----:B------:R-:W3:Y:S01]  /*15e20*/  LDL.LU R48, [R1+0xc38] ;  /* 0x000c380001307983 */ /* 0x000ee20000300800 */
[----:B----4-:R-:W-:-:S03]  /*15e30*/  PRMT R56, RZ, 0x7610, R56 ;  /* 0x00007610ff387816 */ /* 0x010fc60000000038 */
[----:B------:R-:W4:Y:S04]  /*15e40*/  LDL R138, [R1+0x78c] ;  /* 0x00078c00018a7983 */ /* 0x000f280000100800 */
[----:B------:R0:W4:Y:S02]  /*15e50*/  @P2 LDG.E.U8 R56, desc[UR24][R4.64] ;  /* 0x0000001804382981 */ /* 0x000124000c1e1100 */
[----:B0-----:R-:W-:Y:S01]  /*15e60*/  @P2 IMAD.MOV.U32 R4, RZ, RZ, R46 ;  /* 0x000000ffff042224 */ /* 0x001fe200078e002e */
[----:B------:R-:W-:Y:S01]  /*15e70*/  PRMT R54, RZ, 0x7610, R54 ;  /* 0x00007610ff367816 */ /* 0x000fe20000000036 */
[----:B------:R-:W-:Y:S01]  /*15e80*/  @P2 IMAD.MOV.U32 R5, RZ, RZ, R140 ;  /* 0x000000ffff052224 */ /* 0x000fe200078e008c */
[----:B------:R-:W4:Y:S04]  /*15e90*/  LDL.LU R46, [R1+0xc34] ;  /* 0x000c3400012e7983 */ /* 0x000f280000300800 */
[----:B------:R0:W4:Y:S04]  /*15ea0*/  @P2 LDG.E.U8 R54, desc[UR24][R4.64] ;  /* 0x0000001804362981 */ /* 0x000128000c1e1100 */
[----:B------:R-:W4:Y:S04]  /*15eb0*/  LDL R139, [R1+0x7ac] ;  /* 0x0007ac00018b7983 */ /* 0x000f280000100800 */
[----:B------:R-:W4:Y:S01]  /*15ec0*/  LDL R140, [R1+0x7b0] ;  /* 0x0007b000018c7983 */ /* 0x000f220000100800 */
[----:B0-----:R-:W-:-:S02]  /*15ed0*/  @P2 IMAD.MOV.U32 R4, RZ, RZ, R44 ;  /* 0x000000ffff042224 */ /* 0x001fc400078e002c */
[----:B------:R-:W-:Y:S01]  /*15ee0*/  @P2 IMAD.MOV.U32 R5, RZ, RZ, R3 ;  /* 0x000000ffff052224 */ /* 0x000fe200078e0003 */
[----:B------:R-:W4:Y:S01]  /*15ef0*/  LDL.LU R44, [R1+0xc30] ;  /* 0x000c3000012c7983 */ /* 0x000f220000300800 */
[----:B--2---:R-:W-:-:S06]  /*15f00*/  PRMT R52, RZ, 0x7610, R52 ;  /* 0x00007610ff347816 */ /* 0x004fcc0000000034 */
[----:B------:R0:W2:Y:S02]  /*15f10*/  @P2 LDG.E.U8 R52, desc[UR24][R4.64] ;  /* 0x0000001804342981 */ /* 0x0000a4000c1e1100 */
[----:B0-----:R-:W-:Y:S02]  /*15f20*/  @P2 IMAD.MOV.U32 R4, RZ, RZ, R42 ;  /* 0x000000ffff042224 */ /* 0x001fe400078e002a */
[----:B------:R-:W2:Y:S01]  /*15f30*/  LDL.LU R42, [R1+0xc2c] ;  /* 0x000c2c00012a7983 */ /* 0x000ea20000300800 */
[----:B------:R-:W-:-:S03]  /*15f40*/  @P2 IMAD.MOV.U32 R5, RZ, RZ, R11 ;  /* 0x000000ffff052224 */ /* 0x000fc600078e000b */
[----:B------:R-:W2:Y:S01]  /*15f50*/  LDL R3, [R1+0x7cc] ;  /* 0x0007cc0001037983 */ /* 0x000ea20000100800 */
[----:B---3--:R-:W-:-:S03]  /*15f60*/  PRMT R50, RZ, 0x7610, R50 ;  /* 0x00007610ff327816 */ /* 0x008fc60000000032 */
[----:B------:R-:W3:Y:S04]  /*15f70*/  LDL R11, [R1+0x7ec] ;  /* 0x0007ec00010b7983 */ /* 0x000ee80000100800 */
[----:B------:R0:W3:Y:S01]  /*15f80*/  @P2 LDG.E.U8 R50, desc[UR24][R4.64] ;  /* 0x0000001804322981 */ /* 0x0000e2000c1e1100 */
[----:B------:R-:W-:Y:S01]  /*15f90*/  PRMT R48, RZ, 0x7610, R48 ;  /* 0x00007610ff307816 */ /* 0x000fe20000000030 */
[----:B0-----:R-:W-:Y:S02]  /*15fa0*/  @P2 IMAD.MOV.U32 R4, RZ, RZ, R40 ;  /* 0x000000ffff042224 */ /* 0x001fe400078e0028 */
[----:B------:R-:W-:Y:S01]  /*15fb0*/  @P2 IMAD.MOV.U32 R5, RZ, RZ, R133 ;  /* 0x000000ffff052224 */ /* 0x000fe200078e0085 */
[----:B------:R-:W3:Y:S04]  /*15fc0*/  LDL.LU R40, [R1+0xc28] ;  /* 0x000c280001287983 */ /* 0x000ee80000300800 */
[----:B------:R0:W3:Y:S02]  /*15fd0*/  @P2 LDG.E.U8 R48, desc[UR24][R4.64] ;  /* 0x0000001804302981 */ /* 0x0000e4000c1e1100 */
[----:B0-----:R-:W-:-:S02]  /*15fe0*/  @P2 IMAD.MOV.U32 R4, RZ, RZ, R38 ;  /* 0x000000ffff042224 */ /* 0x001fc400078e0026 */
[----:B------:R-:W-:Y:S01]  /*15ff0*/  @P2 IMAD.MOV.U32 R5, RZ, RZ, R134 ;  /* 0x000000ffff052224 */ /* 0x000fe200078e0086 */
[----:B----4-:R-:W-:Y:S01]  /*16000*/  PRMT R46, RZ, 0x7610, R46 ;  /* 0x00007610ff2e7816 */ /* 0x010fe2000000002e */
[----:B------:R-:W4:Y:S04]  /*16010*/  LDL.LU R38, [R1+0xc24] ;  /* 0x000c240001267983 */ /* 0x000f280000300800 */
[----:B------:R-:W4:Y:S04]  /*16020*/  LDL R132, [R1+0x80c] ;  /* 0x00080c0001847983 */ /* 0x000f280000100800 */
[----:B------:R0:W4:Y:S01]  /*16030*/  @P2 LDG.E.U8 R46, desc[UR24][R4.64] ;  /* 0x00000018042e2981 */ /* 0x000122000c1e1100 */
[----:B------:R-:W-:Y:S01]  /*16040*/  PRMT R44, RZ, 0x7610, R44 ;  /* 0x00007610ff2c7816 */ /* 0x000fe2000000002c */
[----:B0-----:R-:W-:-:S02]  /*16050*/  @P2 IMAD.MOV.U32 R4, RZ, RZ, R36 ;  /* 0x000000ffff042224 */ /* 0x001fc400078e0024 */
[----:B------:R-:W-:Y:S01]  /*16060*/  @P2 IMAD.MOV.U32 R5, RZ, RZ, R135 ;  /* 0x000000ffff052224 */ /* 0x000fe200078e0087 */
[----:B------:R-:W4:Y:S04]  /*16070*/  LDL.LU R36, [R1+0xc20] ;  /* 0x000c200001247983 */ /* 0x000f280000300800 */
[----:B------:R0:W4:Y:S04]  /*16080*/  @P2 LDG.E.U8 R44, desc[UR24][R4.64] ;  /* 0x00000018042c2981 */ /* 0x000128000c1e1100 */
[----:B------:R-:W4:Y:S04]  /*16090*/  LDL R133, [R1+0x82c] ;  /* 0x00082c0001857983 */ /* 0x000f280000100800 */
[----:B------:R-:W4:Y:S01]  /*160a0*/  LDL R134, [R1+0x84c] ;  /* 0x00084c0001867983 */ /* 0x000f220000100800 */
[----:B0-----:R-:W-:-:S02]  /*160b0*/  @P2 IMAD.MOV.U32 R4, RZ, RZ, R137 ;  /* 0x000000ffff042224 */ /* 0x001fc400078e0089 */
[----:B------:R-:W-:Y:S01]  /*160c0*/  @P2 IMAD.MOV.U32 R5, RZ, RZ, R136 ;  /* 0x000000ffff052224 */ /* 0x000fe200078e0088 */
[----:B------:R-:W4:Y:S04]  /*160d0*/  LDL R135, [R1+0x86c] ;  /* 0x00086c0001877983 */ /* 0x000f280000100800 */
[----:B------:R-:W4:Y:S01]  /*160e0*/  LDL R136, [R1+0x870] ;  /* 0x0008700001887983 */ /* 0x000f220000100800 */
        /* <DEDUP_REMOVED lines=8> */
[----:B------:R0:W3:Y:S02]  /*16170*/  @P2 LDG.E.U8 R40, desc[UR24][R4.64] ;  /* 0x0000001804282981 */ /* 0x0000e4000c1e1100 */
[----:B0-----:R-:W-:Y:S01]  /*16180*/  @P2 IMAD.MOV.U32 R4, RZ, RZ, R140 ;  /* 0x000000ffff042224 */ /* 0x001fe200078e008c */
[----:B----4-:R-:W-:Y:S01]  /*16190*/  PRMT R38, RZ, 0x7610, R38 ;  /* 0x00007610ff267816 */ /* 0x010fe20000000026 */
[----:B------:R-:W-:Y:S01]  /*161a0*/  @P2 IMAD.MOV.U32 R5, RZ, RZ, R139 ;  /* 0x000000ffff052224 */ /* 0x000fe200078e008b */
[----:B------:R-:W4:Y:S04]  /*161b0*/  LDL R140, [R1+0x8b0] ;  /* 0x0008b000018c7983 */ /* 0x000f280000100800 */
[----:B------:R0:W3:Y:S04]  /*161c0*/  @P2 LDG.E.U8 R38, desc[UR24][R4.64] ;  /* 0x0000001804262981 */ /* 0x0000e8000c1e1100 */
[----:B------:R-:W3:Y:S01]  /*161d0*/  LDL R139, [R1+0x8ac] ;  /* 0x0008ac00018b7983 */ /* 0x000ee20000100800 */
[----:B------:R-:W-:Y:S01]  /*161e0*/  PRMT R34, RZ, 0x7610, R34 ;  /* 0x00007610ff227816 */ /* 0x000fe20000000022 */
[----:B0-----:R-:W-:-:S02]  /*161f0*/  @P2 IMAD.MOV.U32 R4, RZ, RZ, R28 ;  /* 0x000000ffff042224 */ /* 0x001fc400078e001c */
[----:B------:R-:W-:Y:S01]  /*16200*/  @P2 IMAD.MOV.U32 R5, RZ, RZ, R3 ;  /* 0x000000ffff052224 */ /* 0x000fe200078e0003 */
[----:B------:R-:W3:Y:S01]  /*16210*/  LDL.LU R28, [R1+0xc18] ;  /* 0x000c1800011c7983 */ /* 0x000ee20000300800 */
[----:B------:R-:W-:-:S06]  /*16220*/  PRMT R36, RZ, 0x7610, R36 ;  /* 0x00007610ff247816 */ /* 0x000fcc0000000024 */
[----:B------:R0:W4:Y:S02]  /*16230*/  @P2 LDG.E.U8 R36, desc[UR24][R4.64] ;  /* 0x0000001804242981 */ /* 0x000124000c1e1100 */
[----:B0-----:R-:W-:Y:S02]  /*16240*/  @P2 IMAD.MOV.U32 R4, RZ, RZ, R26 ;  /* 0x000000ffff042224 */ /* 0x001fe400078e001a */
        /* <DEDUP_REMOVED lines=8> */
[----:B------:R-:W-:-:S03]  /*162d0*/  PRMT R30, RZ, 0x7610, R30 ;  /* 0x00007610ff1e7816 */ /* 0x000fc6000000001e */
[----:B------:R-:W4:Y:S01]  /*162e0*/  LDL R131, [R1+0x8ec] ;  /* 0x0008ec0001837983 */ /* 0x000f220000100800 */
[----:B--2---:R-:W-:-:S06]  /*162f0*/  PRMT R32, RZ, 0x7610, R32 ;  /* 0x00007610ff207816 */ /* 0x004fcc0000000020 */
[----:B------:R0:W2:Y:S02]  /*16300*/  @P2 LDG.E.U8 R32, desc[UR24][R4.64] ;  /* 0x0000001804202981 */ /* 0x0000a4000c1e1100 */
[----:B0-----:R-:W-:Y:S02]  /*16310*/  @P2 IMAD.MOV.U32 R4, RZ, RZ, R22 ;  /* 0x000000ffff042224 */ /* 0x001fe400078e0016 */
[----:B------:R-:W-:Y:S01]  /*16320*/  @P2 IMAD.MOV.U32 R5, RZ, RZ, R133 ;  /* 0x000000ffff052224 */ /* 0x000fe200078e0085 */
[----:B------:R-:W2:Y:S04]  /*16330*/  LDL.LU R22, [R1+0xc0c] ;  /* 0x000c0c0001167983 */ /* 0x000ea80000300800 */
[----:B------:R0:W2:Y:S04]  /*16340*/  @P2 LDG.E.U8 R30, desc[UR24][R4.64] ;  /* 0x00000018041e2981 */ /* 0x0000a8000c1e1100 */
[----:B------:R-:W2:Y:S01]  /*16350*/  LDL R132, [R1+0x90c] ;  /* 0x00090c0001847983 */ /* 0x000ea20000100800 */
[----:B0-----:R-:W-:-:S03]  /*16360*/  @P2 IMAD.MOV.U32 R4, RZ, RZ, R20 ;  /* 0x000000ffff042224 */ /* 0x001fc600078e0014 */
[----:B------:R-:W2:Y:S01]  /*16370*/  LDL.LU R20, [R1+0xc08] ;  /* 0x000c080001147983 */ /* 0x000ea20000300800 */
[----:B------:R-:W-:-:S03]  /*16380*/  @P2 IMAD.MOV.U32 R5, RZ, RZ, R134 ;  /* 0x000000ffff052224 */ /* 0x000fc600078e0086 */
[----:B------:R-:W2:Y:S01]  /*16390*/  LDL R133, [R1+0x94c] ;  /* 0x00094c0001857983 */ /* 0x000ea20000100800 */
[----:B------:R-:W-:-:S03]  /*163a0*/  PRMT R18, RZ, 0x7610, R18 ;  /* 0x00007610ff127816 */ /* 0x000fc60000000012 */
[----:B------:R-:W2:Y:S01]  /*163b0*/  LDL R134, [R1+0x174] ;  /* 0x0001740001867983 */ /* 0x000ea20000100800 */
[----:B---3--:R-:W-:-:S06]  /*163c0*/  PRMT R28, RZ, 0x7610, R28 ;  /* 0x00007610ff1c7816 */ /* 0x008fcc000000001c */
[----:B------:R0:W3:Y:S02]  /*163d0*/  @P2 LDG.E.U8 R28, desc[UR24][R4.64] ;  /* 0x00000018041c2981 */ /* 0x0000e4000c1e1100 */
[----:B0-----:R-:W-:Y:S02]  /*163e0*/  @P2 IMAD.MOV.U32 R4, RZ, RZ, R136 ;  /* 0x000000ffff042224 */ /* 0x001fe400078e0088 */
[----:B------:R-:W-:Y:S01]  /*163f0*/  @P2 IMAD.MOV.U32 R5, RZ, RZ, R135 ;  /* 0x000000ffff052224 */ /* 0x000fe200078e0087 */
[----:B------:R-:W3:Y:S01]  /*16400*/  LDL R136, [R1+0x1b8] ;  /* 0x0001b80001887983 */ /* 0x000ee20000100800 */
[----:B----4-:R-:W-:-:S03]  /*16410*/  PRMT R26, RZ, 0x7610, R26 ;  /* 0x00007610ff1a7816 */ /* 0x010fc6000000001a */
[----:B------:R-:W4:Y:S04]  /*16420*/  LDL R135, [R1+0x1b4] ;  /* 0x0001b40001877983 */ /* 0x000f280000100800 */
[----:B------:R0:W3:Y:S02]  /*16430*/  @P2 LDG.E.U8 R26, desc[UR24][R4.64] ;  /* 0x00000018041a2981 */ /* 0x0000e4000c1e1100 */
[----:B0-----:R-:W-:Y:S01]  /*16440*/  @P2 IMAD.MOV.U32 R4, RZ, RZ, R138 ;  /* 0x000000ffff042224 */ /* 0x001fe200078e008a */
[----:B------:R-:W-:Y:S01]  /*16450*/  PRMT R24, RZ, 0x7610, R24 ;  /* 0x00007610ff187816 */ /* 0x000fe20000000018 */
[----:B------:R-:W-:Y:S01]  /*16460*/  @P2 IMAD.MOV.U32 R5, RZ, RZ, R137 ;  /* 0x000000ffff052224 */ /* 0x000fe200078e0089 */
[----:B------:R-:W3:Y:S04]  /*16470*/  LDL R138, [R1+0x254] ;  /* 0x00025400018a7983 */ /* 0x000ee80000100800 */
[----:B------:R0:W3:Y:S04]  /*16480*/  @P2 LDG.E.U8 R24, desc[UR24][R4.64] ;  /* 0x0000001804182981 */ /* 0x0000e8000c1e1100 */
[----:B------:R-:W3:Y:S01]  /*16490*/  LDL R137, [R1+0x1f4] ;  /* 0x0001f40001897983 */ /* 0x000ee20000100800 */
[----:B0-----:R-:W-:-:S02]  /*164a0*/  @P2 IMAD.MOV.U32 R4, RZ, RZ, R140 ;  /* 0x000000ffff042224 */ /* 0x001fc400078e008c */
[----:B------:R-:W-:Y:S01]  /*164b0*/  @P2 IMAD.MOV.U32 R5, RZ, RZ, R139 ;  /* 0x000000ffff052224 */ /* 0x000fe200078e008b */
[----:B------:R-:W3:Y:S04]  /*164c0*/  LDL R140, [R1+0x5e0] ;  /* 0x0005e000018c7983 */ /* 0x000ee80000100800 */
[----:B------:R-:W3:Y:S01]  /*164d0*/  LDL R139, [R1+0x5dc] ;  /* 0x0005dc00018b7983 */ /* 0x000ee20000100800 */
[----:B------:R-:W-:Y:S02]  /*164e0*/  PRMT R17, RZ, 0x7610, R17 ;  /* 0x00007610ff117816 */ /* 0x000fe40000000011 */
[----:B--2---:R-:W-:-:S06]  /*164f0*/  PRMT R22, RZ, 0x7610, R22 ;  /* 0x00007610ff167816 */ /* 0x004fcc0000000016 */
[----:B------:R0:W2:Y:S01]  /*16500*/  @P2 LDG.E.U8 R22, desc[UR24][R4.64] ;  /* 0x0000001804162981 */ /* 0x0000a2000c1e1100 */
[----:B------:R-:W-:Y:S01]  /*16510*/  PRMT R20, RZ, 0x7610, R20 ;  /* 0x00007610ff147816 */ /* 0x000fe20000000014 */
[----:B0-----:R-:W-:Y:S02]  /*16520*/  @P2 IMAD.MOV.U32 R4, RZ, RZ, R11 ;  /* 0x000000ffff042224 */ /* 0x001fe400078e000b */
[----:B------:R-:W-:Y:S01]  /*16530*/  @P2 IMAD.MOV.U32 R5, RZ, RZ, R3 ;  /* 0x000000ffff052224 */ /* 0x000fe200078e0003 */
[----:B------:R-:W2:Y:S04]  /*16540*/  LDL R11, [R1+0x62c] ;  /* 0x00062c00010b7983 */ /* 0x000ea80000100800 */
[----:B------:R0:W2:Y:S04]  /*16550*/  @P2 LDG.E.U8 R20, desc[UR24][R4.64] ;  /* 0x0000001804142981 */ /* 0x0000a8000c1e1100 */
[----:B------:R-:W2:Y:S01]  /*16560*/  LDL R3, [R1+0x604] ;  /* 0x0006040001037983 */ /* 0x000ea20000100800 */
[----:B0-----:R-:W-:-:S02]  /*16570*/  @P2 IMAD.MOV.U32 R4, RZ, RZ, R67 ;  /* 0x000000ffff042224 */ /* 0x001fc400078e0043 */
[----:B------:R-:W-:Y:S01]  /*16580*/  @P2 IMAD.MOV.U32 R5, RZ, RZ, R131 ;  /* 0x000000ffff052224 */ /* 0x000fe200078e0083 */
[----:B------:R-:W2:Y:S04]  /*16590*/  LDL.LU R67, [R1+0xc04] ;  /* 0x000c040001437983 */ /* 0x000ea80000300800 */
[----:B------:R0:W3:Y:S02]  /*165a0*/  @P2 LDG.E.U8 R18, desc[UR24][R4.64] ;  /* 0x0000001804122981 */ /* 0x0000e4000c1e1100 */
[----:B0-----:R-:W-:Y:S02]  /*165b0*/  @P2 IMAD.MOV.U32 R4, RZ, RZ, R66 ;  /* 0x000000ffff042224 */ /* 0x001fe400078e0042 */
[----:B------:R-:W3:Y:S01]  /*165c0*/  LDL.LU R66, [R1+0xc00] ;  /* 0x000c000001427983 */ /* 0x000ee20000300800 */
[----:B------:R-:W-:-:S05]  /*165d0*/  @P2 IMAD.MOV.U32 R5, RZ, RZ, R132 ;  /* 0x000000ffff052224 */ /* 0x000fca00078e0084 */
[----:B------:R0:W4:Y:S02]  /*165e0*/  @P2 LDG.E.U8 R17, desc[UR24][R4.64] ;  /* 0x0000001804112981 */ /* 0x000124000c1e1100 */
[----:B0-----:R-:W-:Y:S02]  /*165f0*/  @P2 IMAD.MOV.U32 R5, RZ, RZ, R65 ;  /* 0x000000ffff052224 */ /* 0x001fe400078e0041 */
[----:B------:R-:W4:Y:S01]  /*16600*/  LDL.LU R65, [R1+0xbfc] ;  /* 0x000bfc0001417983 */ /* 0x000f220000300800 */
[----:B------:R-:W-:Y:S01]  /*16610*/  PRMT R16, RZ, 0x7610, R16 ;  /* 0x00007610ff107816 */ /* 0x000fe20000000010 */
[----:B------:R-:W-:Y:S02]  /*16620*/  @P2 IMAD.MOV.U32 R4, RZ, RZ, R64 ;  /* 0x000000ffff042224 */ /* 0x000fe400078e0040 */
[----:B------:R-:W4:Y:S01]  /*16630*/  LDL.LU R64, [R1+0xbf8] ;  /* 0x000bf80001407983 */ /* 0x000f220000300800 */
[----:B------:R-:W-:-:S03]  /*16640*/  PRMT R15, RZ, 0x7610, R15 ;  /* 0x00007610ff0f7816 */ /* 0x000fc6000000000f */
[----:B------:R0:W4:Y:S02]  /*16650*/  @P2 LDG.E.U8 R16, desc[UR24][R4.64] ;  /* 0x0000001804102981 */ /* 0x000124000c1e1100 */
[----:B0-----:R-:W-:Y:S02]  /*16660*/  @P2 IMAD.MOV.U32 R4, RZ, RZ, R63 ;  /* 0x000000ffff042224 */ /* 0x001fe400078e003f */
[----:B------:R-:W-:Y:S01]  /*16670*/  @P2 IMAD.MOV.U32 R5, RZ, RZ, R133 ;  /* 0x000000ffff052224 */ /* 0x000fe200078e0085 */
[----:B------:R-:W4:Y:S04]  /*16680*/  LDL.LU R63, [R1+0xbf4] ;  /* 0x000bf400013f7983 */ /* 0x000f280000300800 */
[----:B------:R0:W4:Y:S02]  /*16690*/  @P2 LDG.E.U8 R15, desc[UR24][R4.64] ;  /* 0x00000018040f2981 */ /* 0x000124000c1e1100 */
[----:B0-----:R-:W-:-:S02]  /*166a0*/  @P2 IMAD.MOV.U32 R4, RZ, RZ, R62 ;  /* 0x000000ffff042224 */ /* 0x001fc400078e003e */
[----:B------:R-:W-:Y:S01]  /*166b0*/  @P2 IMAD.MOV.U32 R5, RZ, RZ, R134 ;  /* 0x000000ffff052224 */ /* 0x000fe200078e0086 */
[----:B------:R-:W4:Y:S01]  /*166c0*/  LDL.LU R62, [R1+0xbf0] ;  /* 0x000bf000013e7983 */ /* 0x000f220000300800 */
[----:B--2---:R-:W-:-:S06]  /*166d0*/  PRMT R67, RZ, 0x7610, R67 ;  /* 0x00007610ff437816 */ /* 0x004fcc0000000043 */
[----:B------:R0:W2:Y:S01]  /*166e0*/  @P2 LDG.E.U8 R67, desc[UR24][R4.64] ;  /* 0x0000001804432981 */ /* 0x0000a2000c1e1100 */
[----:B---3--:R-:W-:Y:S01]  /*166f0*/  PRMT R66, RZ, 0x7610, R66 ;  /* 0x00007610ff427816 */ /* 0x008fe20000000042 */
[----:B0-----:R-:W-:Y:S02]  /*16700*/  @P2 IMAD.MOV.U32 R4, RZ, RZ, R136 ;  /* 0x000000ffff042224 */ /* 0x001fe400078e0088 */
[----:B----4-:R-:W-:-:S05]  /*16710*/  @P2 IMAD.MOV.U32 R5, RZ, RZ, R135 ;  /* 0x000000ffff052224 */ /* 0x010fca00078e0087 */
[----:B------:R0:W3:Y:S02]  /*16720*/  @P2 LDG.E.U8 R66, desc[UR24][R4.64] ;  /* 0x0000001804422981 */ /* 0x0000e4000c1e1100 */
[----:B0-----:R-:W-:Y:S02]  /*16730*/  @P2 IMAD.MOV.U32 R4, RZ, RZ, R59 ;  /* 0x000000ffff042224 */ /* 0x001fe400078e003b */
[----:B------:R-:W4:Y:S01]  /*16740*/  LDL.LU R59, [R1+0xbec] ;  /* 0x000bec00013b7983 */ /* 0x000f220000300800 */
[----:B------:R-:W-:Y:S01]  /*16750*/  PRMT R65, RZ, 0x7610, R65 ;  /* 0x00007610ff417816 */ /* 0x000fe20000000041 */
[----:B------:R-:W-:-:S05]  /*16760*/  @P2 IMAD.MOV.U32 R5, RZ, RZ, R137 ;  /* 0x000000ffff052224 */ /* 0x000fca00078e0089 */
[----:B------:R0:W2:Y:S02]  /*16770*/  @P2 LDG.E.U8 R65, desc[UR24][R4.64] ;  /* 0x0000001804412981 */ /* 0x0000a4000c1e1100 */
[----:B0-----:R-:W-:Y:S02]  /*16780*/  @P2 IMAD.MOV.U32 R4, RZ, RZ, R57 ;  /* 0x000000ffff042224 */ /* 0x001fe400078e0039 */
[----:B------:R-:W2:Y:S01]  /*16790*/  LDL.LU R57, [R1+0xbe8] ;  /* 0x000be80001397983 */ /* 0x000ea20000300800 */
[----:B------:R-:W-:Y:S01]  /*167a0*/  PRMT R64, RZ, 0x7610, R64 ;  /* 0x00007610ff407816 */ /* 0x000fe20000000040 */
[----:B------:R-:W-:Y:S01]  /*167b0*/  @P2 IMAD.MOV.U32 R5, RZ, RZ, R138 ;  /* 0x000000ffff052224 */ /* 0x000fe200078e008a */
[----:B------:R-:W-:-:S04]  /*167c0*/  PRMT R63, RZ, 0x7610, R63 ;  /* 0x00007610ff3f7816 */ /* 0x000fc8000000003f */
[----:B------:R0:W3:Y:S02]  /*167d0*/  @P2 LDG.E.U8 R64, desc[UR24][R4.64] ;  /* 0x0000001804402981 */ /* 0x0000e4000c1e1100 */
[----:B0-----:R-:W-:Y:S02]  /*167e0*/  @P2 IMAD.MOV.U32 R4, RZ, RZ, R140 ;  /* 0x000000ffff042224 */ /* 0x001fe400078e008c */
[----:B------:R-:W-:Y:S01]  /*167f0*/  @P2 IMAD.MOV.U32 R5, RZ, RZ, R139 ;  /* 0x000000ffff052224 */ /* 0x000fe200078e008b */
[----:B------:R-:W-:-:S04]  /*16800*/  PRMT R62, RZ, 0x7610, R62 ;  /* 0x00007610ff3e7816 */ /* 0x000fc8000000003e */
        /* <DEDUP_REMOVED lines=8> */
[----:B------:R-:W3:Y:S04]  /*16890*/  LDL.LU R53, [R1+0xbe0] ;  /* 0x000be00001357983 */ /* 0x000ee80000300800 */
[----:B------:R0:W3:Y:S02]  /*168a0*/  @P2 LDG.E.U8 R61, desc[UR24][R4.64] ;  /* 0x00000018043d2981 */ /* 0x0000e4000c1e1100 */
[----:B0-----:R-:W-:Y:S02]  /*168b0*/  @P2 IMAD.MOV.U32 R4, RZ, RZ, R51 ;  /* 0x000000ffff042224 */ /* 0x001fe400078e0033 */
[----:B------:R-:W-:Y:S02]  /*168c0*/  @P2 IMAD.MOV.U32 R5, RZ, RZ, R77 ;  /* 0x000000ffff052224 */ /* 0x000fe400078e004d */
[----:B------:R-:W3:Y:S04]  /*168d0*/  LDL.LU R77, [R1+0xbdc] ;  /* 0x000bdc00014d7983 */ /* 0x000ee80000300800 */
[----:B------:R-:W3:Y:S01]  /*168e0*/  LDL.LU R51, [R1+0xbd8] ;  /* 0x000bd80001337983 */ /* 0x000ee20000300800 */
[----:B----4-:R-:W-:-:S06]  /*168f0*/  PRMT R59, RZ, 0x7610, R59 ;  /* 0x00007610ff3b7816 */ /* 0x010fcc000000003b */
[----:B------:R0:W4:Y:S02]  /*16900*/  @P2 LDG.E.U8 R59, desc[UR24][R4.64] ;  /* 0x00000018043b2981 */ /* 0x000124000c1e1100 */
[----:B0-----:R-:W-:Y:S02]  /*16910*/  @P2 IMAD.MOV.U32 R5, RZ, RZ, R31 ;  /* 0x000000ffff052224 */ /* 0x001fe400078e001f */
[----:B------:R-:W-:Y:S01]  /*16920*/  @P2 IMAD.MOV.U32 R4, RZ, RZ, R49 ;  /* 0x000000ffff042224 */ /* 0x000fe200078e0031 */
[----:B------:R-:W4:Y:S01]  /*16930*/  LDL.LU R31, [R1+0xbd4] ;  /* 0x000bd400011f7983 */ /* 0x000f220000300800 */
[----:B--2---:R-:W-:-:S03]  /*16940*/  PRMT R57, RZ, 0x7610, R57 ;  /* 0x00007610ff397816 */ /* 0x004fc60000000039 */
[----:B------:R-:W2:Y:S04]  /*16950*/  LDL.LU R49, [R1+0xbd0] ;  /* 0x000bd00001317983 */ /* 0x000ea80000300800 */
[----:B------:R0:W4:Y:S02]  /*16960*/  @P2 LDG.E.U8 R57, desc[UR24][R4.64] ;  /* 0x0000001804392981 */ /* 0x000124000c1e1100 */
[----:B0-----:R-:W-:Y:S02]  /*16970*/  @P2 IMAD.MOV.U32 R5, RZ, RZ, R75 ;  /* 0x000000ffff052224 */ /* 0x001fe400078e004b */
[----:B------:R-:W-:Y:S01]  /*16980*/  @P2 IMAD.MOV.U32 R4, RZ, RZ, R47 ;  /* 0x000000ffff042224 */ /* 0x000fe200078e002f */
[----:B------:R-:W4:Y:S04]  /*16990*/  LDL.LU R75, [R1+0xbcc] ;  /* 0x000bcc00014b7983 */ /* 0x000f280000300800 */
[----:B------:R-:W4:Y:S01]  /*169a0*/  LDL.LU R47, [R1+0xbc8] ;  /* 0x000bc800012f7983 */ /* 0x000f220000300800 */
[----:B---3--:R-:W-:-:S06]  /*169b0*/  PRMT R55, RZ, 0x7610, R55 ;  /* 0x00007610ff377816 */ /* 0x008fcc0000000037 */
[----:B------:R0:W3:Y:S02]  /*169c0*/  @P2 LDG.E.U8 R55, desc[UR24][R4.64] ;  /* 0x0000001804372981 */ /* 0x0000e4000c1e1100 */
[----:B0-----:R-:W-:Y:S01]  /*169d0*/  @P2 IMAD.MOV.U32 R4, RZ, RZ, R68 ;  /* 0x000000ffff042224 */ /* 0x001fe200078e0044 */
[----:B------:R-:W-:Y:S01]  /*169e0*/  PRMT R53, RZ, 0x7610, R53 ;  /* 0x00007610ff357816 */ /* 0x000fe20000000035 */
[----:B------:R-:W-:Y:S02]  /*169f0*/  @P2 IMAD.MOV.U32 R5, RZ, RZ, R71 ;  /* 0x000000ffff052224 */ /* 0x000fe400078e0047 */
[----:B------:R-:W3:Y:S04]  /*16a00*/  LDL.LU R71, [R1+0xbc4] ;  /* 0x000bc40001477983 */ /* 0x000ee80000300800 */
[----:B------:R0:W3:Y:S04]  /*16a10*/  @P2 LDG.E.U8 R53, desc[UR24][R4.64] ;  /* 0x0000001804352981 */ /* 0x0000e8000c1e1100 */
[----:B------:R-:W3:Y:S01]  /*16a20*/  LDL.LU R68, [R1+0xbc0] ;  /* 0x000bc00001447983 */ /* 0x000ee20000300800 */
[----:B0-----:R-:W-:-:S02]  /*16a30*/  @P2 IMAD.MOV.U32 R4, RZ, RZ, R43 ;  /* 0x000000ffff042224 */ /* 0x001fc400078e002b */
[----:B------:R-:W-:Y:S02]  /*16a40*/  @P2 IMAD.MOV.U32 R5, RZ, RZ, R78 ;  /* 0x000000ffff052224 */ /* 0x000fe400078e004e */
[----:B------:R-:W3:Y:S01]  /*16a50*/  LDL.LU R78, [R1+0xbbc] ;  /* 0x000bbc00014e7983 */ /* 0x000ee20000300800 */
[----:B------:R-:W-:-:S03]  /*16a60*/  PRMT R51, RZ, 0x7610, R51 ;  /* 0x00007610ff337816 */ /* 0x000fc60000000033 */
[----:B------:R-:W3:Y:S04]  /*16a70*/  LDL.LU R43, [R1+0xbb8] ;  /* 0x000bb800012b7983 */ /* 0x000ee80000300800 */
[----:B------:R0:W3:Y:S02]  /*16a80*/  @P2 LDG.E.U8 R51, desc[UR24][R4.64] ;  /* 0x0000001804332981 */ /* 0x0000e4000c1e1100 */
[----:B0-----:R-:W-:Y:S02]  /*16a90*/  @P2 IMAD.MOV.U32 R4, RZ, RZ, R41 ;  /* 0x000000ffff042224 */ /* 0x001fe400078e0029 */
[----:B------:R-:W-:Y:S02]  /*16aa0*/  @P2 IMAD.MOV.U32 R5, RZ, RZ, R69 ;  /* 0x000000ffff052224 */ /* 0x000fe400078e0045 */
[----:B------:R-:W3:Y:S04]  /*16ab0*/  LDL.LU R69, [R1+0xbb4] ;  /* 0x000bb40001457983 */ /* 0x000ee80000300800 */
[----:B------:R-:W3:Y:S01]  /*16ac0*/  LDL.LU R41, [R1+0xbb0] ;  /* 0x000bb00001297983 */ /* 0x000ee20000300800 */
[----:B--2---:R-:W-:-:S06]  /*16ad0*/  PRMT R49, RZ, 0x7610, R49 ;  /* 0x00007610ff317816 */ /* 0x004fcc0000000031 */
[----:B------:R0:W2:Y:S02]  /*16ae0*/  @P2 LDG.E.U8 R49, desc[UR24][R4.64] ;  /* 0x0000001804312981 */ /* 0x0000a4000c1e1100 */
[----:B0-----:R-:W-:Y:S02]  /*16af0*/  @P2 IMAD.MOV.U32 R5, RZ, RZ, R72 ;  /* 0x000000ffff052224 */ /* 0x001fe400078e0048 */
[----:B------:R-:W-:Y:S01]  /*16b00*/  @P2 IMAD.MOV.U32 R4, RZ, RZ, R39 ;  /* 0x000000ffff042224 */ /* 0x000fe200078e0027 */
[----:B------:R-:W2:Y:S04]  /*16b10*/  LDL.LU R72, [R1+0xbac] ;  /* 0x000bac0001487983 */ /* 0x000ea80000300800 */
[----:B------:R-:W2:Y:S01]  /*16b20*/  LDL.LU R39, [R1+0xba8] ;  /* 0x000ba80001277983 */ /* 0x000ea20000300800 */
[----:B----4-:R-:W-:-:S06]  /*16b30*/  PRMT R47, RZ, 0x7610, R47 ;  /* 0x00007610ff2f7816 */ /* 0x010fcc000000002f */
[----:B------:R0:W4:Y:S02]  /*16b40*/  @P2 LDG.E.U8 R47, desc[UR24][R4.64] ;  /* 0x00000018042f2981 */ /* 0x000124000c1e1100 */
[----:B0-----:R-:W-:Y:S02]  /*16b50*/  @P2 IMAD.MOV.U32 R5, RZ, RZ, R76 ;  /* 0x000000ffff052224 */ /* 0x001fe400078e004c */
[----:B------:R-:W-:Y:S01]  /*16b60*/  @P2 IMAD.MOV.U32 R4, RZ, RZ, R37 ;  /* 0x000000ffff042224 */ /* 0x000fe200078e0025 */
[----:B------:R-:W4:Y:S04]  /*16b70*/  LDL.LU R76, [R1+0xba4] ;  /* 0x000ba400014c7983 */ /* 0x000f280000300800 */
[----:B------:R-:W4:Y:S01]  /*16b80*/  LDL.LU R37, [R1+0xba0] ;  /* 0x000ba00001257983 */ /* 0x000f220000300800 */
[----:B------:R-:W-:-:S06]  /*16b90*/  PRMT R45, RZ, 0x7610, R45 ;  /* 0x00007610ff2d7816 */ /* 0x000fcc000000002d */
[----:B------:R0:W4:Y:S02]  /*16ba0*/  @P2 LDG.E.U8 R45, desc[UR24][R4.64] ;  /* 0x00000018042d2981 */ /* 0x000124000c1e1100 */
[----:B0-----:R-:W-:Y:S02]  /*16bb0*/  @P2 IMAD.MOV.U32 R5, RZ, RZ, R33 ;  /* 0x000000ffff052224 */ /* 0x001fe400078e0021 */
[----:B------:R-:W4:Y:S01]  /*16bc0*/  LDL.LU R33, [R1+0xb9c] ;  /* 0x000b9c0001217983 */ /* 0x000f220000300800 */
[----:B------:R-:W-:-:S03]  /*16bd0*/  @P2 IMAD.MOV.U32 R4, RZ, RZ, R70 ;  /* 0x000000ffff042224 */ /* 0x000fc600078e0046 */
[----:B------:R-:W4:Y:S01]  /*16be0*/  LDL.LU R70, [R1+0xb98] ;  /* 0x000b980001467983 */ /* 0x000f220000300800 */
[----:B---3--:R-:W-:-:S06]  /*16bf0*/  PRMT R43, RZ, 0x7610, R43 ;  /* 0x00007610ff2b7816 */ /* 0x008fcc000000002b */
[----:B------:R0:W3:Y:S02]  /*16c00*/  @P2 LDG.E.U8 R43, desc[UR24][R4.64] ;  /* 0x00000018042b2981 */ /* 0x0000e4000c1e1100 */
[----:B0-----:R-:W-:Y:S02]  /*16c10*/  @P2 IMAD.MOV.U32 R4, RZ, RZ, R74 ;  /* 0x000000ffff042224 */ /* 0x001fe400078e004a */
        /* <DEDUP_REMOVED lines=12> */
[----:B------:R-:W2:Y:S01]  /*16ce0*/  LDL.LU R25, [R1+0xb84] ;  /* 0x000b840001197983 */ /* 0x000ea20000300800 */
[----:B------:R-:W-:-:S03]  /*16cf0*/  @P2 IMAD.MOV.U32 R4, RZ, RZ, R23 ;  /* 0x000000ffff042224 */ /* 0x000fc600078e0017 */
[----:B------:R-:W2:Y:S01]  /*16d00*/  LDL.LU R23, [R1+0xb80] ;  /* 0x000b800001177983 */ /* 0x000ea20000300800 */
[----:B----4-:R-:W-:-:S06]  /*16d10*/  PRMT R37, RZ, 0x7610, R37 ;  /* 0x00007610ff257816 */ /* 0x010fcc0000000025 */
[----:B------:R0:W4:Y:S02]  /*16d20*/  @P2 LDG.E.U8 R37, desc[UR24][R4.64] ;  /* 0x0000001804252981 */ /* 0x000124000c1e1100 */
[----:B0-----:R-:W-:Y:S02]  /*16d30*/  @P2 IMAD.MOV.U32 R5, RZ, RZ, R21 ;  /* 0x000000ffff052224 */ /* 0x001fe400078e0015 */
[----:B------:R-:W4:Y:S01]  /*16d40*/  LDL.LU R21, [R1+0xb7c] ;  /* 0x000b7c0001157983 */ /* 0x000f220000300800 */
[----:B------:R-:W-:Y:S01]  /*16d50*/  PRMT R35, RZ, 0x7610, R35 ;  /* 0x00007610ff237816 */ /* 0x000fe20000000023 */
[----:B------:R-:W-:Y:S01]  /*16d60*/  @P2 IMAD.MOV.U32 R4, RZ, RZ, R73 ;  /* 0x000000ffff042224 */ /* 0x000fe200078e0049 */
[----:B------:R-:W-:Y:S01]  /*16d70*/  PRMT R33, RZ, 0x7610, R33 ;  /* 0x00007610ff217816 */ /* 0x000fe20000000021 */
[----:B------:R-:W4:Y:S04]  /*16d80*/  LDL.LU R73, [R1+0xb78] ;  /* 0x000b780001497983 */ /* 0x000f280000300800 */
[----:B------:R0:W4:Y:S01]  /*16d90*/  @P2 LDG.E.U8 R35, desc[UR24][R4.64] ;  /* 0x0000001804232981 */ /* 0x000122000c1e1100 */
[----:B------:R-:W-:Y:S01]  /*16da0*/  PRMT R31, RZ, 0x7610, R31 ;  /* 0x00007610ff1f7816 */ /* 0x000fe2000000001f */
[----:B0-----:R-:W-:-:S02]  /*16db0*/  @P2 IMAD.MOV.U32 R4, RZ, RZ, R0 ;  /* 0x000000ffff042224 */ /* 0x001fc400078e0000 */
[----:B------:R-:W-:Y:S01]  /*16dc0*/  @P2 IMAD.MOV.U32 R5, RZ, RZ, R10 ;  /* 0x000000ffff052224 */ /* 0x000fe200078e000a */
[----:B------:R-:W-:Y:S01]  /*16dd0*/  PRMT R19, RZ, 0x7610, R19 ;  /* 0x00007610ff137816 */ /* 0x000fe20000000013 */
[----:B------:R-:W4:Y:S04]  /*16de0*/  LDL.LU R10, [R1+0xb74] ;  /* 0x000b7400010a7983 */ /* 0x000f280000300800 */
[----:B------:R0:W4:Y:S01]  /*16df0*/  @P2 LDG.E.U8 R33, desc[UR24][R4.64] ;  /* 0x0000001804212981 */ /* 0x000122000c1e1100 */
[----:B---3--:R-:W-:-:S03]  /*16e00*/  PRMT R29, RZ, 0x7610, R29 ;  /* 0x00007610ff1d7816 */ /* 0x008fc6000000001d */
[----:B------:R-:W3:Y:S01]  /*16e10*/  LDL.LU R0, [R1+0xb70] ;  /* 0x000b700001007983 */ /* 0x000ee20000300800 */
[----:B0-----:R-:W-:Y:S02]  /*16e20*/  @P2 IMAD.MOV.U32 R4, RZ, RZ, R2 ;  /* 0x000000ffff042224 */ /* 0x001fe400078e0002 */
[----:B------:R-:W-:Y:S01]  /*16e30*/  @P2 IMAD.MOV.U32 R5, RZ, RZ, R116 ;  /* 0x000000ffff052224 */ /* 0x000fe200078e0074 */
[----:B------:R-:W-:Y:S01]  /*16e40*/  PRMT R72, RZ, 0x7610, R72 ;  /* 0x00007610ff487816 */ /* 0x000fe20000000048 */
[----:B------:R-:W3:Y:S04]  /*16e50*/  LDL.LU R116, [R1+0xb6c] ;  /* 0x000b6c0001747983 */ /* 0x000ee80000300800 */
[----:B------:R0:W3:Y:S02]  /*16e60*/  @P2 LDG.E.U8 R31, desc[UR24][R4.64] ;  /* 0x00000018041f2981 */ /* 0x0000e4000c1e1100 */
[----:B0-----:R-:W-:-:S02]  /*16e70*/  @P2 IMAD.MOV.U32 R4, RZ, RZ, R164 ;  /* 0x000000ffff042224 */ /* 0x001fc400078e00a4 */
[----:B------:R-:W-:Y:S01]  /*16e80*/  @P2 IMAD.MOV.U32 R5, RZ, RZ, R165 ;  /* 0x000000ffff052224 */ /* 0x000fe200078e00a5 */
[----:B------:R-:W-:-:S04]  /*16e90*/  PRMT R27, RZ, 0x7610, R27 ;  /* 0x00007610ff1b7816 */ /* 0x000fc8000000001b */
[----:B------:R0:W3:Y:S02]  /*16ea0*/  @P2 LDG.E.U8 R29, desc[UR24][R4.64] ;  /* 0x00000018041d2981 */ /* 0x0000e4000c1e1100 */
[----:B0-----:R-:W-:Y:S02]  /*16eb0*/  @P2 IMAD.MOV.U32 R4, RZ, RZ, R162 ;  /* 0x000000ffff042224 */ /* 0x001fe400078e00a2 */
[----:B------:R-:W-:-:S05]  /*16ec0*/  @P2 IMAD.MOV.U32 R5, RZ, RZ, R163 ;  /* 0x000000ffff052224 */ /* 0x000fca00078e00a3 */
[----:B------:R0:W3:Y:S02]  /*16ed0*/  @P2 LDG.E.U8 R27, desc[UR24][R4.64] ;  /* 0x00000018041b2981 */ /* 0x0000e4000c1e1100 */
[----:B0-----:R-:W-:Y:S02]  /*16ee0*/  @P2 IMAD.MOV.U32 R4, RZ, RZ, R160 ;  /* 0x000000ffff042224 */ /* 0x001fe400078e00a0 */
[----:B------:R-:W-:Y:S01]  /*16ef0*/  @P2 IMAD.MOV.U32 R5, RZ, RZ, R161 ;  /* 0x000000ffff052224 */ /* 0x000fe200078e00a1 */
[----:B------:R-:W-:Y:S02]  /*16f00*/  PRMT R71, RZ, 0x7610, R71 ;  /* 0x00007610ff477816 */ /* 0x000fe40000000047 */
[----:B------:R-:W-:Y:S02]  /*16f10*/  PRMT R70, RZ, 0x7610, R70 ;  /* 0x00007610ff467816 */ /* 0x000fe40000000046 */
[----:B------:R-:W-:Y:S02]  /*16f20*/  PRMT R69, RZ, 0x7610, R69 ;  /* 0x00007610ff457816 */ /* 0x000fe40000000045 */
[----:B--2---:R-:W-:-:S02]  /*16f30*/  PRMT R25, RZ, 0x7610, R25 ;  /* 0x00007610ff197816 */ /* 0x004fc40000000019 */
[----:B------:R-:W-:-:S04]  /*16f40*/  PRMT R23, RZ, 0x7610, R23 ;  /* 0x00007610ff177816 */ /* 0x000fc80000000017 */
[----:B------:R0:W2:Y:S02]  /*16f50*/  @P2 LDG.E.U8 R25, desc[UR24][R4.64] ;  /* 0x0000001804192981 */ /* 0x0000a4000c1e1100 */
[----:B0-----:R-:W-:Y:S02]  /*16f60*/  @P2 IMAD.MOV.U32 R4, RZ, RZ, R158 ;  /* 0x000000ffff042224 */ /* 0x001fe400078e009e */
[----:B------:R-:W-:Y:S01]  /*16f70*/  @P2 IMAD.MOV.U32 R5, RZ, RZ, R159 ;  /* 0x000000ffff052224 */ /* 0x000fe200078e009f */
[----:B------:R-:W2:Y:S04]  /*16f80*/  LDL R158, [R1+0x994] ;  /* 0x00099400019e7983 */ /* 0x000ea80000100800 */
[----:B------:R0:W2:Y:S01]  /*16f90*/  @P2 LDG.E.U8 R23, desc[UR24][R4.64] ;  /* 0x0000001804172981 */ /* 0x0000a2000c1e1100 */
[----:B----4-:R-:W-:Y:S01]  /*16fa0*/  PRMT R21, RZ, 0x7610, R21 ;  /* 0x00007610ff157816 */ /* 0x010fe20000000015 */
[----:B0-----:R-:W-:-:S02]  /*16fb0*/  @P2 IMAD.MOV.U32 R4, RZ, RZ, R156 ;  /* 0x000000ffff042224 */ /* 0x001fc400078e009c */
[----:B------:R-:W-:-:S05]  /*16fc0*/  @P2 IMAD.MOV.U32 R5, RZ, RZ, R157 ;  /* 0x000000ffff052224 */ /* 0x000fca00078e009d */
[----:B------:R0:W4:Y:S02]  /*16fd0*/  @P2 LDG.E.U8 R21, desc[UR24][R4.64] ;  /* 0x0000001804152981 */ /* 0x000124000c1e1100 */
[----:B0-----:R-:W-:Y:S02]  /*16fe0*/  @P2 IMAD.MOV.U32 R4, RZ, RZ, R154 ;  /* 0x000000ffff042224 */ /* 0x001fe400078e009a */
[----:B------:R-:W-:-:S05]  /*16ff0*/  @P2 IMAD.MOV.U32 R5, RZ, RZ, R155 ;  /* 0x000000ffff052224 */ /* 0x000fca00078e009b */
[----:B------:R0:W2:Y:S02]  /*17000*/  @P2 LDG.E.U8 R19, desc[UR24][R4.64] ;  /* 0x0000001804132981 */ /* 0x0000a4000c1e1100 */
[----:B0-----:R-:W-:Y:S02]  /*17010*/  @P2 IMAD.MOV.U32 R4, RZ, RZ, R152 ;  /* 0x000000ffff042224 */ /* 0x001fe400078e0098 */
[----:B------:R-:W-:-:S05]  /*17020*/  @P2 IMAD.MOV.U32 R5, RZ, RZ, R153 ;  /* 0x000000ffff052224 */ /* 0x000fca00078e0099 */
[----:B------:R0:W2:Y:S02]  /*17030*/  @P2 LDG.E.U8 R72, desc[UR24][R4.64] ;  /* 0x0000001804482981 */ /* 0x0000a4000c1e1100 */
[----:B0-----:R-:W-:Y:S02]  /*17040*/  @P2 IMAD.MOV.U32 R4, RZ, RZ, R150 ;  /* 0x000000ffff042224 */ /* 0x001fe400078e0096 */
[----:B------:R-:W-:Y:S02]  /*17050*/  @P2 IMAD.MOV.U32 R5, RZ, RZ, R151 ;  /* 0x000000ffff052224 */ /* 0x000fe400078e0097 */
[----:B------:R-:W2:Y:S04]  /*17060*/  LDL R151, [R1+0x998] ;  /* 0x0009980001977983 */ /* 0x000ea80000100800 */
[----:B------:R0:W2:Y:S04]  /*17070*/  @P2 LDG.E.U8 R71, desc[UR24][R4.64] ;  /* 0x0000001804472981 */ /* 0x0000a8000c1e1100 */
[----:B------:R-:W2:Y:S01]  /*17080*/  LDL.LU R152, [R1+0x234] ;  /* 0x0002340001987983 */ /* 0x000ea20000300800 */
[----:B0-----:R-:W-:-:S02]  /*17090*/  @P2 IMAD.MOV.U32 R4, RZ, RZ, R148 ;  /* 0x000000ffff042224 */ /* 0x001fc400078e0094 */
[----:B------:R-:W-:-:S05]  /*170a0*/  @P2 IMAD.MOV.U32 R5, RZ, RZ, R149 ;  /* 0x000000ffff052224 */ /* 0x000fca00078e0095 */
[----:B------:R0:W2:Y:S02]  /*170b0*/  @P2 LDG.E.U8 R70, desc[UR24][R4.64] ;  /* 0x0000001804462981 */ /* 0x0000a4000c1e1100 */
[----:B0-----:R-:W-:Y:S02]  /*170c0*/  @P2 IMAD.MOV.U32 R4, RZ, RZ, R146 ;  /* 0x000000ffff042224 */ /* 0x001fe400078e0092 */
[----:B------:R-:W-:-:S05]  /*170d0*/  @P2 IMAD.MOV.U32 R5, RZ, RZ, R147 ;  /* 0x000000ffff052224 */ /* 0x000fca00078e0093 */
[----:B------:R0:W2:Y:S02]  /*170e0*/  @P2 LDG.E.U8 R69, desc[UR24][R4.64] ;  /* 0x0000001804452981 */ /* 0x0000a4000c1e1100 */
[----:B0-----:R-:W-:Y:S02]  /*170f0*/  @P2 IMAD.MOV.U32 R4, RZ, RZ, R143 ;  /* 0x000000ffff042224 */ /* 0x001fe400078e008f */
[----:B------:R-:W-:Y:S01]  /*17100*/  @P2 IMAD.MOV.U32 R5, RZ, RZ, R144 ;  /* 0x000000ffff052224 */ /* 0x000fe200078e0090 */
[----:B------:R-:W2:Y:S04]  /*17110*/  LDL.LU R143, [R1+0x238] ;  /* 0x00023800018f7983 */ /* 0x000ea80000300800 */
[----:B------:R-:W2:Y:S04]  /*17120*/  LDL.LU R144, [R1+0x264] ;  /* 0x0002640001907983 */ /* 0x000ea80000300800 */
[----:B------:R-:W2:Y:S04]  /*17130*/  LDL.LU R163, [R1+0x268] ;  /* 0x0002680001a37983 */ /* 0x000ea80000300800 */
[----:B------:R-:W2:Y:S04]  /*17140*/  LDL.LU R164, [R1+0x26c] ;  /* 0x00026c0001a47983 */ /* 0x000ea80000300800 */
[----:B------:R-:W2:Y:S04]  /*17150*/  LDL.LU R155, [R1+0x270] ;  /* 0x00027000019b7983 */ /* 0x000ea80000300800 */
[----:B------:R-:W2:Y:S04]  /*17160*/  LDL.LU R156, [R1+0x274] ;  /* 0x00027400019c7983 */ /* 0x000ea80000300800 */
[----:B------:R-:W4:Y:S04]  /*17170*/  LDL.LU R149, [R1+0x278] ;  /* 0x0002780001957983 */ /* 0x000f280000300800 */
[----:B------:R-:W4:Y:S01]  /*17180*/  LDL.LU R150, [R1+0x294] ;  /* 0x0002940001967983 */ /* 0x000f220000300800 */
[----:B------:R-:W-:-:S02]  /*17190*/  PRMT R79, RZ, 0x7610, R79 ;  /* 0x00007610ff4f7816 */ /* 0x000fc4000000004f */
[----:B------:R-:W-:-:S04]  /*171a0*/  PRMT R78, RZ, 0x7610, R78 ;  /* 0x00007610ff4e7816 */ /* 0x000fc8000000004e */
[----:B------:R0:W4:Y:S01]  /*171b0*/  @P2 LDG.E.U8 R79, desc[UR24][R4.64] ;  /* 0x00000018044f2981 */ /* 0x000122000c1e1100 */
[----:B------:R-:W-:Y:S01]  /*171c0*/  PRMT R77, RZ, 0x7610, R77 ;  /* 0x00007610ff4d7816 */ /* 0x000fe2000000004d */
[----:B0-----:R-:W-:Y:S02]  /*171d0*/  @P2 IMAD.MOV.U32 R4, RZ, RZ, R141 ;  /* 0x000000ffff042224 */ /* 0x001fe400078e008d */
[----:B------:R-:W-:Y:S01]  /*171e0*/  @P2 IMAD.MOV.U32 R5, RZ, RZ, R142 ;  /* 0x000000ffff052224 */ /* 0x000fe200078e008e */
[----:B------:R-:W4:Y:S04]  /*171f0*/  LDL.LU R141, [R1+0x298] ;  /* 0x00029800018d7983 */ /* 0x000f280000300800 */
[----:B------:R0:W4:Y:S01]  /*17200*/  @P2 LDG.E.U8 R78, desc[UR24][R4.64] ;  /* 0x00000018044e2981 */ /* 0x000122000c1e1100 */
[----:B------:R-:W-:-:S03]  /*17210*/  PRMT R76, RZ, 0x7610, R76 ;  /* 0x00007610ff4c7816 */ /* 0x000fc6000000004c */
[----:B------:R-:W4:Y:S01]  /*17220*/  LDL.LU R142, [R1+0x29c] ;  /* 0x00029c00018e7983 */ /* 0x000f220000300800 */
[----:B0-----:R-:W-:Y:S02]  /*17230*/  @P2 IMAD.MOV.U32 R4, RZ, RZ, R102 ;  /* 0x000000ffff042224 */ /* 0x001fe400078e0066 */
[----:B------:R-:W-:Y:S02]  /*17240*/  @P2 IMAD.MOV.U32 R5, RZ, RZ, R145 ;  /* 0x000000ffff052224 */ /* 0x000fe400078e0091 */
[----:B---3--:R-:W-:-:S03]  /*17250*/  @!P6 IMAD.MOV R116, RZ, RZ, -R116 ;  /* 0x000000ffff74e224 */ /* 0x008fc600078e0a74 */
[----:B------:R0:W3:Y:S02]  /*17260*/  @P2 LDG.E.U8 R77, desc[UR24][R4.64] ;  /* 0x00000018044d2981 */ /* 0x0000e4000c1e1100 */
[----:B0-----:R-:W-:Y:S02]  /*17270*/  @P2 IMAD.MOV.U32 R4, RZ, RZ, R96 ;  /* 0x000000ffff042224 */ /* 0x001fe400078e0060 */
[----:B------:R-:W-:Y:S01]  /*17280*/  @P2 IMAD.MOV.U32 R5, RZ, RZ, R100 ;  /* 0x000000ffff052224 */ /* 0x000fe200078e0064 */
[----:B------:R-:W-:Y:S04]  /*17290*/  STL [R1+0xae8], R116 ;  /* 0x000ae87401007387 */ /* 0x000fe80000100800 */
[----:B------:R0:W3:Y:S02]  /*172a0*/  @P2 LDG.E.U8 R76, desc[UR24][R4.64] ;  /* 0x00000018044c2981 */ /* 0x0000e4000c1e1100 */
[----:B0-----:R-:W-:Y:S01]  /*172b0*/  @P2 IMAD.MOV.U32 R4, RZ, RZ, R85 ;  /* 0x000000ffff042224 */ /* 0x001fe200078e0055 */
[----:B--2---:R-:W-:-:S02]  /*172c0*/  SEL R85, R10, R156, !P3 ;  /* 0x0000009c0a557207 */ /* 0x004fc40005800000 */
[----:B------:R-:W2:Y:S01]  /*172d0*/  LDL.LU R156, [R1+0x2a0] ;  /* 0x0002a000019c7983 */ /* 0x000ea20000300800 */
[----:B------:R-:W-:Y:S01]  /*172e0*/  PRMT R75, RZ, 0x7610, R75 ;  /* 0x00007610ff4b7816 */ /* 0x000fe2000000004b */
[----:B------:R-:W-:Y:S01]  /*172f0*/  @P2 IMAD.MOV.U32 R5, RZ, RZ, R91 ;  /* 0x000000ffff052224 */ /* 0x000fe200078e005b */
[----:B------:R-:W-:-:S04]  /*17300*/  PRMT R74, RZ, 0x7610, R74 ;  /* 0x00007610ff4a7816 */ /* 0x000fc8000000004a */
[----:B------:R0:W3:Y:S01]  /*17310*/  @P2 LDG.E.U8 R75, desc[UR24][R4.64] ;  /* 0x00000018044b2981 */ /* 0x0000e2000c1e1100 */
[----:B------:R-:W-:Y:S01]  /*17320*/  PRMT R73, RZ, 0x7610, R73 ;  /* 0x00007610ff497816 */ /* 0x000fe20000000049 */
[----:B0-----:R-:W-:Y:S02]  /*17330*/  @P2 IMAD.MOV.U32 R4, RZ, RZ, R14 ;  /* 0x000000ffff042224 */ /* 0x001fe400078e000e */
[----:B------:R-:W-:Y:S01]  /*17340*/  @P2 IMAD.MOV.U32 R5, RZ, RZ, R83 ;  /* 0x000000ffff052224 */ /* 0x000fe200078e0053 */
[----:B------:R-:W-:-:S04]  /*17350*/  SEL R14, R10, R152, !P3 ;  /* 0x000000980a0e7207 */ /* 0x000fc80005800000 */
[----:B------:R0:W3:Y:S01]  /*17360*/  @P2 LDG.E.U8 R74, desc[UR24][R4.64] ;  /* 0x00000018044a2981 */ /* 0x0000e2000c1e1100 */
[----:B------:R-:W-:Y:S01]  /*17370*/  PRMT R68, RZ, 0x7610, R68 ;  /* 0x00007610ff447816 */ /* 0x000fe20000000044 */
[----:B------:R-:W-:Y:S02]  /*17380*/  IMAD R14, R14, UR6, RZ ;  /* 0x000000060e0e7c24 */ /* 0x000fe4000f8e02ff */
[----:B0-----:R-:W-:Y:S02]  /*17390*/  @P2 IMAD.MOV.U32 R4, RZ, RZ, R13 ;  /* 0x000000ffff042224 */ /* 0x001fe400078e000d */
[----:B------:R-:W-:-:S05]  /*173a0*/  @P2 IMAD.MOV.U32 R5, RZ, RZ, R12 ;  /* 0x000000ffff052224 */ /* 0x000fca00078e000c */
[----:B------:R0:W3:Y:S01]  /*173b0*/  @P2 LDG.E.U8 R73, desc[UR24][R4.64] ;  /* 0x0000001804492981 */ /* 0x0000e2000c1e1100 */
[----:B------:R-:W-:Y:S01]  /*173c0*/  SEL R13, R10, R143, !P3 ;  /* 0x0000008f0a0d7207 */ /* 0x000fe20005800000 */
[----:B0-----:R-:W-:Y:S02]  /*173d0*/  @P0 IMAD.MOV.U32 R4, RZ, RZ, R151 ;  /* 0x000000ffff040224 */ /* 0x001fe400078e0097 */
[----:B------:R-:W-:-:S05]  /*173e0*/  @P0 IMAD.MOV.U32 R5, RZ, RZ, R158 ;  /* 0x000000ffff050224 */ /* 0x000fca00078e009e */
[----:B------:R0:W3:Y:S01]  /*173f0*/  @P0 LDG.E.U8 R68, desc[UR24][R4.64] ;  /* 0x0000001804440981 */ /* 0x0000e2000c1e1100 */
[----:B------:R-:W-:Y:S01]  /*17400*/  IADD3 R114, P0, PT, R14, R7, RZ ;  /* 0x000000070e727210 */ /* 0x000fe20007f1e0ff */
[----:B------:R-:W-:Y:S01]  /*17410*/  IMAD R13, R13, UR6, RZ ;  /* 0x000000060d0d7c24 */ /* 0x000fe2000f8e02ff */
[C---:B----4-:R-:W-:Y:S02]  /*17420*/  SEL R91, R10.reuse, R149, !P3 ;  /* 0x000000950a5b7207 */ /* 0x050fe40005800000 */
[----:B------:R-:W-:Y:S01]  /*17430*/  SEL R12, R10, R144, !P3 ;  /* 0x000000900a0c7207 */ /* 0x000fe20005800000 */
[----:B------:R-:W-:Y:S01]  /*17440*/  STL [R1+0x188], R114 ;  /* 0x0001887201007387 */ /* 0x000fe20000100800 */
[----:B------:R-:W-:-:S03]  /*17450*/  IADD3 R11, P6, PT, R13, R7, RZ ;  /* 0x000000070d0b7210 */ /* 0x000fc60007fde0ff */
[----:B------:R-:W4:Y:S01]  /*17460*/  LDL.LU R149, [R1+0x2a4] ;  /* 0x0002a40001957983 */ /* 0x000f220000300800 */
[----:B------:R-:W-:Y:S01]  /*17470*/  IMAD R12, R12, UR6, RZ ;  /* 0x000000060c0c7c24 */ /* 0x000fe2000f8e02ff */
[C---:B0-----:R-:W-:Y:S02]  /*17480*/  SEL R5, R10.reuse, R163, !P3 ;  /* 0x000000a30a057207 */ /* 0x041fe40005800000 */
[----:B------:R0:W-:Y:S01]  /*17490*/  STL [R1+0x190], R11 ;  /* 0x0001900b01007387 */ /* 0x0001e20000100800 */
[C---:B------:R-:W-:Y:S02]  /*174a0*/  SEL R4, R10.reuse, R164, !P3 ;  /* 0x000000a40a047207 */ /* 0x040fe40005800000 */
[----:B------:R-:W-:Y:S01]  /*174b0*/  IMAD R5, R5, UR6, RZ ;  /* 0x0000000605057c24 */ /* 0x000fe2000f8e02ff */
[----:B------:R-:W-:Y:S02]  /*174c0*/  SEL R83, R10, R155, !P3 ;  /* 0x0000009b0a537207 */ /* 0x000fe40005800000 */
[----:B0-----:R-:W-:-:S02]  /*174d0*/  LEA.HI.X.SX32 R11, R14, R6, 0x1, P0 ;  /* 0x000000060e0b7211 */ /* 0x001fc400000f0eff */
[----:B------:R-:W-:Y:S02]  /*174e0*/  IADD3 R14, P0, PT, R12, R7, RZ ;  /* 0x000000070c0e7210 */ /* 0x000fe40007f1e0ff */
[----:B------:R-:W-:Y:S01]  /*174f0*/  LEA.HI.X.SX32 R13, R13, R6, 0x1, P6 ;  /* 0x000000060d0d7211 */ /* 0x000fe200030f0eff */
[----:B------:R0:W-:Y:S01]  /*17500*/  STL [R1+0x184], R11 ;  /* 0x0001840b01007387 */ /* 0x0001e20000100800 */
[----:B------:R-:W-:Y:S01]  /*17510*/  SEL R96, R10, R150, !P3 ;  /* 0x000000960a607207 */ /* 0x000fe20005800000 */
[----:B------:R-:W-:Y:S02]  /*17520*/  IMAD R4, R4, UR6, RZ ;  /* 0x0000000604047c24 */ /* 0x000fe4000f8e02ff */
[----:B------:R-:W-:Y:S01]  /*17530*/  STL [R1+0x198], R14 ;  /* 0x0001980e01007387 */ /* 0x000fe20000100800 */
[----:B------:R-:W-:-:S03]  /*17540*/  IMAD R83, R83, UR6, RZ ;  /* 0x0000000653537c24 */ /* 0x000fc6000f8e02ff */
[----:B------:R-:W3:Y:S01]  /*17550*/  LDL.LU R150, [R1+0x2a8] ;  /* 0x0002a80001967983 */ /* 0x000ee20000300800 */
[----:B0-----:R-:W-:-:S03]  /*17560*/  IADD3 R11, P6, PT, R5, R7, RZ ;  /* 0x00000007050b7210 */ /* 0x001fc60007fde0ff */
[----:B------:R0:W-:Y:S01]  /*17570*/  STL [R1+0x18c], R13 ;  /* 0x00018c0d01007387 */ /* 0x0001e20000100800 */
[----:B------:R-:W-:-:S03]  /*17580*/  IMAD R85, R85, UR6, RZ ;  /* 0x0000000655557c24 */ /* 0x000fc6000f8e02ff */
[----:B------:R1:W-:Y:S01]  /*17590*/  STL [R1+0x1c8], R11 ;  /* 0x0001c80b01007387 */ /* 0x0003e20000100800 */
[-C--:B0-----:R-:W-:Y:S02]  /*175a0*/  LEA.HI.X.SX32 R13, R12, R6.reuse, 0x1, P0 ;  /* 0x000000060c0d7211 */ /* 0x081fe400000f0eff */
[CC--:B------:R-:W-:Y:S02]  /*175b0*/  IADD3 R12, P0, PT, R4.reuse, R7.reuse, RZ ;  /* 0x00000007040c7210 */ /* 0x0c0fe40007f1e0ff */
[-C--:B-1----:R-:W-:Y:S02]  /*175c0*/  LEA.HI.X.SX32 R11, R5, R6.reuse, 0x1, P6 ;  /* 0x00000006050b7211 */ /* 0x082fe400030f0eff */
[----:B------:R-:W-:Y:S01]  /*175d0*/  IADD3 R5, P6, PT, R83, R7, RZ ;  /* 0x0000000753057210 */ /* 0x000fe20007fde0ff */
[----:B------:R-:W-:Y:S01]  /*175e0*/  STL [R1+0x194], R13 ;  /* 0x0001940d01007387 */ /* 0x000fe20000100800 */
[----:B------:R-:W-:Y:S01]  /*175f0*/  LEA.HI.X.SX32 R4, R4, R6, 0x1, P0 ;  /* 0x0000000604047211 */ /* 0x000fe200000f0eff */
[----:B------:R-:W-:-:S02]  /*17600*/  IMAD R91, R91, UR6, RZ ;  /* 0x000000065b5b7c24 */ /* 0x000fc4000f8e02ff */
[----:B------:R-:W-:Y:S01]  /*17610*/  STL [R1+0x1d0], R12 ;  /* 0x0001d00c01007387 */ /* 0x000fe20000100800 */
[----:B------:R-:W-:-:S03]  /*17620*/  SEL R100, R10, R141, !P3 ;  /* 0x0000008d0a647207 */ /* 0x000fc60005800000 */
[----:B------:R0:W-:Y:S04]  /*17630*/  STL [R1+0x1c4], R11 ;  /* 0x0001c40b01007387 */ /* 0x0001e80000100800 */
[----:B------:R1:W-:Y:S04]  /*17640*/  STL [R1+0x1d8], R5 ;  /* 0x0001d80501007387 */ /* 0x0003e80000100800 */
[----:B------:R-:W3:Y:S01]  /*17650*/  LDL.LU R141, [R1+0x2ac] ;  /* 0x0002ac00018d7983 */ /* 0x000ee20000300800 */
[----:B0-----:R-:W-:-:S03]  /*17660*/  IADD3 R11, P0, PT, R85, R7, RZ ;  /* 0x00000007550b7210 */ /* 0x001fc60007f1e0ff */
[----:B------:R0:W-:Y:S01]  /*17670*/  STL [R1+0x1cc], R4 ;  /* 0x0001cc0401007387 */ /* 0x0001e20000100800 */
[----:B-1----:R-:W-:-:S03]  /*17680*/  LEA.HI.X.SX32 R5, R83, R6, 0x1, P6 ;  /* 0x0000000653057211 */ /* 0x002fc600030f0eff */
[----:B------:R-:W-:Y:S01]  /*17690*/  STL [R1+0x228], R11 ;  /* 0x0002280b01007387 */ /* 0x000fe20000100800 */
[----:B------:R-:W-:Y:S01]  /*176a0*/  IMAD R96, R96, UR6, RZ ;  /* 0x0000000660607c24 */ /* 0x000fe2000f8e02ff */
[----:B0-----:R-:W-:Y:S02]  /*176b0*/  IADD3 R4, P6, PT, R91, R7, RZ ;  /* 0x000000075b047210 */ /* 0x001fe40007fde0ff */
[----:B------:R0:W-:Y:S01]  /*176c0*/  STL [R1+0x1d4], R5 ;  /* 0x0001d40501007387 */ /* 0x0001e20000100800 */
[----:B------:R-:W-:-:S03]  /*176d0*/  SEL R102, R10, R142, !P3 ;  /* 0x0000008e0a667207 */ /* 0x000fc60005800000 */
[----:B------:R1:W-:Y:S04]  /*176e0*/  STL [R1+0x230], R4 ;  /* 0x0002300401007387 */ /* 0x0003e80000100800 */
[----:B------:R-:W3:Y:S01]  /*176f0*/  LDL.LU R142, [R1+0x2b0] ;  /* 0x0002b000018e7983 */ /* 0x000ee20000300800 */
[----:B0-----:R-:W-:Y:S02]  /*17700*/  LEA.HI.X.SX32 R5, R85, R6, 0x1, P0 ;  /* 0x0000000655057211 */ /* 0x001fe400000f0eff */
[----:B-1----:R-:W-:-:S03]  /*17710*/  IADD3 R4, P0, PT, R96, R7, RZ ;  /* 0x0000000760047210 */ /* 0x002fc60007f1e0ff */
[----:B------:R0:W-:Y:S04]  /*17720*/  STL [R1+0x204], R5 ;  /* 0x0002040501007387 */ /* 0x0001e80000100800 */
[----:B------:R2:W-:Y:S01]  /*17730*/  STL [R1+0x238], R4 ;  /* 0x0002380401007387 */ /* 0x0005e20000100800 */
[----:B0-----:R-:W-:-:S05]  /*17740*/  LEA.HI.X.SX32 R5, R91, R6, 0x1, P6 ;  /* 0x000000065b057211 */ /* 0x001fca00030f0eff */
[----:B------:R0:W-:Y:S01]  /*17750*/  STL [R1+0x22c], R5 ;  /* 0x00022c0501007387 */ /* 0x0001e20000100800 */
[----:B--2---:R-:W-:-:S03]  /*17760*/  SEL R4, R10, R156, !P3 ;  /* 0x0000009c0a047207 */ /* 0x004fc60005800000 */
[----:B------:R-:W2:Y:S01]  /*17770*/  LDL.LU R156, [R1+0x2b4] ;  /* 0x0002b400019c7983 */ /* 0x000ea20000300800 */
[----:B------:R-:W-:Y:S01]  /*17780*/  IMAD R100, R100, UR6, RZ ;  /* 0x0000000664647c24 */ /* 0x000fe2000f8e02ff */
[----:B0-----:R-:W-:-:S04]  /*17790*/  LEA.HI.X.SX32 R5, R96, R6, 0x1, P0 ;  /* 0x0000000660057211 */ /* 0x001fc800000f0eff */
[----:B------:R-:W-:Y:S01]  /*177a0*/  IADD3 R11, P0, PT, R100, R7, RZ ;  /* 0x00000007640b7210 */ /* 0x000fe20007f1e0ff */
[----:B------:R-:W-:Y:S01]  /*177b0*/  STL [R1+0xaf8], R96 ;  /* 0x000af86001007387 */ /* 0x000fe20000100800 */
[----:B------:R-:W-:-:S03]  /*177c0*/  VIADD R3, R0, 0xdd ;  /* 0x000000dd00037836 */ /* 0x000fc60000000000 */
[----:B------:R4:W-:Y:S04]  /*177d0*/  STL [R1+0x234], R5 ;  /* 0x0002340501007387 */ /* 0x0009e80000100800 */
[----:B------:R-:W-:Y:S01]  /*177e0*/  STL [R1+0x268], R11 ;  /* 0x0002680b01007387 */ /* 0x000fe20000100800 */
[----:B------:R-:W-:Y:S01]  /*177f0*/  IMAD R102, R102, UR6, RZ ;  /* 0x0000000666667c24 */ /* 0x000fe2000f8e02ff */
[----:B------:R-:W-:Y:S01]  /*17800*/  ISETP.GE.AND P6, PT, R3, RZ, PT ;  /* 0x000000ff0300720c */ /* 0x000fe20003fc6270 */
[----:B------:R-:W-:Y:S01]  /*17810*/  IMAD R13, R4, UR6, RZ ;  /* 0x00000006040d7c24 */ /* 0x000fe2000f8e02ff */
[----:B------:R-:W-:Y:S02]  /*17820*/  IABS R12, R3 ;  /* 0x00000003000c7213 */ /* 0x000fe40000000000 */
[----:B------:R-:W-:-:S02]  /*17830*/  LEA.HI.X.SX32 R3, R100, R6, 0x1, P0 ;  /* 0x0000000664037211 */ /* 0x000fc400000f0eff */
[----:B------:R-:W-:Y:S02]  /*17840*/  IADD3 R4, P0, PT, R102, R7, RZ ;  /* 0x0000000766047210 */ /* 0x000fe40007f1e0ff */
[----:B----4-:R-:W-:Y:S02]  /*17850*/  SEL R5, R10, R149, !P3 ;  /* 0x000000950a057207 */ /* 0x010fe40005800000 */
[----:B------:R-:W4:Y:S04]  /*17860*/  LDL.LU R149, [R1+0x2b8] ;  /* 0x0002b80001957983 */ /* 0x000f280000300800 */
[----:B------:R-:W-:Y:S04]  /*17870*/  STL [R1+0xafc], R100 ;  /* 0x000afc6401007387 */ /* 0x000fe80000100800 */
[----:B------:R-:W-:Y:S04]  /*17880*/  STL [R1+0x264], R3 ;  /* 0x0002640301007387 */ /* 0x000fe80000100800 */
[----:B------:R0:W-:Y:S02]  /*17890*/  STL [R1+0x270], R4 ;  /* 0x0002700401007387 */ /* 0x0001e40000100800 */
[----:B0-----:R-:W-:-:S02]  /*178a0*/  LEA.HI.X.SX32 R4, R102, R6, 0x1, P0 ;  /* 0x0000000666047211 */ /* 0x001fc400000f0eff */
[----:B------:R-:W-:Y:S02]  /*178b0*/  IADD3 R11, P0, PT, R13, R7, RZ ;  /* 0x000000070d0b7210 */ /* 0x000fe40007f1e0ff */
[----:B---3--:R-:W-:Y:S02]  /*178c0*/  SEL R3, R10, R150, !P3 ;  /* 0x000000960a037207 */ /* 0x008fe40005800000 */
[----:B------:R-:W3:Y:S04]  /*178d0*/  LDL.LU R150, [R1+0x2bc] ;  /* 0x0002bc0001967983 */ /* 0x000ee80000300800 */
[----:B------:R-:W-:Y:S04]  /*178e0*/  STL [R1+0xb00], R102 ;  /* 0x000b006601007387 */ /* 0x000fe80000100800 */
[----:B------:R-:W-:Y:S04]  /*178f0*/  STL [R1+0x26c], R4 ;  /* 0x00026c0401007387 */ /* 0x000fe80000100800 */
[----:B------:R0:W-:Y:S04]  /*17900*/  STL [R1+0x278], R11 ;  /* 0x0002780b01007387 */ /* 0x0001e80000100800 */
[----:B------:R-:W3:Y:S01]  /*17910*/  LDL.LU R155, [R1+0x2c0] ;  /* 0x0002c000019b7983 */ /* 0x000ee20000300800 */
[----:B------:R-:W-:-:S02]  /*17920*/  IMAD R14, R5, UR6, RZ ;  /* 0x00000006050e7c24 */ /* 0x000fc4000f8e02ff */
[----:B------:R-:W-:Y:S01]  /*17930*/  IMAD R83, R3, UR6, RZ ;  /* 0x0000000603537c24 */ /* 0x000fe2000f8e02ff */
[----:B0-----:R-:W-:Y:S02]  /*17940*/  LEA.HI.X.SX32 R11, R13, R6, 0x1, P0 ;  /* 0x000000060d0b7211 */ /* 0x001fe400000f0eff */
[----:B------:R-:W-:Y:S01]  /*17950*/  IADD3 R3, P0, PT, R14, R7, RZ ;  /* 0x000000070e037210 */ /* 0x000fe20007f1e0ff */
[----:B------:R-:W-:Y:S01]  /*17960*/  IMAD.HI.U32 R5, R9, R12, RZ ;  /* 0x0000000c09057227 */ /* 0x000fe200078e00ff */
[----:B------:R-:W-:Y:S02]  /*17970*/  SEL R4, R10, R141, !P3 ;  /* 0x0000008d0a047207 */ /* 0x000fe40005800000 */
[----:B------:R-:W3:Y:S01]  /*17980*/  LDL.LU R141, [R1+0x2c4] ;  /* 0x0002c400018d7983 */ /* 0x000ee20000300800 */
[----:B------:R-:W-:-:S03]  /*17990*/  IMAD.MOV R5, RZ, RZ, -R5 ;  /* 0x000000ffff057224 */ /* 0x000fc600078e0a05 */
[----:B------:R-:W-:Y:S01]  /*179a0*/  STL [R1+0x274], R11 ;  /* 0x0002740b01007387 */ /* 0x000fe20000100800 */
[----:B------:R-:W-:-:S03]  /*179b0*/  IMAD R85, R4, UR6, RZ ;  /* 0x0000000604557c24 */ /* 0x000fc6000f8e02ff */
[----:B------:R0:W-:Y:S01]  /*179c0*/  STL [R1+0x298], R3 ;  /* 0x0002980301007387 */ /* 0x0001e20000100800 */
[----:B------:R-:W-:Y:S01]  /*179d0*/  LEA.HI.X.SX32 R4, R14, R6, 0x1, P0 ;  /* 0x000000060e047211 */ /* 0x000fe200000f0eff */
[----:B------:R-:W-:Y:S01]  /*179e0*/  IMAD R12, R8, R5, R12 ;  /* 0x00000005080c7224 */ /* 0x000fe200078e020c */
[----:B------:R-:W-:Y:S02]  /*179f0*/  SEL R13, R10, R142, !P3 ;  /* 0x0000008e0a0d7207 */ /* 0x000fe40005800000 */
[----:B------:R-:W3:Y:S01]  /*17a00*/  LDL.LU R142, [R1+0x2cc] ;  /* 0x0002cc00018e7983 */ /* 0x000ee20000300800 */
[----:B0-----:R-:W-:-:S03]  /*17a10*/  IADD3 R3, P0, PT, R83, R7, RZ ;  /* 0x0000000753037210 */ /* 0x001fc60007f1e0ff */
[----:B------:R-:W-:Y:S04]  /*17a20*/  STL [R1+0x294], R4 ;  /* 0x0002940401007387 */ /* 0x000fe80000100800 */
[----:B------:R2:W-:Y:S04]  /*17a30*/  STL [R1+0x2a0], R3 ;  /* 0x0002a00301007387 */ /* 0x0005e80000100800 */
[----:B------:R-:W-:Y:S01]  /*17a40*/  STL [R1+0xaec], R12 ;  /* 0x000aec0c01007387 */ /* 0x000fe20000100800 */
[----:B--2---:R-:W-:-:S03]  /*17a50*/  SEL R3, R10, R156, !P3 ;  /* 0x0000009c0a037207 */ /* 0x004fc60005800000 */
[----:B------:R-:W2:Y:S01]  /*17a60*/  LDL.LU R156, [R1+0x2d4] ;  /* 0x0002d400019c7983 */ /* 0x000ea20000300800 */
[----:B------:R-:W-:Y:S02]  /*17a70*/  LEA.HI.X.SX32 R4, R83, R6, 0x1, P0 ;  /* 0x0000000653047211 */ /* 0x000fe400000f0eff */
[----:B------:R-:W-:Y:S01]  /*17a80*/  IADD3 R5, P0, PT, R85, R7, RZ ;  /* 0x0000000755057210 */ /* 0x000fe20007f1e0ff */
[----:B------:R-:W-:Y:S04]  /*17a90*/  STL [R1+0xaf0], R83 ;  /* 0x000af05301007387 */ /* 0x000fe80000100800 */
[----:B------:R4:W-:Y:S01]  /*17aa0*/  STL [R1+0x29c], R4 ;  /* 0x00029c0401007387 */ /* 0x0009e20000100800 */
[----:B------:R-:W-:Y:S01]  /*17ab0*/  IMAD R13, R13, UR6, RZ ;  /* 0x000000060d0d7c24 */ /* 0x000fe2000f8e02ff */
[----:B----4-:R-:W-:-:S02]  /*17ac0*/  SEL R4, R10, R149, !P3 ;  /* 0x000000950a047207 */ /* 0x010fc40005800000 */
[----:B------:R-:W4:Y:S04]  /*17ad0*/  LDL.LU R149, [R1+0x2dc] ;  /* 0x0002dc0001957983 */ /* 0x000f280000300800 */
[----:B------:R0:W-:Y:S04]  /*17ae0*/  STL [R1+0x2a8], R5 ;  /* 0x0002a80501007387 */ /* 0x0001e80000100800 */
[----:B------:R-:W-:Y:S01]  /*17af0*/  STL [R1+0xaf4], R85 ;  /* 0x000af45501007387 */ /* 0x000fe20000100800 */
[----:B0-----:R-:W-:Y:S01]  /*17b00*/  IMAD R5, R3, UR6, RZ ;  /* 0x0000000603057c24 */ /* 0x001fe2000f8e02ff */
[----:B------:R-:W-:-:S02]  /*17b10*/  LEA.HI.X.SX32 R3, R85, R6, 0x1, P0 ;  /* 0x0000000655037211 */ /* 0x000fc400000f0eff */
[----:B------:R-:W-:-:S03]  /*17b20*/  IADD3 R11, P0, PT, R13, R7, RZ ;  /* 0x000000070d0b7210 */ /* 0x000fc60007f1e0ff */
[----:B------:R3:W-:Y:S04]  /*17b30*/  STL [R1+0x2a4], R3 ;  /* 0x0002a40301007387 */ /* 0x0007e80000100800 */
[----:B------:R-:W4:Y:S01]  /*17b40*/  LDL.LU R164, [R1+0x2e4] ;  /* 0x0002e40001a47983 */ /* 0x000f220000300800 */
[----:B------:R-:W-:Y:S01]  /*17b50*/  IMAD R14, R4, UR6, RZ ;  /* 0x00000006040e7c24 */ /* 0x000fe2000f8e02ff */
[----:B------:R-:W-:Y:S02]  /*17b60*/  LEA.HI.X.SX32 R4, R13, R6, 0x1, P0 ;  /* 0x000000060d047211 */ /* 0x000fe400000f0eff */
[----:B------:R0:W-:Y:S01]  /*17b70*/  STL [R1+0x2b0], R11 ;  /* 0x0002b00b01007387 */ /* 0x0001e20000100800 */
[----:B---3--:R-:W-:-:S03]  /*17b80*/  SEL R3, R10, R150, !P3 ;  /* 0x000000960a037207 */ /* 0x008fc60005800000 */
[----:B------:R-:W3:Y:S01]  /*17b90*/  LDL.LU R150, [R1+0x2ec] ;  /* 0x0002ec0001967983 */ /* 0x000ee20000300800 */
[----:B0-----:R-:W-:-:S03]  /*17ba0*/  IADD3 R11, P0, PT, R5, R7, RZ ;  /* 0x00000007050b7210 */ /* 0x001fc60007f1e0ff */
[----:B------:R0:W-:Y:S01]  /*17bb0*/  STL [R1+0x2ac], R4 ;  /* 0x0002ac0401007387 */ /* 0x0001e20000100800 */
[----:B------:R-:W-:-:S03]  /*17bc0*/  IMAD R13, R3, UR6, RZ ;  /* 0x00000006030d7c24 */ /* 0x000fc6000f8e02ff */
[----:B------:R-:W-:Y:S01]  /*17bd0*/  STL [R1+0x2b8], R11 ;  /* 0x0002b80b01007387 */ /* 0x000fe20000100800 */
[----:B------:R-:W-:Y:S02]  /*17be0*/  LEA.HI.X.SX32 R3, R5, R6, 0x1, P0 ;  /* 0x0000000605037211 */ /* 0x000fe400000f0eff */
[----:B------:R-:W-:Y:S02]  /*17bf0*/  IADD3 R5, P0, PT, R14, R7, RZ ;  /* 0x000000070e057210 */ /* 0x000fe40007f1e0ff */
[C---:B0-----:R-:W-:Y:S02]  /*17c00*/  SEL R4, R10.reuse, R155, !P3 ;  /* 0x0000009b0a047207 */ /* 0x041fe40005800000 */
[----:B------:R-:W3:Y:S04]  /*17c10*/  LDL.LU R155, [R1+0x2f4] ;  /* 0x0002f400019b7983 */ /* 0x000ee80000300800 */
[----:B------:R0:W-:Y:S04]  /*17c20*/  STL [R1+0x2b4], R3 ;  /* 0x0002b40301007387 */ /* 0x0001e80000100800 */
[----:B------:R1:W-:Y:S01]  /*17c30*/  STL [R1+0x2c0], R5 ;  /* 0x0002c00501007387 */ /* 0x0003e20000100800 */
[----:B0-----:R-:W-:-:S03]  /*17c40*/  SEL R3, R10, R141, !P3 ;  /* 0x0000008d0a037207 */ /* 0x001fc60005800000 */
[----:B------:R-:W3:Y:S01]  /*17c50*/  LDL.LU R141, [R1+0x2fc] ;  /* 0x0002fc00018d7983 */ /* 0x000ee20000300800 */
[----:B-1----:R-:W-:Y:S01]  /*17c60*/  IMAD R5, R4, UR6, RZ ;  /* 0x0000000604057c24 */ /* 0x002fe2000f8e02ff */
[----:B------:R-:W-:Y:S02]  /*17c70*/  LEA.HI.X.SX32 R4, R14, R6, 0x1, P0 ;  /* 0x000000060e047211 */ /* 0x000fe400000f0eff */
[----:B------:R-:W-:-:S03]  /*17c80*/  IADD3 R11, P0, PT, R13, R7, RZ ;  /* 0x000000070d0b7210 */ /* 0x000fc60007f1e0ff */
[----:B------:R0:W-:Y:S01]  /*17c90*/  STL [R1+0x2bc], R4 ;  /* 0x0002bc0401007387 */ /* 0x0001e20000100800 */
[----:B------:R-:W-:-:S03]  /*17ca0*/  IMAD R14, R3, UR6, RZ ;  /* 0x00000006030e7c24 */ /* 0x000fc6000f8e02ff */
[----:B------:R1:W-:Y:S01]  /*17cb0*/  STL [R1+0x2c8], R11 ;  /* 0x0002c80b01007387 */ /* 0x0003e20000100800 */
[----:B------:R-:W-:Y:S02]  /*17cc0*/  LEA.HI.X.SX32 R3, R13, R6, 0x1, P0 ;  /* 0x000000060d037211 */ /* 0x000fe400000f0eff */
[----:B0-----:R-:W-:Y:S02]  /*17cd0*/  SEL R4, R10, R142, !P3 ;  /* 0x0000008e0a047207 */ /* 0x001fe40005800000 */
[----:B------:R-:W3:Y:S01]  /*17ce0*/  LDL.LU R142, [R1+0x304] ;  /* 0x00030400018e7983 */ /* 0x000ee20000300800 */
[----:B-1----:R-:W-:-:S03]  /*17cf0*/  IADD3 R11, P0, PT, R5, R7, RZ ;  /* 0x00000007050b7210 */ /* 0x002fc60007f1e0ff */
[----:B------:R2:W-:Y:S04]  /*17d00*/  STL [R1+0x2c4], R3 ;  /* 0x0002c40301007387 */ /* 0x0005e80000100800 */
[----:B------:R-:W-:Y:S01]  /*17d10*/  STL [R1+0x2d0], R11 ;  /* 0x0002d00b01007387 */ /* 0x000fe20000100800 */
[----:B--2---:R-:W-:-:S03]  /*17d20*/  SEL R3, R10, R156, !P3 ;  /* 0x0000009c0a037207 */ /* 0x004fc60005800000 */
[----:B------:R-:W2:Y:S01]  /*17d30*/  LDL.LU R156, [R1+0x30c] ;  /* 0x00030c00019c7983 */ /* 0x000ea20000300800 */
[----:B------:R-:W-:Y:S01]  /*17d40*/  IMAD R13, R4, UR6, RZ ;  /* 0x00000006040d7c24 */ /* 0x000fe2000f8e02ff */
[----:B------:R-:W-:Y:S02]  /*17d50*/  LEA.HI.X.SX32 R4, R5, R6, 0x1, P0 ;  /* 0x0000000605047211 */ /* 0x000fe400000f0eff */
[----:B------:R-:W-:-:S03]  /*17d60*/  IADD3 R5, P0, PT, R14, R7, RZ ;  /* 0x000000070e057210 */ /* 0x000fc60007f1e0ff */
[----:B------:R-:W-:Y:S04]  /*17d70*/  STL [R1+0x2cc], R4 ;  /* 0x0002cc0401007387 */ /* 0x000fe80000100800 */
[----:B------:R0:W-:Y:S02]  /*17d80*/  STL [R1+0x2d8], R5 ;  /* 0x0002d80501007387 */ /* 0x0001e40000100800 */
[----:B0-----:R-:W-:Y:S01]  /*17d90*/  IMAD R5, R3, UR6, RZ ;  /* 0x0000000603057c24 */ /* 0x001fe2000f8e02ff */
[----:B------:R-:W-:Y:S02]  /*17da0*/  LEA.HI.X.SX32 R3, R14, R6, 0x1, P0 ;  /* 0x000000060e037211 */ /* 0x000fe400000f0eff */
[----:B------:R-:W-:Y:S02]  /*17db0*/  IADD3 R11, P0, PT, R13, R7, RZ ;  /* 0x000000070d0b7210 */ /* 0x000fe40007f1e0ff */
[----:B----4-:R-:W-:-:S02]  /*17dc0*/  SEL R4, R10, R149, !P3 ;  /* 0x000000950a047207 */ /* 0x010fc40005800000 */
[----:B------:R-:W4:Y:S03]  /*17dd0*/  LDL.LU R149, [R1+0x314] ;  /* 0x0003140001957983 */ /* 0x000f260000300800 */
[----:B------:R-:W-:Y:S01]  /*17de0*/  IMAD R14, R4, UR6, RZ ;  /* 0x00000006040e7c24 */ /* 0x000fe2000f8e02ff */
[----:B------:R-:W-:Y:S01]  /*17df0*/  STL [R1+0x2d4], R3 ;  /* 0x0002d40301007387 */ /* 0x000fe20000100800 */
[----:B------:R-:W-:-:S03]  /*17e00*/  LEA.HI.X.SX32 R4, R13, R6, 0x1, P0 ;  /* 0x000000060d047211 */ /* 0x000fc600000f0eff */
[----:B------:R0:W-:Y:S02]  /*17e10*/  STL [R1+0x2e0], R11 ;  /* 0x0002e00b01007387 */ /* 0x0001e40000100800 */
[----:B0-----:R-:W-:Y:S02]  /*17e20*/  IADD3 R11, P0, PT, R5, R7, RZ ;  /* 0x00000007050b7210 */ /* 0x001fe40007f1e0ff */
[----:B------:R-:W-:Y:S02]  /*17e30*/  SEL R3, R10, R164, !P3 ;  /* 0x000000a40a037207 */ /* 0x000fe40005800000 */
[----:B------:R-:W4:Y:S03]  /*17e40*/  LDL.LU R164, [R1+0x31c] ;  /* 0x00031c0001a47983 */ /* 0x000f260000300800 */
[----:B------:R-:W-:Y:S01]  /*17e50*/  IMAD R13, R3, UR6, RZ ;  /* 0x00000006030d7c24 */ /* 0x000fe2000f8e02ff */
[----:B------:R3:W-:Y:S01]  /*17e60*/  STL [R1+0x2dc], R4 ;  /* 0x0002dc0401007387 */ /* 0x0007e20000100800 */
[----:B------:R-:W-:-:S03]  /*17e70*/  LEA.HI.X.SX32 R3, R5, R6, 0x1, P0 ;  /* 0x0000000605037211 */ /* 0x000fc600000f0eff */
[----:B------:R0:W-:Y:S01]  /*17e80*/  STL [R1+0x2e8], R11 ;  /* 0x0002e80b01007387 */ /* 0x0001e20000100800 */
[----:B---3--:R-:W-:-:S03]  /*17e90*/  SEL R4, R10, R150, !P3 ;  /* 0x000000960a047207 */ /* 0x008fc60005800000 */
[----:B------:R-:W3:Y:S01]  /*17ea0*/  LDL.LU R150, [R1+0x324] ;  /* 0x0003240001967983 */ /* 0x000ee20000300800 */
[----:B0-----:R-:W-:-:S03]  /*17eb0*/  IADD3 R11, P0, PT, R14, R7, RZ ;  /* 0x000000070e0b7210 */ /* 0x001fc60007f1e0ff */
[----:B------:R0:W-:Y:S01]  /*17ec0*/  STL [R1+0x2e4], R3 ;  /* 0x0002e40301007387 */ /* 0x0001e20000100800 */
[----:B------:R-:W-:Y:S01]  /*17ed0*/  IMAD R5, R4, UR6, RZ ;  /* 0x0000000604057c24 */ /* 0x000fe2000f8e02ff */
[----:B------:R-:W-:Y:S02]  /*17ee0*/  LEA.HI.X.SX32 R4, R14, R6, 0x1, P0 ;  /* 0x000000060e047211 */ /* 0x000fe400000f0eff */
[----:B------:R1:W-:Y:S01]  /*17ef0*/  STL [R1+0x2f0], R11 ;  /* 0x0002f00b01007387 */ /* 0x0003e20000100800 */
[----:B0-----:R-:W-:-:S03]  /*17f00*/  SEL R3, R10, R155, !P3 ;  /* 0x0000009b0a037207 */ /* 0x001fc60005800000 */
[----:B------:R-:W3:Y:S01]  /*17f10*/  LDL.LU R155, [R1+0x32c] ;  /* 0x00032c00019b7983 */ /* 0x000ee20000300800 */
[----:B-1----:R-:W-:-:S03]  /*17f20*/  IADD3 R11, P0, PT, R13, R7, RZ ;  /* 0x000000070d0b7210 */ /* 0x002fc60007f1e0ff */
        /* <DEDUP_REMOVED lines=15> */
[----:B------:R0:W-:Y:S01]  /*18020*/  STL [R1+0x308], R11 ;  /* 0x0003080b01007387 */ /* 0x0001e20000100800 */
[----:B--2---:R-:W-:-:S03]  /*18030*/  SEL R4, R10, R156, !P3 ;  /* 0x0000009c0a047207 */ /* 0x004fc60005800000 */
[----:B------:R-:W2:Y:S01]  /*18040*/  LDL.LU R156, [R1+0x344] ;  /* 0x00034400019c7983 */ /* 0x000ea20000300800 */
[----:B------:R-:W-:Y:S01]  /*18050*/  IMAD R5, R3, UR6, RZ ;  /* 0x0000000603057c24 */ /* 0x000fe2000f8e02ff */
[-C--:B------:R-:W-:Y:S02]  /*18060*/  LEA.HI.X.SX32 R3, R14, R6.reuse, 0x1, P0 ;  /* 0x000000060e037211 */ /* 0x080fe400000f0eff */
[C---:B0-----:R-:W-:Y:S01]  /*18070*/  IADD3 R11, P0, PT, R13.reuse, R7, RZ ;  /* 0x000000070d0b7210 */ /* 0x041fe20007f1e0ff */
[----:B------:R-:W-:Y:S02]  /*18080*/  IMAD R14, R4, UR6, RZ ;  /* 0x00000006040e7c24 */ /* 0x000fe4000f8e02ff */
[----:B------:R-:W-:Y:S01]  /*18090*/  STL [R1+0x304], R3 ;  /* 0x0003040301007387 */ /* 0x000fe20000100800 */
[----:B------:R-:W-:-:S03]  /*180a0*/  LEA.HI.X.SX32 R4, R13, R6, 0x1, P0 ;  /* 0x000000060d047211 */ /* 0x000fc600000f0eff */
[----:B------:R0:W-:Y:S02]  /*180b0*/  STL [R1+0x310], R11 ;  /* 0x0003100b01007387 */ /* 0x0001e40000100800 */
[----:B0-----:R-:W-:Y:S02]  /*180c0*/  IADD3 R11, P0, PT, R5, R7, RZ ;  /* 0x00000007050b7210 */ /* 0x001fe40007f1e0ff */
[----:B----4-:R-:W-:Y:S02]  /*180d0*/  SEL R3, R10, R149, !P3 ;  /* 0x000000950a037207 */ /* 0x010fe40005800000 */
[----:B------:R-:W4:Y:S04]  /*180e0*/  LDL.LU R149, [R1+0x34c] ;  /* 0x00034c0001957983 */ /* 0x000f280000300800 */
[----:B------:R-:W-:Y:S01]  /*180f0*/  STL [R1+0x30c], R4 ;  /* 0x00030c0401007387 */ /* 0x000fe20000100800 */
[----:B------:R-:W-:-:S03]  /*18100*/  IMAD R13, R3, UR6, RZ ;  /* 0x00000006030d7c24 */ /* 0x000fc6000f8e02ff */
[----:B------:R0:W-:Y:S02]  /*18110*/  STL [R1+0x318], R11 ;  /* 0x0003180b01007387 */ /* 0x0001e40000100800 */
[----:B0-----:R-:W-:Y:S02]  /*18120*/  LEA.HI.X.SX32 R11, R5, R6, 0x1, P0 ;  /* 0x00000006050b7211 */ /* 0x001fe400000f0eff */
[-C--:B------:R-:W-:Y:S02]  /*18130*/  IADD3 R5, P0, PT, R14, R7.reuse, RZ ;  /* 0x000000070e057210 */ /* 0x080fe40007f1e0ff */
[----:B------:R-:W-:Y:S01]  /*18140*/  SEL R4, R10, R164, !P3 ;  /* 0x000000a40a047207 */ /* 0x000fe20005800000 */
[----:B------:R0:W-:Y:S01]  /*18150*/  STL [R1+0x314], R11 ;  /* 0x0003140b01007387 */ /* 0x0001e20000100800 */
[----:B------:R-:W-:Y:S02]  /*18160*/  LEA.HI.X.SX32 R12, R14, R6, 0x1, P0 ;  /* 0x000000060e0c7211 */ /* 0x000fe400000f0eff */
[----:B0-----:R-:W-:-:S02]  /*18170*/  IADD3 R11, P0, PT, R13, R7, RZ ;  /* 0x000000070d0b7210 */ /* 0x001fc40007f1e0ff */
[----:B---3--:R-:W-:Y:S02]  /*18180*/  SEL R3, R10, R150, !P3 ;  /* 0x000000960a037207 */ /* 0x008fe40005800000 */
[----:B------:R-:W3:Y:S04]  /*18190*/  LDL.LU R150, [R1+0x354] ;  /* 0x0003540001967983 */ /* 0x000ee80000300800 */
[----:B------:R0:W-:Y:S04]  /*181a0*/  STL [R1+0x320], R5 ;  /* 0x0003200501007387 */ /* 0x0001e80000100800 */
[----:B------:R1:W-:Y:S01]  /*181b0*/  STL [R1+0x31c], R12 ;  /* 0x00031c0c01007387 */ /* 0x0003e20000100800 */
[----:B0-----:R-:W-:Y:S01]  /*181c0*/  IMAD R5, R4, UR6, RZ ;  /* 0x0000000604057c24 */ /* 0x001fe2000f8e02ff */
[----:B------:R-:W-:-:S02]  /*181d0*/  SEL R4, R10, R155, !P3 ;  /* 0x0000009b0a047207 */ /* 0x000fc40005800000 */
[----:B------:R-:W3:Y:S01]  /*181e0*/  LDL.LU R155, [R1+0x35c] ;  /* 0x00035c00019b7983 */ /* 0x000ee20000300800 */
[----:B-1----:R-:W-:-:S03]  /*181f0*/  LEA.HI.X.SX32 R12, R13, R6, 0x1, P0 ;  /* 0x000000060d0c7211 */ /* 0x002fc600000f0eff */
[----:B------:R0:W-:Y:S01]  /*18200*/  STL [R1+0x328], R11 ;  /* 0x0003280b01007387 */ /* 0x0001e20000100800 */
[----:B------:R-:W-:-:S03]  /*18210*/  IMAD R14, R3, UR6, RZ ;  /* 0x00000006030e7c24 */ /* 0x000fc6000f8e02ff */
[----:B------:R-:W-:Y:S01]  /*18220*/  STL [R1+0x324], R12 ;  /* 0x0003240c01007387 */ /* 0x000fe20000100800 */
[----:B0-----:R-:W-:Y:S01]  /*18230*/  IADD3 R11, P0, PT, R5, R7, RZ ;  /* 0x00000007050b7210 */ /* 0x001fe20007f1e0ff */
[----:B------:R-:W-:Y:S01]  /*18240*/  IMAD R13, R4, UR6, RZ ;  /* 0x00000006040d7c24 */ /* 0x000fe2000f8e02ff */
[----:B------:R-:W-:-:S03]  /*18250*/  SEL R3, R10, R141, !P3 ;  /* 0x0000008d0a037207 */ /* 0x000fc60005800000 */
[----:B------:R0:W-:Y:S01]  /*18260*/  STL [R1+0x330], R11 ;  /* 0x0003300b01007387 */ /* 0x0001e20000100800 */
[----:B------:R-:W-:-:S03]  /*18270*/  LEA.HI.X.SX32 R4, R5, R6, 0x1, P0 ;  /* 0x0000000605047211 */ /* 0x000fc600000f0eff */
[----:B------:R-:W3:Y:S01]  /*18280*/  LDL.LU R141, [R1+0x364] ;  /* 0x00036400018d7983 */ /* 0x000ee20000300800 */
[----:B0-----:R-:W-:-:S03]  /*18290*/  IADD3 R11, P0, PT, R14, R7, RZ ;  /* 0x000000070e0b7210 */ /* 0x001fc60007f1e0ff */
[----:B------:R0:W-:Y:S01]  /*182a0*/  STL [R1+0x32c], R4 ;  /* 0x00032c0401007387 */ /* 0x0001e20000100800 */
[----:B------:R-:W-:-:S03]  /*182b0*/  IMAD R5, R3, UR6, RZ ;  /* 0x0000000603057c24 */ /* 0x000fc6000f8e02ff */
[----:B------:R-:W-:Y:S01]  /*182c0*/  STL [R1+0x338], R11 ;  /* 0x0003380b01007387 */ /* 0x000fe20000100800 */
[----:B------:R-:W-:Y:S02]  /*182d0*/  LEA.HI.X.SX32 R3, R14, R6, 0x1, P0 ;  /* 0x000000060e037211 */ /* 0x000fe400000f0eff */
[C---:B0-----:R-:W-:Y:S02]  /*182e0*/  SEL R4, R10.reuse, R142, !P3 ;  /* 0x0000008e0a047207 */ /* 0x041fe40005800000 */
[----:B------:R-:W3:Y:S04]  /*182f0*/  LDL.LU R142, [R1+0x36c] ;  /* 0x00036c00018e7983 */ /* 0x000ee80000300800 */
[----:B------:R2:W-:Y:S02]  /*18300*/  STL [R1+0x334], R3 ;  /* 0x0003340301007387 */ /* 0x0005e40000100800 */
[----:B--2---:R-:W-:-:S02]  /*18310*/  SEL R3, R10, R156, !P3 ;  /* 0x0000009c0a037207 */ /* 0x004fc40005800000 */
[----:B------:R-:W2:Y:S01]  /*18320*/  LDL.LU R156, [R1+0x374] ;  /* 0x00037400019c7983 */ /* 0x000ea20000300800 */
[----:B------:R-:W-:Y:S01]  /*18330*/  IADD3 R100, P0, PT, R13, R7, RZ ;  /* 0x000000070d647210 */ /* 0x000fe20007f1e0ff */
[----:B------:R-:W-:-:S03]  /*18340*/  IMAD R14, R4, UR6, RZ ;  /* 0x00000006040e7c24 */ /* 0x000fc6000f8e02ff */
[-C--:B------:R-:W-:Y:S02]  /*18350*/  LEA.HI.X.SX32 R102, R13, R6.reuse, 0x1, P0 ;  /* 0x000000060d667211 */ /* 0x080fe400000f0eff */
[-C--:B------:R-:W-:Y:S01]  /*18360*/  IADD3 R11, P0, PT, R5, R7.reuse, RZ ;  /* 0x00000007050b7210 */ /* 0x080fe20007f1e0ff */
[----:B------:R-:W-:Y:S01]  /*18370*/  STL [R1+0x340], R100 ;  /* 0x0003406401007387 */ /* 0x000fe20000100800 */
[----:B------:R-:W-:Y:S02]  /*18380*/  IMAD R13, R3, UR6, RZ ;  /* 0x00000006030d7c24 */ /* 0x000fe4000f8e02ff */
[----:B------:R-:W-:Y:S01]  /*18390*/  LEA.HI.X.SX32 R3, R5, R6, 0x1, P0 ;  /* 0x0000000605037211 */ /* 0x000fe200000f0eff */
[----:B------:R-:W2:Y:S01]  /*183a0*/  LDL.LU R164, [R1+0x37c] ;  /* 0x00037c0001a47983 */ /* 0x000ea20000300800 */
[----:B------:R-:W-:-:S03]  /*183b0*/  IADD3 R5, P0, PT, R14, R7, RZ ;  /* 0x000000070e057210 */ /* 0x000fc60007f1e0ff */
[----:B------:R-:W-:Y:S04]  /*183c0*/  STL [R1+0x348], R11 ;  /* 0x0003480b01007387 */ /* 0x000fe80000100800 */
[----:B------:R-:W-:Y:S01]  /*183d0*/  STL [R1+0x33c], R102 ;  /* 0x00033c6601007387 */ /* 0x000fe20000100800 */
[----:B----4-:R-:W-:-:S03]  /*183e0*/  SEL R4, R10, R149, !P3 ;  /* 0x000000950a047207 */ /* 0x010fc60005800000 */
[----:B------:R-:W4:Y:S04]  /*183f0*/  LDL.LU R149, [R1+0x384] ;  /* 0x0003840001957983 */ /* 0x000f280000300800 */
[----:B------:R-:W-:Y:S04]  /*18400*/  STL [R1+0x344], R3 ;  /* 0x0003440301007387 */ /* 0x000fe80000100800 */
[----:B------:R0:W-:Y:S02]  /*18410*/  STL [R1+0x350], R5 ;  /* 0x0003500501007387 */ /* 0x0001e40000100800 */
[----:B0-----:R-:W-:Y:S01]  /*18420*/  IMAD R5, R4, UR6, RZ ;  /* 0x0000000604057c24 */ /* 0x001fe2000f8e02ff */
[----:B------:R-:W-:-:S02]  /*18430*/  LEA.HI.X.SX32 R4, R14, R6, 0x1, P0 ;  /* 0x000000060e047211 */ /* 0x000fc400000f0eff */
[-C--:B------:R-:W-:Y:S02]  /*18440*/  IADD3 R96, P0, PT, R13, R7.reuse, RZ ;  /* 0x000000070d607210 */ /* 0x080fe40007f1e0ff */
[----:B---3--:R-:W-:Y:S02]  /*18450*/  SEL R3, R10, R150, !P3 ;  /* 0x000000960a037207 */ /* 0x008fe40005800000 */
[----:B------:R-:W3:Y:S03]  /*18460*/  LDL.LU R150, [R1+0x38c] ;  /* 0x00038c0001967983 */ /* 0x000ee60000300800 */
[----:B------:R-:W-:Y:S01]  /*18470*/  IMAD R14, R3, UR6, RZ ;  /* 0x00000006030e7c24 */ /* 0x000fe2000f8e02ff */
[----:B------:R-:W-:Y:S01]  /*18480*/  LEA.HI.X.SX32 R3, R13, R6, 0x1, P0 ;  /* 0x000000060d037211 */ /* 0x000fe200000f0eff */
[----:B------:R0:W-:Y:S01]  /*18490*/  STL [R1+0x34c], R4 ;  /* 0x00034c0401007387 */ /* 0x0001e20000100800 */
[----:B------:R-:W-:-:S02]  /*184a0*/  IADD3 R11, P0, PT, R5, R7, RZ ;  /* 0x00000007050b7210 */ /* 0x000fc40007f1e0ff */
[----:B0-----:R-:W-:Y:S02]  /*184b0*/  SEL R4, R10, R155, !P3 ;  /* 0x0000009b0a047207 */ /* 0x001fe40005800000 */
[----:B------:R-:W3:Y:S04]  /*184c0*/  LDL.LU R155, [R1+0x394] ;  /* 0x00039400019b7983 */ /* 0x000ee80000300800 */
[----:B------:R-:W-:Y:S04]  /*184d0*/  STL [R1+0x358], R96 ;  /* 0x0003586001007387 */ /* 0x000fe80000100800 */
[----:B------:R0:W-:Y:S01]  /*184e0*/  STL [R1+0x354], R3 ;  /* 0x0003540301007387 */ /* 0x0001e20000100800 */
[----:B------:R-:W-:Y:S01]  /*184f0*/  IMAD R13, R4, UR6, RZ ;  /* 0x00000006040d7c24 */ /* 0x000fe2000f8e02ff */
[----:B0-----:R-:W-:-:S02]  /*18500*/  SEL R3, R10, R141, !P3 ;  /* 0x0000008d0a037207 */ /* 0x001fc40005800000 */
[----:B------:R-:W3:Y:S04]  /*18510*/  LDL.LU R141, [R1+0x39c] ;  /* 0x00039c00018d7983 */ /* 0x000ee80000300800 */
[----:B------:R0:W-:Y:S02]  /*18520*/  STL [R1+0x360], R11 ;  /* 0x0003600b01007387 */ /* 0x0001e40000100800 */
[----:B0-----:R-:W-:Y:S02]  /*18530*/  LEA.HI.X.SX32 R11, R5, R6, 0x1, P0 ;  /* 0x00000006050b7211 */ /* 0x001fe400000f0eff */
[----:B------:R-:W-:Y:S02]  /*18540*/  IADD3 R5, P0, PT, R14, R7, RZ ;  /* 0x000000070e057210 */ /* 0x000fe40007f1e0ff */
[----:B------:R-:W-:Y:S01]  /*18550*/  SEL R4, R10, R142, !P3 ;  /* 0x0000008e0a047207 */ /* 0x000fe20005800000 */
[----:B------:R0:W-:Y:S01]  /*18560*/  STL [R1+0x35c], R11 ;  /* 0x00035c0b01007387 */ /* 0x0001e20000100800 */
[----:B------:R-:W-:-:S03]  /*18570*/  LEA.HI.X.SX32 R12, R14, R6, 0x1, P0 ;  /* 0x000000060e0c7211 */ /* 0x000fc600000f0eff */
[----:B------:R-:W3:Y:S01]  /*18580*/  LDL.LU R142, [R1+0x3a4] ;  /* 0x0003a400018e7983 */ /* 0x000ee20000300800 */
[----:B0-----:R-:W-:-:S03]  /*18590*/  IADD3 R11, P0, PT, R13, R7, RZ ;  /* 0x000000070d0b7210 */ /* 0x001fc60007f1e0ff */
[----:B------:R0:W-:Y:S04]  /*185a0*/  STL [R1+0x368], R5 ;  /* 0x0003680501007387 */ /* 0x0001e80000100800 */
[----:B------:R-:W-:Y:S04]  /*185b0*/  STL [R1+0x364], R12 ;  /* 0x0003640c01007387 */ /* 0x000fe80000100800 */
[----:B------:R1:W-:Y:S01]  /*185c0*/  STL [R1+0x370], R11 ;  /* 0x0003700b01007387 */ /* 0x0003e20000100800 */
[----:B0-----:R-:W-:Y:S01]  /*185d0*/  IMAD R5, R3, UR6, RZ ;  /* 0x0000000603057c24 */ /* 0x001fe2000f8e02ff */
[----:B--2---:R-:W-:-:S02]  /*185e0*/  SEL R3, R10, R156, !P3 ;  /* 0x0000009c0a037207 */ /* 0x004fc40005800000 */
[----:B------:R-:W2:Y:S01]  /*185f0*/  LDL.LU R156, [R1+0x3ac] ;  /* 0x0003ac00019c7983 */ /* 0x000ea20000300800 */
[----:B------:R-:W-:Y:S01]  /*18600*/  IMAD R14, R4, UR6, RZ ;  /* 0x00000006040e7c24 */ /* 0x000fe2000f8e02ff */
[----:B------:R-:W-:Y:S02]  /*18610*/  LEA.HI.X.SX32 R4, R13, R6, 0x1, P0 ;  /* 0x000000060d047211 */ /* 0x000fe400000f0eff */
[----:B-1----:R-:W-:-:S03]  /*18620*/  IADD3 R11, P0, PT, R5, R7, RZ ;  /* 0x00000007050b7210 */ /* 0x002fc60007f1e0ff */
[----:B------:R0:W-:Y:S01]  /*18630*/  STL [R1+0x36c], R4 ;  /* 0x00036c0401007387 */ /* 0x0001e20000100800 */
[----:B------:R-:W-:-:S03]  /*18640*/  IMAD R13, R3, UR6, RZ ;  /* 0x00000006030d7c24 */ /* 0x000fc6000f8e02ff */
[----:B------:R1:W-:Y:S01]  /*18650*/  STL [R1+0x378], R11 ;  /* 0x0003780b01007387 */ /* 0x0003e20000100800 */
[----:B0-----:R-:W-:Y:S02]  /*18660*/  SEL R4, R10, R164, !P3 ;  /* 0x000000a40a047207 */ /* 0x001fe40005800000 */
[----:B-1----:R-:W-:Y:S02]  /*18670*/  LEA.HI.X.SX32 R11, R5, R6, 0x1, P0 ;  /* 0x00000006050b7211 */ /* 0x002fe400000f0eff */
[----:B------:R-:W-:-:S03]  /*18680*/  IADD3 R5, P0, PT, R14, R7, RZ ;  /* 0x000000070e057210 */ /* 0x000fc60007f1e0ff */
[----:B------:R0:W-:Y:S01]  /*18690*/  STL [R1+0x374], R11 ;  /* 0x0003740b01007387 */ /* 0x0001e20000100800 */
[-C--:B------:R-:W-:Y:S02]  /*186a0*/  LEA.HI.X.SX32 R12, R14, R6.reuse, 0x1, P0 ;  /* 0x000000060e0c7211 */ /* 0x080fe400000f0eff */
[----:B0-----:R-:W-:Y:S02]  /*186b0*/  IADD3 R11, P0, PT, R13, R7, RZ ;  /* 0x000000070d0b7210 */ /* 0x001fe40007f1e0ff */
[----:B----4-:R-:W-:Y:S02]  /*186c0*/  SEL R3, R10, R149, !P3 ;  /* 0x000000950a037207 */ /* 0x010fe40005800000 */
[----:B------:R-:W4:Y:S04]  /*186d0*/  LDL.LU R149, [R1+0x3b4] ;  /* 0x0003b40001957983 */ /* 0x000f280000300800 */
[----:B------:R0:W-:Y:S01]  /*186e0*/  STL [R1+0x380], R5 ;  /* 0x0003800501007387 */ /* 0x0001e20000100800 */
[----:B------:R-:W-:Y:S01]  /*186f0*/  IMAD R14, R3, UR6, RZ ;  /* 0x00000006030e7c24 */ /* 0x000fe2000f8e02ff */
[----:B------:R-:W-:-:S02]  /*18700*/  LEA.HI.X.SX32 R3, R13, R6, 0x1, P0 ;  /* 0x000000060d037211 */ /* 0x000fc400000f0eff */
[----:B------:R-:W-:Y:S01]  /*18710*/  STL [R1+0x37c], R12 ;  /* 0x00037c0c01007387 */ /* 0x000fe20000100800 */
[----:B0-----:R-:W-:-:S03]  /*18720*/  IMAD R5, R4, UR6, RZ ;  /* 0x0000000604057c24 */ /* 0x001fc6000f8e02ff */
[----:B------:R0:W-:Y:S02]  /*18730*/  STL [R1+0x388], R11 ;  /* 0x0003880b01007387 */ /* 0x0001e40000100800 */
[C---:B0-----:R-:W-:Y:S02]  /*18740*/  IADD3 R11, P0, PT, R5.reuse, R7, RZ ;  /* 0x00000007050b7210 */ /* 0x041fe40007f1e0ff */
[----:B---3--:R-:W-:Y:S02]  /*18750*/  SEL R4, R10, R150, !P3 ;  /* 0x000000960a047207 */ /* 0x008fe40005800000 */
[----:B------:R-:W3:Y:S04]  /*18760*/  LDL.LU R150, [R1+0x3bc] ;  /* 0x0003bc0001967983 */ /* 0x000ee80000300800 */
[----:B------:R-:W-:Y:S04]  /*18770*/  STL [R1+0x384], R3 ;  /* 0x0003840301007387 */ /* 0x000fe80000100800 */
[----:B------:R0:W-:Y:S01]  /*18780*/  STL [R1+0x390], R11 ;  /* 0x0003900b01007387 */ /* 0x0001e20000100800 */
[----:B------:R-:W-:Y:S01]  /*18790*/  IMAD R13, R4, UR6, RZ ;  /* 0x00000006040d7c24 */ /* 0x000fe2000f8e02ff */
[----:B0-----:R-:W-:-:S02]  /*187a0*/  LEA.HI.X.SX32 R11, R5, R6, 0x1, P0 ;  /* 0x00000006050b7211 */ /* 0x001fc400000f0eff */
[----:B------:R-:W-:Y:S02]  /*187b0*/  IADD3 R5, P0, PT, R14, R7, RZ ;  /* 0x000000070e057210 */ /* 0x000fe40007f1e0ff */
[----:B------:R-:W-:Y:S01]  /*187c0*/  SEL R3, R10, R155, !P3 ;  /* 0x0000009b0a037207 */ /* 0x000fe20005800000 */
[----:B------:R0:W-:Y:S02]  /*187d0*/  STL [R1+0x38c], R11 ;  /* 0x00038c0b01007387 */ /* 0x0001e40000100800 */
[----:B0-----:R-:W-:Y:S02]  /*187e0*/  LEA.HI.X.SX32 R11, R14, R6, 0x1, P0 ;  /* 0x000000060e0b7211 */ /* 0x001fe400000f0eff */
[----:B------:R-:W-:Y:S02]  /*187f0*/  SEL R4, R10, R141, !P3 ;  /* 0x0000008d0a047207 */ /* 0x000fe40005800000 */
[----:B------:R-:W3:Y:S01]  /*18800*/  LDL.LU R141, [R1+0x3c4] ;  /* 0x0003c400018d7983 */ /* 0x000ee20000300800 */
[----:B------:R-:W-:-:S03]  /*18810*/  IADD3 R83, P0, PT, R13, R7, RZ ;  /* 0x000000070d537210 */ /* 0x000fc60007f1e0ff */
[----:B------:R0:W-:Y:S04]  /*18820*/  STL [R1+0x398], R5 ;  /* 0x0003980501007387 */ /* 0x0001e80000100800 */
[----:B------:R1:W-:Y:S01]  /*18830*/  STL [R1+0x394], R11 ;  /* 0x0003940b01007387 */ /* 0x0003e20000100800 */
[----:B------:R-:W-:Y:S01]  /*18840*/  LEA.HI.X.SX32 R85, R13, R6, 0x1, P0 ;  /* 0x000000060d557211 */ /* 0x000fe200000f0eff */
[----:B0-----:R-:W-:Y:S01]  /*18850*/  IMAD R5, R3, UR6, RZ ;  /* 0x0000000603057c24 */ /* 0x001fe2000f8e02ff */
[----:B------:R-:W-:Y:S02]  /*18860*/  SEL R3, R10, R142, !P3 ;  /* 0x0000008e0a037207 */ /* 0x000fe40005800000 */
[----:B------:R-:W3:Y:S02]  /*18870*/  LDL.LU R142, [R1+0x3cc] ;  /* 0x0003cc00018e7983 */ /* 0x000ee40000300800 */
[----:B------:R-:W-:-:S02]  /*18880*/  IADD3 R116, P0, PT, R5, R7, RZ ;  /* 0x0000000705747210 */ /* 0x000fc40007f1e0ff */
[----:B------:R-:W-:Y:S01]  /*18890*/  STL [R1+0x3a0], R83 ;  /* 0x0003a05301007387 */ /* 0x000fe20000100800 */
[----:B------:R-:W-:-:S03]  /*188a0*/  IMAD R14, R4, UR6, RZ ;  /* 0x00000006040e7c24 */ /* 0x000fc6000f8e02ff */
[----:B------:R-:W3:Y:S04]  /*188b0*/  LDL.LU R155, [R1+0x3d4] ;  /* 0x0003d400019b7983 */ /* 0x000ee80000300800 */
[----:B------:R-:W-:Y:S04]  /*188c0*/  STL [R1+0x39c], R85 ;  /* 0x00039c5501007387 */ /* 0x000fe80000100800 */
[----:B------:R-:W-:Y:S01]  /*188d0*/  STL [R1+0x3a8], R116 ;  /* 0x0003a87401007387 */ /* 0x000fe20000100800 */
[----:B--2---:R-:W-:-:S03]  /*188e0*/  SEL R4, R10, R156, !P3 ;  /* 0x0000009c0a047207 */ /* 0x004fc60005800000 */
[----:B------:R-:W2:Y:S01]  /*188f0*/  LDL.LU R156, [R1+0x3dc] ;  /* 0x0003dc00019c7983 */ /* 0x000ea20000300800 */
[----:B------:R-:W-:Y:S01]  /*18900*/  LEA.HI.X.SX32 R12, R5, R6, 0x1, P0 ;  /* 0x00000006050c7211 */ /* 0x000fe200000f0eff */
[----:B------:R-:W-:Y:S01]  /*18910*/  IMAD R13, R3, UR6, RZ ;  /* 0x00000006030d7c24 */ /* 0x000fe2000f8e02ff */
[----:B------:R-:W-:Y:S01]  /*18920*/  IADD3 R162, P0, PT, R14, R7, RZ ;  /* 0x000000070ea27210 */ /* 0x000fe20007f1e0ff */
[----:B------:R-:W-:-:S03]  /*18930*/  IMAD R5, R4, UR6, RZ ;  /* 0x0000000604057c24 */ /* 0x000fc6000f8e02ff */
[-C--:B-1----:R-:W-:Y:S02]  /*18940*/  LEA.HI.X.SX32 R11, R14, R6.reuse, 0x1, P0 ;  /* 0x000000060e0b7211 */ /* 0x082fe400000f0eff */
[CC--:B------:R-:W-:Y:S01]  /*18950*/  IADD3 R148, P0, PT, R13.reuse, R7.reuse, RZ ;  /* 0x000000070d947210 */ /* 0x0c0fe20007f1e0ff */
[----:B------:R-:W-:Y:S03]  /*18960*/  STL [R1+0x3a4], R12 ;  /* 0x0003a40c01007387 */ /* 0x000fe60000100800 */
[-C--:B------:R-:W-:Y:S02]  /*18970*/  LEA.HI.X.SX32 R161, R13, R6.reuse, 0x1, P0 ;  /* 0x000000060da17211 */ /* 0x080fe400000f0eff */
[C---:B------:R-:W-:Y:S01]  /*18980*/  IADD3 R160, P0, PT, R5.reuse, R7, RZ ;  /* 0x0000000705a07210 */ /* 0x040fe20007f1e0ff */
[----:B------:R-:W-:Y:S03]  /*18990*/  STL [R1+0x3b0], R162 ;  /* 0x0003b0a201007387 */ /* 0x000fe60000100800 */
[----:B------:R-:W-:-:S02]  /*189a0*/  LEA.HI.X.SX32 R147, R5, R6, 0x1, P0 ;  /* 0x0000000605937211 */ /* 0x000fc400000f0eff */
[----:B----4-:R-:W-:Y:S02]  /*189b0*/  SEL R3, R10, R149, !P3 ;  /* 0x000000950a037207 */ /* 0x010fe40005800000 */
[----:B------:R-:W4:Y:S03]  /*189c0*/  LDL.LU R149, [R1+0x3e4] ;  /* 0x0003e40001957983 */ /* 0x000f260000300800 */
[----:B------:R-:W-:Y:S01]  /*189d0*/  IMAD R14, R3, UR6, RZ ;  /* 0x00000006030e7c24 */ /* 0x000fe2000f8e02ff */
[----:B------:R-:W-:Y:S04]  /*189e0*/  STL [R1+0x3ac], R11 ;  /* 0x0003ac0b01007387 */ /* 0x000fe80000100800 */
[C---:B------:R-:W-:Y:S01]  /*189f0*/  IADD3 R154, P0, PT, R14.reuse, R7, RZ ;  /* 0x000000070e9a7210 */ /* 0x040fe20007f1e0ff */
[----:B------:R-:W-:Y:S03]  /*18a00*/  STL [R1+0x3b8], R148 ;  /* 0x0003b89401007387 */ /* 0x000fe60000100800 */
[----:B------:R-:W-:-:S02]  /*18a10*/  LEA.HI.X.SX32 R159, R14, R6, 0x1, P0 ;  /* 0x000000060e9f7211 */ /* 0x000fc400000f0eff */
[----:B---3--:R-:W-:Y:S02]  /*18a20*/  SEL R4, R10, R150, !P3 ;  /* 0x000000960a047207 */ /* 0x008fe40005800000 */
[----:B------:R-:W3:Y:S03]  /*18a30*/  LDL.LU R150, [R1+0x3ec] ;  /* 0x0003ec0001967983 */ /* 0x000ee60000300800 */
[----:B------:R-:W-:Y:S01]  /*18a40*/  IMAD R13, R4, UR6, RZ ;  /* 0x00000006040d7c24 */ /* 0x000fe2000f8e02ff */
[----:B------:R-:W-:Y:S04]  /*18a50*/  STL [R1+0x3b4], R161 ;  /* 0x0003b4a101007387 */ /* 0x000fe80000100800 */
[C---:B------:R-:W-:Y:S01]  /*18a60*/  IADD3 R146, P0, PT, R13.reuse, R7, RZ ;  /* 0x000000070d927210 */ /* 0x040fe20007f1e0ff */
[----:B------:R-:W-:Y:S03]  /*18a70*/  STL [R1+0x3c0], R160 ;  /* 0x0003c0a001007387 */ /* 0x000fe60000100800 */
[----:B------:R-:W-:-:S02]  /*18a80*/  LEA.HI.X.SX32 R153, R13, R6, 0x1, P0 ;  /* 0x000000060d997211 */ /* 0x000fc400000f0eff */
[----:B------:R-:W-:Y:S02]  /*18a90*/  SEL R3, R10, R141, !P3 ;  /* 0x0000008d0a037207 */ /* 0x000fe40005800000 */
[----:B------:R-:W3:Y:S03]  /*18aa0*/  LDL.LU R141, [R1+0x3f4] ;  /* 0x0003f400018d7983 */ /* 0x000ee60000300800 */
[----:B------:R-:W-:-:S05]  /*18ab0*/  IMAD R5, R3, UR6, RZ ;  /* 0x0000000603057c24 */ /* 0x000fca000f8e02ff */
[----:B------:R-:W-:-:S04]  /*18ac0*/  IADD3 R165, P0, PT, R5, R7, RZ ;  /* 0x0000000705a57210 */ /* 0x000fc80007f1e0ff */
[----:B------:R-:W-:Y:S02]  /*18ad0*/  LEA.HI.X.SX32 R145, R5, R6, 0x1, P0 ;  /* 0x0000000605917211 */ /* 0x000fe400000f0eff */
[----:B------:R-:W-:Y:S02]  /*18ae0*/  SEL R4, R10, R142, !P3 ;  /* 0x0000008e0a047207 */ /* 0x000fe40005800000 */
[----:B------:R-:W3:Y:S03]  /*18af0*/  LDL.LU R142, [R1+0x3fc] ;  /* 0x0003fc00018e7983 */ /* 0x000ee60000300800 */
[----:B------:R-:W-:Y:S01]  /*18b00*/  IMAD R14, R4, UR6, RZ ;  /* 0x00000006040e7c24 */ /* 0x000fe2000f8e02ff */
[----:B------:R-:W-:-:S04]  /*18b10*/  SEL R3, R10, R155, !P3 ;  /* 0x0000009b0a037207 */ /* 0x000fc80005800000 */
[CC--:B------:R-:W-:Y:S01]  /*18b20*/  IADD3 R157, P0, PT, R14.reuse, R7.reuse, RZ ;  /* 0x000000070e9d7210 */ /* 0x0c0fe20007f1e0ff */
[----:B------:R-:W-:Y:S01]  /*18b30*/  IMAD R13, R3, UR6, RZ ;  /* 0x00000006030d7c24 */ /* 0x000fe2000f8e02ff */
[----:B------:R-:W-:Y:S02]  /*18b40*/  STL [R1+0x3bc], R147 ;  /* 0x0003bc9301007387 */ /* 0x000fe40000100800 */
[----:B------:R-:W-:Y:S02]  /*18b50*/  LEA.HI.X.SX32 R158, R14, R6, 0x1, P0 ;  /* 0x000000060e9e7211 */ /* 0x000fe400000f0eff */
        /* <DEDUP_REMOVED lines=8> */
[----:B------:R-:W-:Y:S04]  /*18be0*/  STL [R1+0x3e0], R157 ;  /* 0x0003e09d01007387 */ /* 0x000fe80000100800 */
[----:B------:R-:W-:Y:S04]  /*18bf0*/  STL [R1+0x3dc], R158 ;  /* 0x0003dc9e01007387 */ /* 0x000fe80000100800 */
[----:B------:R-:W-:Y:S04]  /*18c00*/  STL [R1+0x3e8], R151 ;  /* 0x0003e89701007387 */ /* 0x000fe80000100800 */
[----:B------:R-:W-:Y:S01]  /*18c10*/  STL [R1+0x3e4], R152 ;  /* 0x0003e49801007387 */ /* 0x000fe20000100800 */
[----:B--2---:R-:W-:-:S05]  /*18c20*/  SEL R4, R10, R156, !P3 ;  /* 0x0000009c0a047207 */ /* 0x004fca0005800000 */
[----:B------:R-:W-:-:S05]  /*18c30*/  IMAD R5, R4, UR6, RZ ;  /* 0x0000000604057c24 */ /* 0x000fca000f8e02ff */
[----:B------:R-:W-:-:S05]  /*18c40*/  IADD3 R143, P0, PT, R5, R7, RZ ;  /* 0x00000007058f7210 */ /* 0x000fca0007f1e0ff */
[----:B------:R-:W-:Y:S04]  /*18c50*/  STL [R1+0x3f0], R143 ;  /* 0x0003f08f01007387 */ /* 0x000fe80000100800 */
[----:B------:R-:W2:Y:S04]  /*18c60*/  LDL.LU R137, [R1+0x534] ;  /* 0x0005340001897983 */ /* 0x000ea80000300800 */
[----:B------:R-:W2:Y:S01]  /*18c70*/  LDL.LU R140, [R1+0x530] ;  /* 0x00053000018c7983 */ /* 0x000ea20000300800 */
[----:B------:R-:W0:Y:S01]  /*18c80*/  S2R R2, SR_TID.X ;  /* 0x0000000000027919 */ /* 0x000e220000002100 */
[----:B------:R-:W-:-:S02]  /*18c90*/  LEA.HI.X.SX32 R144, R5, R6, 0x1, P0 ;  /* 0x0000000605907211 */ /* 0x000fc400000f0eff */
[----:B------:R-:W2:Y:S04]  /*18ca0*/  LDL.LU R138, [R1+0x52c] ;  /* 0x00052c00018a7983 */ /* 0x000ea80000300800 */
[----:B------:R-:W2:Y:S04]  /*18cb0*/  LDL.LU R124, [R1+0x528] ;  /* 0x00052800017c7983 */ /* 0x000ea80000300800 */
[----:B------:R-:W2:Y:S04]  /*18cc0*/  LDL.LU R125, [R1+0x524] ;  /* 0x00052400017d7983 */ /* 0x000ea80000300800 */
[----:B------:R-:W2:Y:S04]  /*18cd0*/  LDL.LU R126, [R1+0x520] ;  /* 0x00052000017e7983 */ /* 0x000ea80000300800 */
[----:B------:R-:W2:Y:S04]  /*18ce0*/  LDL.LU R127, [R1+0x51c] ;  /* 0x00051c00017f7983 */ /* 0x000ea80000300800 */
[----:B------:R-:W2:Y:S04]  /*18cf0*/  LDL.LU R128, [R1+0x518] ;  /* 0x0005180001807983 */ /* 0x000ea80000300800 */
[----:B------:R-:W2:Y:S01]  /*18d00*/  LDL.LU R129, [R1+0x514] ;  /* 0x0005140001817983 */ /* 0x000ea20000300800 */
[----:B------:R-:W-:-:S04]  /*18d10*/  @!UP1 UIADD3 UR4, UPT, UPT, -UR4, 0x100000, URZ ;  /* 0x0010000004049890 */ /* 0x000fc8000fffe1ff */
[----:B------:R-:W-:Y:S02]  /*18d20*/  @!UP1 USHF.L.U32 UR5, UR4, 0xb, URZ ;  /* 0x0000000b04059899 */ /* 0x000fe400080006ff */
[----:B------:R-:W-:Y:S01]  /*18d30*/  @!UP1 USHF.L.U32 UR4, UR4, 0x1, URZ ;  /* 0x0000000104049899 */ /* 0x000fe200080006ff */
[----:B------:R-:W2:Y:S04]  /*18d40*/  LDL.LU R130, [R1+0x510] ;  /* 0x0005100001827983 */ /* 0x000ea80000300800 */
[----:B------:R-:W2:Y:S04]  /*18d50*/  LDL.LU R131, [R1+0x50c] ;  /* 0x00050c0001837983 */ /* 0x000ea80000300800 */
[----:B------:R-:W2:Y:S01]  /*18d60*/  LDL.LU R132, [R1+0x508] ;  /* 0x0005080001847983 */ /* 0x000ea20000300800 */
[----:B----4-:R-:W-:-:S03]  /*18d70*/  SEL R3, R10, R149, !P3 ;  /* 0x000000950a037207 */ /* 0x010fc60005800000 */
[----:B------:R-:W4:Y:S02]  /*18d80*/  LDL.LU R133, [R1+0x504] ;  /* 0x0005040001857983 */ /* 0x000f240000300800 */
[----:B------:R-:W-:Y:S02]  /*18d90*/  IMAD R14, R3, UR6, RZ ;  /* 0x00000006030e7c24 */ /* 0x000fe4000f8e02ff */
[----:B------:R-:W4:Y:S03]  /*18da0*/  LDL.LU R134, [R1+0x500] ;  /* 0x0005000001867983 */ /* 0x000f260000300800 */
[C---:B------:R-:W-:Y:S01]  /*18db0*/  IADD3 R163, P0, PT, R14.reuse, R7, RZ ;  /* 0x000000070ea37210 */ /* 0x040fe20007f1e0ff */
[----:B------:R-:W4:Y:S03]  /*18dc0*/  LDL.LU R135, [R1+0x4fc] ;  /* 0x0004fc0001877983 */ /* 0x000f260000300800 */
[----:B------:R-:W-:Y:S01]  /*18dd0*/  LEA.HI.X.SX32 R164, R14, R6, 0x1, P0 ;  /* 0x000000060ea47211 */ /* 0x000fe200000f0eff */
[----:B------:R-:W4:Y:S01]  /*18de0*/  LDL.LU R136, [R1+0x4f4] ;  /* 0x0004f40001887983 */ /* 0x000f220000300800 */
[----:B------:R-:W-:-:S03]  /*18df0*/  VOTEU.ALL UP1, P1 ;  /* 0x0000000000ff7886 */ /* 0x000fc60000820000 */
[----:B------:R-:W4:Y:S01]  /*18e00*/  LDL.LU R139, [R1+0x4f8] ;  /* 0x0004f800018b7983 */ /* 0x000f220000300800 */
[----:B---3--:R-:W-:Y:S01]  /*18e10*/  SEL R4, R10, R150, !P3 ;  /* 0x000000960a047207 */ /* 0x008fe20005800000 */
[----:B------:R1:W3:Y:S04]  /*18e20*/  @!UP1 SYNCS.EXCH.64 URZ, [UR10+0x14008], UR4 ;  /* 0x014008040aff95b2 */ /* 0x0002e80008000100 */
[----:B------:R-:W-:Y:S01]  /*18e30*/  IMAD R13, R4, UR6, RZ ;  /* 0x00000006040d7c24 */ /* 0x000fe2000f8e02ff */
[----:B------:R-:W-:Y:S01]  /*18e40*/  STL [R1+0x3ec], R144 ;  /* 0x0003ec9001007387 */ /* 0x000fe20000100800 */
[----:B0-----:R-:W-:-:S03]  /*18e50*/  LOP3.LUT R2, R2, 0x7f, RZ, 0xc0, !PT ;  /* 0x0000007f02027812 */ /* 0x001fc600078ec0ff */
[----:B------:R-:W-:Y:S01]  /*18e60*/  STL [R1+0x3f8], R163 ;  /* 0x0003f8a301007387 */ /* 0x000fe20000100800 */
[----:B------:R-:W-:Y:S01]  /*18e70*/  VIADD R91, R0, 0xdf ;  /* 0x000000df005b7836 */ /* 0x000fe20000000000 */
[----:B-1----:R-:W0:Y:S02]  /*18e80*/  LDCU UR4, c[0x0][0x3b0] ;  /* 0x00007600ff0477ac */ /* 0x002e240008000800 */
[----:B------:R-:W-:Y:S01]  /*18e90*/  STL [R1+0x3f4], R164 ;  /* 0x0003f4a401007387 */ /* 0x000fe20000100800 */
[----:B------:R-:W1:Y:S01]  /*18ea0*/  LDCU UR5, c[0x0][0x3b0] ;  /* 0x00007600ff0577ac */ /* 0x000e620008000800 */
[----:B------:R-:W-:Y:S02]  /*18eb0*/  SEL R3, R10, R141, !P3 ;  /* 0x0000008d0a037207 */ /* 0x000fe40005800000 */
[----:B------:R-:W-:-:S03]  /*18ec0*/  IADD3 R141, P0, PT, R13, R7, RZ ;  /* 0x000000070d8d7210 */ /* 0x000fc60007f1e0ff */
[----:B------:R-:W-:Y:S01]  /*18ed0*/  IMAD R3, R3, UR6, RZ ;  /* 0x0000000603037c24 */ /* 0x000fe2000f8e02ff */
[----:B------:R-:W-:-:S04]  /*18ee0*/  LEA.HI.X.SX32 R156, R13, R6, 0x1, P0 ;  /* 0x000000060d9c7211 */ /* 0x000fc800000f0eff */
[----:B------:R-:W-:-:S04]  /*18ef0*/  IADD3 R150, P0, PT, R3, R7, RZ ;  /* 0x0000000703967210 */ /* 0x000fc80007f1e0ff */
[----:B------:R-:W-:Y:S02]  /*18f00*/  LEA.HI.X.SX32 R155, R3, R6, 0x1, P0 ;  /* 0x00000006039b7211 */ /* 0x000fe400000f0eff */
[----:B------:R-:W-:-:S05]  /*18f10*/  SEL R4, R10, R142, !P3 ;  /* 0x0000008e0a047207 */ /* 0x000fca0005800000 */
[----:B------:R-:W-:Y:S01]  /*18f20*/  IMAD R4, R4, UR6, RZ ;  /* 0x0000000604047c24 */ /* 0x000fe2000f8e02ff */
[----:B------:R-:W-:Y:S04]  /*18f30*/  STL [R1+0x400], R141 ;  /* 0x0004008d01007387 */ /* 0x000fe80000100800 */
[C---:B------:R-:W-:Y:S01]  /*18f40*/  IADD3 R142, P0, PT, R4.reuse, R7, RZ ;  /* 0x00000007048e7210 */ /* 0x040fe20007f1e0ff */
[----:B------:R-:W-:Y:S03]  /*18f50*/  STL [R1+0x3fc], R156 ;  /* 0x0003fc9c01007387 */ /* 0x000fe60000100800 */
[----:B------:R-:W-:Y:S01]  /*18f60*/  LEA.HI.X.SX32 R149, R4, R6, 0x1, P0 ;  /* 0x0000000604957211 */ /* 0x000fe200000f0eff */
[----:B------:R-:W-:Y:S04]  /*18f70*/  STL [R1+0x408], R150 ;  /* 0x0004089601007387 */ /* 0x000fe80000100800 */
[----:B------:R-:W-:Y:S04]  /*18f80*/  STL [R1+0x404], R155 ;  /* 0x0004049b01007387 */ /* 0x000fe80000100800 */
[----:B------:R-:W-:Y:S04]  /*18f90*/  STL [R1+0x410], R142 ;  /* 0x0004108e01007387 */ /* 0x000fe80000100800 */
[----:B------:R-:W-:Y:S04]  /*18fa0*/  STL [R1+0x40c], R149 ;  /* 0x00040c9501007387 */ /* 0x000fe80000100800 */
[----:B--2---:R2:W-:Y:S04]  /*18fb0*/  STS.U8 [R2+UR10+0x10200], R140 ;  /* 0x0102008c02007988 */ /* 0x0045e8000800000a */
[----:B--2---:R-:W2:Y:S01]  /*18fc0*/  LDL.LU R140, [R1+0x4f0] ;  /* 0x0004f000018c7983 */ /* 0x004ea20000300800 */
[----:B------:R-:W-:Y:S01]  /*18fd0*/  IABS R14, R91 ;  /* 0x0000005b000e7213 */ /* 0x000fe20000000000 */
[----:B------:R-:W-:-:S04]  /*18fe0*/  VIADD R3, R0, 0xde ;  /* 0x000000de00037836 */ /* 0x000fc80000000000 */
[----:B------:R-:W-:Y:S01]  /*18ff0*/  IMAD.HI.U32 R4, R9, R14, RZ ;  /* 0x0000000e09047227 */ /* 0x000fe200078e00ff */
[----:B------:R-:W-:Y:S02]  /*19000*/  IABS R13, R3 ;  /* 0x00000003000d7213 */ /* 0x000fe40000000000 */
[----:B------:R-:W-:Y:S01]  /*19010*/  ISETP.GE.AND P0, PT, R3, RZ, PT ;  /* 0x000000ff0300720c */ /* 0x000fe20003f06270 */
[----:B------:R-:W-:Y:S01]  /*19020*/  IMAD.MOV R4, RZ, RZ, -R4 ;  /* 0x000000ffff047224 */ /* 0x000fe200078e0a04 */
[----:B------:R0:W-:Y:S01]  /*19030*/  STS.U8 [R2+UR10+0x10000], R137 ;  /* 0x0100008902007988 */ /* 0x0001e2000800000a */
[----:B------:R-:W-:-:S03]  /*19040*/  IMAD.HI.U32 R3, R9, R13, RZ ;  /* 0x0000000d09037227 */ /* 0x000fc600078e00ff */
[----:B------:R1:W-:Y:S01]  /*19050*/  STS.U8 [R2+UR10+0x10400], R138 ;  /* 0x0104008a02007988 */ /* 0x0003e2000800000a */
[C---:B------:R-:W-:Y:S02]  /*19060*/  IMAD R14, R8.reuse, R4, R14 ;  /* 0x00000004080e7224 */ /* 0x040fe400078e020e */
[----:B------:R-:W-:Y:S01]  /*19070*/  IMAD.MOV R3, RZ, RZ, -R3 ;  /* 0x000000ffff037224 */ /* 0x000fe200078e0a03 */
[----:B0-----:R-:W3:Y:S04]  /*19080*/  LDL.LU R137, [R1+0x4ec] ;  /* 0x0004ec0001897983 */ /* 0x001ee80000300800 */
[----:B-1----:R-:W3:Y:S04]  /*19090*/  LDL.LU R138, [R1+0x4e8] ;  /* 0x0004e800018a7983 */ /* 0x002ee80000300800 */
[----:B------:R-:W3:Y:S01]  /*190a0*/  LDL.LU R4, [R1+0x4e4] ;  /* 0x0004e40001047983 */ /* 0x000ee20000300800 */
[----:B------:R-:W-:-:S03]  /*190b0*/  IMAD R13, R8, R3, R13 ;  /* 0x00000003080d7224 */ /* 0x000fc600078e020d */
[----:B------:R-:W3:Y:S01]  /*190c0*/  LDL.LU R5, [R1+0x4e0] ;  /* 0x0004e00001057983 */ /* 0x000ee20000300800 */
[----:B------:R-:W-:-:S03]  /*190d0*/  LOP3.LUT R3, R2, 0x10, RZ, 0x3c, !PT ;  /* 0x0000001002037812 */ /* 0x000fc600078e3cff */
[----:B------:R-:W3:Y:S04]  /*190e0*/  LDL.LU R114, [R1+0x4dc] ;  /* 0x0004dc0001727983 */ /* 0x000ee80000300800 */
[----:B------:R-:W3:Y:S04]  /*190f0*/  LDL.LU R115, [R1+0x4d8] ;  /* 0x0004d80001737983 */ /* 0x000ee80000300800 */
[----:B------:R-:W3:Y:S04]  /*19100*/  LDL.LU R117, [R1+0x4d4] ;  /* 0x0004d40001757983 */ /* 0x000ee80000300800 */
[----:B------:R-:W3:Y:S04]  /*19110*/  LDL.LU R118, [R1+0x4d0] ;  /* 0x0004d00001767983 */ /* 0x000ee80000300800 */
[----:B------:R-:W3:Y:S04]  /*19120*/  LDL.LU R119, [R1+0x4cc] ;  /* 0x0004cc0001777983 */ /* 0x000ee80000300800 */
[----:B------:R-:W3:Y:S04]  /*19130*/  LDL.LU R120, [R1+0x4c8] ;  /* 0x0004c80001787983 */ /* 0x000ee80000300800 */
[----:B------:R-:W3:Y:S04]  /*19140*/  LDL.LU R121, [R1+0x4c4] ;  /* 0x0004c40001797983 */ /* 0x000ee80000300800 */
[----:B------:R-:W-:Y:S04]  /*19150*/  STS.U8 [R2+UR10+0x10600], R124 ;  /* 0x0106007c02007988 */ /* 0x000fe8000800000a */
        /* <DEDUP_REMOVED lines=8> */
[----:B----4-:R-:W-:Y:S04]  /*191e0*/  STS.U8 [R2+UR10+0x11800], R133 ;  /* 0x0118008502007988 */ /* 0x010fe8000800000a */
[----:B------:R-:W-:Y:S04]  /*191f0*/  STS.U8 [R2+UR10+0x11a00], R134 ;  /* 0x011a008602007988 */ /* 0x000fe8000800000a */
[----:B------:R-:W-:Y:S04]  /*19200*/  STS.U8 [R2+UR10+0x11c00], R135 ;  /* 0x011c008702007988 */ /* 0x000fe8000800000a */
[----:B------:R-:W-:Y:S04]  /*19210*/  STS.U8 [R2+UR10+0x11e00], R136 ;  /* 0x011e008802007988 */ /* 0x000fe8000800000a */
[----:B------:R-:W4:Y:S04]  /*19220*/  LDL.LU R122, [R1+0x4c0] ;  /* 0x0004c000017a7983 */ /* 0x000f280000300800 */
[----:B------:R0:W-:Y:S04]  /*19230*/  STS.U8 [R3+UR10+0x10080], R139 ;  /* 0x0100808b03007988 */ /* 0x0001e8000800000a */
[----:B------:R-:W4:Y:S04]  /*19240*/  LDL.LU R123, [R1+0x4bc] ;  /* 0x0004bc00017b7983 */ /* 0x000f280000300800 */
[----:B0-----:R-:W4:Y:S04]  /*19250*/  LDL.LU R139, [R1+0x4b4] ;  /* 0x0004b400018b7983 */ /* 0x001f280000300800 */
[----:B--2---:R0:W-:Y:S04]  /*19260*/  STS.U8 [R3+UR10+0x10280], R140 ;  /* 0x0102808c03007988 */ /* 0x0041e8000800000a */
[----:B0-----:R-:W2:Y:S04]  /*19270*/  LDL.LU R140, [R1+0x4b8] ;  /* 0x0004b800018c7983 */ /* 0x001ea80000300800 */
[----:B------:R-:W2:Y:S04]  /*19280*/  LDL.LU R124, [R1+0x4b0] ;  /* 0x0004b000017c7983 */ /* 0x000ea80000300800 */
        /* <DEDUP_REMOVED lines=9> */
[----:B---3--:R0:W-:Y:S04]  /*19320*/  STS.U8 [R3+UR10+0x10880], R4 ;  /* 0x0108800403007988 */ /* 0x0081e8000800000a */
[----:B------:R-:W3:Y:S04]  /*19330*/  LDL.LU R134, [R1+0x488] ;  /* 0x0004880001867983 */ /* 0x000ee80000300800 */
[----:B------:R-:W3:Y:S01]  /*19340*/  LDL.LU R135, [R1+0x484] ;  /* 0x0004840001877983 */ /* 0x000ee20000300800 */
[----:B0-----:R-:W-:-:S03]  /*19350*/  LOP3.LUT R4, R2, 0x20, RZ, 0x3c, !PT ;  /* 0x0000002002047812 */ /* 0x001fc600078e3cff */
[----:B------:R0:W-:Y:S04]  /*19360*/  STS.U8 [R3+UR10+0x10480], R137 ;  /* 0x0104808903007988 */ /* 0x0001e8000800000a */
[----:B------:R-:W3:Y:S04]  /*19370*/  LDL.LU R136, [R1+0x480] ;  /* 0x0004800001887983 */ /* 0x000ee80000300800 */
[----:B------:R1:W-:Y:S04]  /*19380*/  STS.U8 [R3+UR10+0x10680], R138 ;  /* 0x0106808a03007988 */ /* 0x0003e8000800000a */
[----:B0-----:R-:W3:Y:S04]  /*19390*/  LDL.LU R137, [R1+0x47c] ;  /* 0x00047c0001897983 */ /* 0x001ee80000300800 */
[----:B------:R-:W-:Y:S04]  /*193a0*/  STS.U8 [R3+UR10+0x10a80], R5 ;  /* 0x010a800503007988 */ /* 0x000fe8000800000a */
[----:B-1----:R-:W3:Y:S04]  /*193b0*/  LDL.LU R138, [R1+0x474] ;  /* 0x00047400018a7983 */ /* 0x002ee80000300800 */
        /* <DEDUP_REMOVED lines=9> */
[----:B------:R0:W-:Y:S04]  /*19450*/  STS.U8 [R3+UR10+0x11e80], R139 ;  /* 0x011e808b03007988 */ /* 0x0001e8000800000a */
        /* <DEDUP_REMOVED lines=10> */
[----:B------:R-:W2:Y:S01]  /*19500*/  LDL.LU R122, [R1+0x450] ;  /* 0x00045000017a7983 */ /* 0x000ea20000300800 */
[----:B------:R-:W-:-:S03]  /*19510*/  LOP3.LUT R5, R2, 0x30, RZ, 0x3c, !PT ;  /* 0x0000003002057812 */ /* 0x000fc600078e3cff */
[----:B------:R0:W-:Y:S04]  /*19520*/  STS.U8 [R4+UR10+0x10300], R124 ;  /* 0x0103007c04007988 */ /* 0x0001e8000800000a */
[----:B------:R-:W2:Y:S04]  /*19530*/  LDL.LU R123, [R1+0x44c] ;  /* 0x00044c00017b7983 */ /* 0x000ea80000300800 */
[----:B------:R1:W-:Y:S04]  /*19540*/  STS.U8 [R4+UR10+0x10500], R125 ;  /* 0x0105007d04007988 */ /* 0x0003e8000800000a */
[----:B0-----:R-:W2:Y:S04]  /*19550*/  LDL.LU R124, [R1+0x448] ;  /* 0x00044800017c7983 */ /* 0x001ea80000300800 */
[----:B------:R0:W-:Y:S04]  /*19560*/  STS.U8 [R4+UR10+0x10700], R126 ;  /* 0x0107007e04007988 */ /* 0x0001e8000800000a */
[----:B-1----:R-:W2:Y:S04]  /*19570*/  LDL.LU R125, [R1+0x444] ;  /* 0x00044400017d7983 */ /* 0x002ea80000300800 */
[----:B0-----:R-:W2:Y:S04]  /*19580*/  LDL.LU R126, [R1+0x440] ;  /* 0x00044000017e7983 */ /* 0x001ea80000300800 */
[----:B------:R-:W2:Y:S04]  /*19590*/  LDL.LU R2, [R1+0x43c] ;  /* 0x00043c0001027983 */ /* 0x000ea80000300800 */
[----:B------:R0:W-:Y:S04]  /*195a0*/  STS.U8 [R4+UR10+0x10900], R127 ;  /* 0x0109007f04007988 */ /* 0x0001e8000800000a */
[----:B------:R1:W-:Y:S04]  /*195b0*/  STS.U8 [R4+UR10+0x10b00], R128 ;  /* 0x010b008004007988 */ /* 0x0003e8000800000a */
[----:B------:R3:W-:Y:S04]  /*195c0*/  STS.U8 [R4+UR10+0x10d00], R129 ;  /* 0x010d008104007988 */ /* 0x0007e8000800000a */
[----:B0-----:R-:W2:Y:S04]  /*195d0*/  LDL.LU R127, [R1+0x438] ;  /* 0x00043800017f7983 */ /* 0x001ea80000300800 */
[----:B-1----:R-:W2:Y:S04]  /*195e0*/  LDL.LU R128, [R1+0x434] ;  /* 0x0004340001807983 */ /* 0x002ea80000300800 */
[----:B------:R0:W-:Y:S04]  /*195f0*/  STS.U8 [R4+UR10+0x10f00], R130 ;  /* 0x010f008204007988 */ /* 0x0001e8000800000a */
[----:B---3--:R-:W3:Y:S04]  /*19600*/  LDL.LU R129, [R1+0x430] ;  /* 0x0004300001817983 */ /* 0x008ee80000300800 */
[----:B------:R1:W-:Y:S04]  /*19610*/  STS.U8 [R4+UR10+0x11100], R131 ;  /* 0x0111008304007988 */ /* 0x0003e8000800000a */
[----:B0-----:R-:W3:Y:S04]  /*19620*/  LDL.LU R130, [R1+0x42c] ;  /* 0x00042c0001827983 */ /* 0x001ee80000300800 */
[----:B------:R0:W-:Y:S04]  /*19630*/  STS.U8 [R4+UR10+0x11300], R132 ;  /* 0x0113008404007988 */ /* 0x0001e8000800000a */
[----:B-1----:R-:W3:Y:S04]  /*19640*/  LDL.LU R131, [R1+0x428] ;  /* 0x0004280001837983 */ /* 0x002ee80000300800 */
        /* <DEDUP_REMOVED lines=12> */
[----:B----4-:R1:W-:Y:S04]  /*19710*/  STS.U8 [R5+UR10+0x10180], R139 ;  /* 0x0101808b05007988 */ /* 0x0103e8000800000a */
[----:B0-----:R-:W4:Y:S04]  /*19720*/  LDL.LU R138, [R1+0x220] ;  /* 0x00022000018a7983 */ /* 0x001f280000300800 */
[----:B-1----:R-:W3:Y:S04]  /*19730*/  LDL.LU R139, [R1+0x21c] ;  /* 0x00021c00018b7983 */ /* 0x002ee80000300800 */
[----:B--2---:R0:W-:Y:S04]  /*19740*/  STS.U8 [R5+UR10+0x10380], R140 ;  /* 0x0103808c05007988 */ /* 0x0041e8000800000a */
[----:B0-----:R-:W2:Y:S04]  /*19750*/  LDL.LU R140, [R1+0x218] ;  /* 0x00021800018c7983 */ /* 0x001ea80000300800 */
[----:B------:R-:W2:Y:S04]  /*19760*/  LDL.LU R4, [R1+0x210] ;  /* 0x0002100001047983 */ /* 0x000ea80000300800 */
[----:B------:R-:W2:Y:S04]  /*19770*/  LDL.LU R3, [R1+0x20c] ;  /* 0x00020c0001037983 */ /* 0x000ea80000300800 */
[----:B------:R0:W-:Y:S04]  /*19780*/  STS.U8 [R5+UR10+0x10580], R114 ;  /* 0x0105807205007988 */ /* 0x0001e8000800000a */
[----:B------:R1:W-:Y:S04]  /*19790*/  STS.U8 [R5+UR10+0x10780], R115 ;  /* 0x0107807305007988 */ /* 0x0003e8000800000a */
[----:B------:R1:W-:Y:S04]  /*197a0*/  STS.U8 [R5+UR10+0x10980], R117 ;  /* 0x0109807505007988 */ /* 0x0003e8000800000a */
[----:B0-----:R-:W2:Y:S04]  /*197b0*/  LDL.LU R114, [R1+0xb68] ;  /* 0x000b680001727983 */ /* 0x001ea80000300800 */
[----:B-1----:R-:W2:Y:S04]  /*197c0*/  LDL.LU R115, [R1+0xb64] ;  /* 0x000b640001737983 */ /* 0x002ea80000300800 */
[----:B------:R-:W2:Y:S04]  /*197d0*/  LDL.LU R117, [R1+0xb60] ;  /* 0x000b600001757983 */ /* 0x000ea80000300800 */
[----:B------:R0:W-:Y:S02]  /*197e0*/  STS.U8 [R5+UR10+0x11d80], R2 ;  /* 0x011d800205007988 */ /* 0x0001e4000800000a */
[----:B0-----:R-:W0:Y:S02]  /*197f0*/  S2R R2, SR_TID.X ;  /* 0x0000000000027919 */ /* 0x001e240000002100 */
[----:B------:R1:W-:Y:S04]  /*19800*/  STS.U8 [R5+UR10+0x10b80], R118 ;  /* 0x010b807605007988 */ /* 0x0003e8000800000a */
[----:B------:R1:W-:Y:S04]  /*19810*/  STS.U8 [R5+UR10+0x10d80], R119 ;  /* 0x010d807705007988 */ /* 0x0003e8000800000a */
[----:B------:R1:W-:Y:S04]  /*19820*/  STS.U8 [R5+UR10+0x10f80], R120 ;  /* 0x010f807805007988 */ /* 0x0003e8000800000a */
[----:B-1----:R-:W2:Y:S04]  /*19830*/  LDL.LU R118, [R1+0xb5c] ;  /* 0x000b5c0001767983 */ /* 0x002ea80000300800 */
[----:B------:R-:W2:Y:S04]  /*19840*/  LDL.LU R119, [R1+0xb58] ;  /* 0x000b580001777983 */ /* 0x000ea80000300800 */
[----:B------:R-:W2:Y:S04]  /*19850*/  LDL.LU R120, [R1+0xb54] ;  /* 0x000b540001787983 */ /* 0x000ea80000300800 */
[----:B------:R1:W-:Y:S04]  /*19860*/  STS.U8 [R5+UR10+0x11180], R121 ;  /* 0x0111807905007988 */ /* 0x0003e8000800000a */
[----:B------:R1:W-:Y:S01]  /*19870*/  STS.U8 [R5+UR10+0x11380], R122 ;  /* 0x0113807a05007988 */ /* 0x0003e2000800000a */
[----:B0-----:R-:W-:-:S03]  /*19880*/  LOP3.LUT R2, R2, 0x7f, RZ, 0xc0, !PT ;  /* 0x0000007f02027812 */ /* 0x001fc600078ec0ff */
[----:B------:R0:W-:Y:S04]  /*19890*/  STS.U8 [R5+UR10+0x11580], R123 ;  /* 0x0115807b05007988 */ /* 0x0001e8000800000a */
[----:B-1----:R-:W2:Y:S04]  /*198a0*/  LDL.LU R121, [R1+0xb50] ;  /* 0x000b500001797983 */ /* 0x002ea80000300800 */
[----:B------:R-:W2:Y:S04]  /*198b0*/  LDL.LU R122, [R1+0xb4c] ;  /* 0x000b4c00017a7983 */ /* 0x000ea80000300800 */
[----:B0-----:R-:W2:Y:S04]  /*198c0*/  LDL.LU R123, [R1+0xb48] ;  /* 0x000b4800017b7983 */ /* 0x001ea80000300800 */
[----:B------:R0:W-:Y:S04]  /*198d0*/  STS.U8 [R5+UR10+0x11780], R124 ;  /* 0x0117807c05007988 */ /* 0x0001e8000800000a */
[----:B------:R1:W-:Y:S04]  /*198e0*/  STS.U8 [R5+UR10+0x11980], R125 ;  /* 0x0119807d05007988 */ /* 0x0003e8000800000a */
[----:B------:R1:W-:Y:S04]  /*198f0*/  STS.U8 [R5+UR10+0x11b80], R126 ;  /* 0x011b807e05007988 */ /* 0x0003e8000800000a */
[----:B0-----:R-:W2:Y:S04]  /*19900*/  LDL.LU R124, [R1+0xb44] ;  /* 0x000b4400017c7983 */ /* 0x001ea80000300800 */
[----:B-1----:R-:W2:Y:S04]  /*19910*/  LDL.LU R125, [R1+0xb40] ;  /* 0x000b4000017d7983 */ /* 0x002ea80000300800 */
[----:B------:R-:W2:Y:S04]  /*19920*/  LDL.LU R126, [R1+0xb3c] ;  /* 0x000b3c00017e7983 */ /* 0x000ea80000300800 */
[----:B------:R0:W-:Y:S04]  /*19930*/  STS.U8 [R5+UR10+0x11f80], R68 ;  /* 0x011f804405007988 */ /* 0x0001e8000800000a */
[----:B------:R1:W-:Y:S04]  /*19940*/  STS.U8 [R2+UR10], R127 ;  /* 0x0000007f02007988 */ /* 0x0003e8000800000a */
[----:B------:R4:W-:Y:S04]  /*19950*/  STS.U8 [R2+UR10+0x400], R128 ;  /* 0x0004008002007988 */ /* 0x0009e8000800000a */
[----:B0-----:R-:W2:Y:S04]  /*19960*/  LDL.LU R5, [R1+0x214] ;  /* 0x0002140001057983 */ /* 0x001ea80000300800 */
[----:B-1----:R-:W2:Y:S04]  /*19970*/  LDL.LU R127, [R1+0xb38] ;  /* 0x000b3800017f7983 */ /* 0x002ea80000300800 */
[----:B----4-:R-:W4:Y:S04]  /*19980*/  LDL.LU R128, [R1+0xb34] ;  /* 0x000b340001807983 */ /* 0x010f280000300800 */
[----:B---3--:R0:W-:Y:S04]  /*19990*/  STS.U8 [R2+UR10+0x800], R129 ;  /* 0x0008008102007988 */ /* 0x0081e8000800000a */
[----:B------:R1:W-:Y:S04]  /*199a0*/  STS.U8 [R2+UR10+0xc00], R130 ;  /* 0x000c008202007988 */ /* 0x0003e8000800000a */
[----:B------:R3:W-:Y:S04]  /*199b0*/  STS.U8 [R2+UR10+0x1000], R131 ;  /* 0x0010008302007988 */ /* 0x0007e8000800000a */
[----:B0-----:R-:W4:Y:S04]  /*199c0*/  LDL.LU R129, [R1+0xb30] ;  /* 0x000b300001817983 */ /* 0x001f280000300800 */
[----:B-1----:R-:W4:Y:S04]  /*199d0*/  LDL.LU R130, [R1+0xb2c] ;  /* 0x000b2c0001827983 */ /* 0x002f280000300800 */
[----:B---3--:R-:W3:Y:S04]  /*199e0*/  LDL.LU R131, [R1+0xb28] ;  /* 0x000b280001837983 */ /* 0x008ee80000300800 */
[----:B------:R0:W-:Y:S04]  /*199f0*/  STS.U8 [R2+UR10+0x1400], R132 ;  /* 0x0014008402007988 */ /* 0x0001e8000800000a */
[----:B------:R1:W-:Y:S04]  /*19a00*/  STS.U8 [R2+UR10+0x1800], R133 ;  /* 0x0018008502007988 */ /* 0x0003e8000800000a */
[----:B------:R1:W-:Y:S04]  /*19a10*/  STS.U8 [R2+UR10+0x1c00], R134 ;  /* 0x001c008602007988 */ /* 0x0003e8000800000a */
[----:B0-----:R-:W3:Y:S04]  /*19a20*/  LDL.LU R132, [R1+0xb24] ;  /* 0x000b240001847983 */ /* 0x001ee80000300800 */
[----:B-1----:R-:W3:Y:S04]  /*19a30*/  LDL.LU R133, [R1+0xb20] ;  /* 0x000b200001857983 */ /* 0x002ee80000300800 */
[----:B------:R-:W3:Y:S04]  /*19a40*/  LDL.LU R134, [R1+0xb1c] ;  /* 0x000b1c0001867983 */ /* 0x000ee80000300800 */
        /* <DEDUP_REMOVED lines=8> */
[----:B0-----:R-:W3:Y:S04]  /*19ad0*/  LDL.LU R138, [R1+0xb0c] ;  /* 0x000b0c00018a7983 */ /* 0x001ee80000300800 */
[----:B-1----:R-:W3:Y:S04]  /*19ae0*/  LDL.LU R139, [R1+0xb08] ;  /* 0x000b0800018b7983 */ /* 0x002ee80000300800 */
[----:B--2---:R0:W-:Y:S04]  /*19af0*/  STS.U8 [R2+UR10+0x3400], R140 ;  /* 0x0034008c02007988 */ /* 0x0041e8000800000a */
[----:B0-----:R-:W2:Y:S04]  /*19b00*/  LDL.LU R140, [R1+0xb04] ;  /* 0x000b0400018c7983 */ /* 0x001ea80000300800 */
[----:B------:R0:W-:Y:S04]  /*19b10*/  STS.U8 [R2+UR10+0x4000], R3 ;  /* 0x0040000302007988 */ /* 0x0001e8000800000a */
[----:B------:R1:W-:Y:S01]  /*19b20*/  STS.U8 [R2+UR10+0x3c00], R4 ;  /* 0x003c000402007988 */ /* 0x0003e2000800000a */
[----:B0-----:R-:W-:-:S02]  /*19b30*/  LOP3.LUT R3, R2, 0x10, RZ, 0x3c, !PT ;  /* 0x0000001002037812 */ /* 0x001fc400078e3cff */
[C---:B-1----:R-:W-:Y:S01]  /*19b40*/  LOP3.LUT R4, R2.reuse, 0x20, RZ, 0x3c, !PT ;  /* 0x0000002002047812 */ /* 0x042fe200078e3cff */
[----:B------:R-:W-:Y:S04]  /*19b50*/  STS.U8 [R2+UR10+0x7c00], R126 ;  /* 0x007c007e02007988 */ /* 0x000fe8000800000a */
[----:B------:R0:W-:Y:S04]  /*19b60*/  STS.U8 [R2+UR10+0x3800], R5 ;  /* 0x0038000502007988 */ /* 0x0001e8000800000a */
[----:B------:R-:W-:Y:S04]  /*19b70*/  STS.U8 [R2+UR10+0x7800], R127 ;  /* 0x0078007f02007988 */ /* 0x000fe8000800000a */
[----:B----4-:R-:W-:Y:S01]  /*19b80*/  STS.U8 [R2+UR10+0x7400], R128 ;  /* 0x0074008002007988 */ /* 0x010fe2000800000a */
[----:B0-----:R-:W-:-:S03]  /*19b90*/  LOP3.LUT R5, R2, 0x30, RZ, 0x3c, !PT ;  /* 0x0000003002057812 */ /* 0x001fc600078e3cff */
[----:B------:R-:W-:Y:S04]  /*19ba0*/  STS.U8 [R2+UR10+0x7000], R129 ;  /* 0x0070008102007988 */ /* 0x000fe8000800000a */
[----:B------:R-:W-:Y:S04]  /*19bb0*/  STS.U8 [R2+UR10+0x6c00], R130 ;  /* 0x006c008202007988 */ /* 0x000fe8000800000a */
[----:B---3--:R-:W-:Y:S04]  /*19bc0*/  STS.U8 [R2+UR10+0x6800], R131 ;  /* 0x0068008302007988 */ /* 0x008fe8000800000a */
[----:B------:R-:W-:Y:S04]  /*19bd0*/  STS.U8 [R2+UR10+0x6400], R132 ;  /* 0x0064008402007988 */ /* 0x000fe8000800000a */
[----:B------:R-:W-:Y:S04]  /*19be0*/  STS.U8 [R2+UR10+0x6000], R133 ;  /* 0x0060008502007988 */ /* 0x000fe8000800000a */
[----:B------:R-:W-:Y:S04]  /*19bf0*/  STS.U8 [R2+UR10+0x5c00], R134 ;  /* 0x005c008602007988 */ /* 0x000fe8000800000a */
[----:B------:R-:W-:Y:S04]  /*19c00*/  STS.U8 [R2+UR10+0x5800], R135 ;  /* 0x0058008702007988 */ /* 0x000fe8000800000a */
[----:B------:R-:W-:Y:S04]  /*19c10*/  STS.U8 [R2+UR10+0x5400], R136 ;  /* 0x0054008802007988 */ /* 0x000fe8000800000a */
[----:B------:R-:W-:Y:S04]  /*19c20*/  STS.U8 [R2+UR10+0x5000], R137 ;  /* 0x0050008902007988 */ /* 0x000fe8000800000a */
[----:B------:R-:W-:Y:S04]  /*19c30*/  STS.U8 [R2+UR10+0x4c00], R138 ;  /* 0x004c008a02007988 */ /* 0x000fe8000800000a */
[----:B------:R0:W-:Y:S04]  /*19c40*/  STS.U8 [R2+UR10+0x4800], R139 ;  /* 0x0048008b02007988 */ /* 0x0001e8000800000a */
[----:B0-----:R-:W3:Y:S04]  /*19c50*/  LDL R139, [R1+0x188] ;  /* 0x00018800018b7983 */ /* 0x001ee80000100800 */
[----:B--2---:R-:W-:Y:S04]  /*19c60*/  STS.U8 [R2+UR10+0x4400], R140 ;  /* 0x0044008c02007988 */ /* 0x004fe8000800000a */
        /* <DEDUP_REMOVED lines=32> */
[----:B------:R-:W-:Y:S04]  /*19e70*/  STS.U8 [R4+UR10+0x100], R88 ;  /* 0x0001005804007988 */ /* 0x000fe8000800000a */
[----:B0-----:R-:W2:Y:S04]  /*19e80*/  LDL R3, [R1+0x184] ;  /* 0x0001840001037983 */ /* 0x001ea80000100800 */
        /* <DEDUP_REMOVED lines=31> */
[----:B------:R1:W-:Y:S04]  /*1a080*/  STS.U8 [R5+UR10+0x6980], R21 ;  /* 0x0069801505007988 */ /* 0x0003e8000800000a */
[----:B------:R4:W-:Y:S04]  /*1a090*/  STS.U8 [R5+UR10+0x6d80], R19 ;  /* 0x006d801305007988 */ /* 0x0009e8000800000a */
[----:B0-----:R-:W2:Y:S04]  /*1a0a0*/  LDL R15, [R1+0x194] ;  /* 0x00019400010f7983 */ /* 0x001ea80000100800 */
[----:B-1----:R-:W2:Y:S04]  /*1a0b0*/  LDL R21, [R1+0x190] ;  /* 0x0001900001157983 */ /* 0x002ea80000100800 */
[----:B----4-:R-:W4:Y:S04]  /*1a0c0*/  LDL R19, [R1+0x18c] ;  /* 0x00018c0001137983 */ /* 0x010f280000100800 */
[----:B------:R-:W4:Y:S01]  /*1a0d0*/  LDL R4, [R1+0x198] ;  /* 0x0001980001047983 */ /* 0x000f220000100800 */
[----:B------:R-:W-:Y:S01]  /*1a0e0*/  LOP3.LUT R140, R2, 0x40, RZ, 0x3c, !PT ;  /* 0x00000040028c7812 */ /* 0x000fe200078e3cff */
[----:B---3--:R-:W-:Y:S01]  /*1a0f0*/  @P2 IMAD.MOV.U32 R16, RZ, RZ, R139 ;  /* 0x000000ffff102224 */ /* 0x008fe200078e008b */
[----:B------:R-:W-:Y:S01]  /*1a100*/  PRMT R138, RZ, 0x7610, R138 ;  /* 0x00007610ff8a7816 */ /* 0x000fe2000000008a */
[----:B------:R-:W-:Y:S01]  /*1a110*/  STS.U8 [R5+UR10+0x180], R67 ;  /* 0x0001804305007988 */ /* 0x000fe2000800000a */
[----:B------:R-:W-:-:S03]  /*1a120*/  PRMT R137, RZ, 0x7610, R137 ;  /* 0x00007610ff897816 */ /* 0x000fc60000000089 */
        /* <DEDUP_REMOVED lines=35> */
[----:B------:R0:W-:Y:S01]  /*1a360*/  STS.U8 [R140+UR10+0x1a00], R73 ;  /* 0x001a00498c007988 */ /* 0x0001e2000800000a */
[----:B--2---:R-:W-:Y:S01]  /*1a370*/  @P2 IMAD.MOV.U32 R17, RZ, RZ, R3 ;  /* 0x000000ffff112224 */ /* 0x004fe200078e0003 */
[----:B------:R-:W-:-:S02]  /*1a380*/  PRMT R136, RZ, 0x7610, R136 ;  /* 0x00007610ff887816 */ /* 0x000fc40000000088 */
[----:B------:R-:W2:Y:S04]  /*1a390*/  LDL R20, [R1+0x1d0] ;  /* 0x0001d00001147983 */ /* 0x000ea80000100800 */
[----:B------:R1:W3:Y:S04]  /*1a3a0*/  @P2 LDG.E.U8 R138, desc[UR24][R16.64] ;  /* 0x00000018108a2981 */ /* 0x0002e8000c1e1100 */
[----:B------:R-:W2:Y:S01]  /*1a3b0*/  LDL R18, [R1+0x1cc] ;  /* 0x0001cc0001127983 */ /* 0x000ea20000100800 */
[----:B------:R-:W-:Y:S02]  /*1a3c0*/  PRMT R135, RZ, 0x7610, R135 ;  /* 0x00007610ff877816 */ /* 0x000fe40000000087 */
[----:B------:R-:W-:Y:S01]  /*1a3d0*/  PRMT R134, RZ, 0x7610, R134 ;  /* 0x00007610ff867816 */ /* 0x000fe20000000086 */
[----:B0-----:R-:W2:Y:S04]  /*1a3e0*/  LDL R140, [R1+0x1d8] ;  /* 0x0001d800018c7983 */ /* 0x001ea80000100800 */
[----:B------:R-:W2:Y:S04]  /*1a3f0*/  LDL R88, [R1+0x228] ;  /* 0x0002280001587983 */ /* 0x000ea80000100800 */
[----:B------:R-:W2:Y:S04]  /*1a400*/  LDL R87, [R1+0x204] ;  /* 0x0002040001577983 */ /* 0x000ea80000100800 */
[----:B------:R-:W2:Y:S04]  /*1a410*/  LDL R5, [R1+0x22c] ;  /* 0x00022c0001057983 */ /* 0x000ea80000100800 */
[----:B------:R-:W2:Y:S04]  /*1a420*/  LDL R2, [R1+0x230] ;  /* 0x0002300001027983 */ /* 0x000ea80000100800 */
[----:B------:R-:W2:Y:S04]  /*1a430*/  LDL R3, [R1+0x234] ;  /* 0x0002340001037983 */ /* 0x000ea80000100800 */
[----:B------:R-:W2:Y:S01]  /*1a440*/  LDL R139, [R1+0x238] ;  /* 0x00023800018b7983 */ /* 0x000ea20000100800 */
[----:B-1----:R-:W-:-:S03]  /*1a450*/  @P2 IMAD.MOV.U32 R16, RZ, RZ, R21 ;  /* 0x000000ffff102224 */ /* 0x002fc600078e0015 */
[----:B------:R-:W2:Y:S01]  /*1a460*/  LDL R21, [R1+0x268] ;  /* 0x0002680001157983 */ /* 0x000ea20000100800 */
[----:B----4-:R-:W-:-:S03]  /*1a470*/  @P2 IMAD.MOV.U32 R17, RZ, RZ, R19 ;  /* 0x000000ffff112224 */ /* 0x010fc600078e0013 */
[----:B------:R-:W4:Y:S04]  /*1a480*/  LDL R19, [R1+0x264] ;  /* 0x0002640001137983 */ /* 0x000f280000100800 */
[----:B------:R0:W2:Y:S02]  /*1a490*/  @P2 LDG.E.U8 R137, desc[UR24][R16.64] ;  /* 0x0000001810892981 */ /* 0x0000a4000c1e1100 */
[----:B0-----:R-:W-:Y:S02]  /*1a4a0*/  @P2 IMAD.MOV.U32 R16, RZ, RZ, R4 ;  /* 0x000000ffff102224 */ /* 0x001fe400078e0004 */
[----:B------:R-:W-:Y:S01]  /*1a4b0*/  @P2 IMAD.MOV.U32 R17, RZ, RZ, R15 ;  /* 0x000000ffff112224 */ /* 0x000fe200078e000f */
[----:B------:R-:W2:Y:S04]  /*1a4c0*/  LDL R4, [R1+0x270] ;  /* 0x0002700001047983 */ /* 0x000ea80000100800 */
[----:B------:R0:W2:Y:S04]  /*1a4d0*/  @P2 LDG.E.U8 R136, desc[UR24][R16.64] ;  /* 0x0000001810882981 */ /* 0x0000a8000c1e1100 */
[----:B------:R-:W2:Y:S04]  /*1a4e0*/  LDL R15, [R1+0x26c] ;  /* 0x00026c00010f7983 */ /* 0x000ea80000100800 */
[----:B------:R-:W0:Y:S04]  /*1a4f0*/  LDL R16, [R1+0x1c4] ;  /* 0x0001c40001107983 */ /* 0x000e280000100800 */
[----:B------:R-:W0:Y:S02]  /*1a500*/  LDL R17, [R1+0x1c8] ;  /* 0x0001c80001117983 */ /* 0x000e240000100800 */
[----:B0-----:R-:W-:-:S04]  /*1a510*/  @P2 LOP3.LUT R17, R17, R16, RZ, 0x3c, !PT ;  /* 0x0000001011112212 */ /* 0x001fc800078e3cff */
[----:B------:R-:W-:-:S04]  /*1a520*/  @P2 LOP3.LUT R16, R17, R16, RZ, 0x3c, !PT ;  /* 0x0000001011102212 */ /* 0x000fc800078e3cff */
[----:B------:R-:W-:-:S05]  /*1a530*/  @P2 LOP3.LUT R17, R17, R16, RZ, 0x3c, !PT ;  /* 0x0000001011112212 */ /* 0x000fca00078e3cff */
[----:B------:R2:W3:Y:S02]  /*1a540*/  @P2 LDG.E.U8 R135, desc[UR24][R16.64] ;  /* 0x0000001810872981 */ /* 0x0004e4000c1e1100 */
[----:B--2---:R-:W-:Y:S02]  /*1a550*/  @P2 IMAD.MOV.U32 R16, RZ, RZ, R20 ;  /* 0x000000ffff102224 */ /* 0x004fe400078e0014 */
[----:B------:R-:W-:Y:S01]  /*1a560*/  @P2 IMAD.MOV.U32 R17, RZ, RZ, R18 ;  /* 0x000000ffff112224 */ /* 0x000fe200078e0012 */
[----:B------:R-:W2:Y:S04]  /*1a570*/  LDL R20, [R1+0x278] ;  /* 0x0002780001147983 */ /* 0x000ea80000100800 */
[----:B------:R0:W2:Y:S04]  /*1a580*/  @P2 LDG.E.U8 R134, desc[UR24][R16.64] ;  /* 0x0000001810862981 */ /* 0x0000a8000c1e1100 */
[----:B------:R-:W2:Y:S04]  /*1a590*/  LDL R18, [R1+0x274] ;  /* 0x0002740001127983 */ /* 0x000ea80000100800 */
[----:B------:R-:W2:Y:S01]  /*1a5a0*/  LDL R17, [R1+0x1d4] ;  /* 0x0001d40001117983 */ /* 0x000ea20000100800 */
[----:B------:R-:W-:Y:S01]  /*1a5b0*/  PRMT R133, RZ, 0x7610, R133 ;  /* 0x00007610ff857816 */ /* 0x000fe20000000085 */
[----:B0-----:R-:W-:Y:S01]  /*1a5c0*/  @P2 IMAD.MOV.U32 R16, RZ, RZ, R140 ;  /* 0x000000ffff102224 */ /* 0x001fe200078e008c */
[----:B------:R-:W-:Y:S01]  /*1a5d0*/  PRMT R132, RZ, 0x7610, R132 ;  /* 0x00007610ff847816 */ /* 0x000fe20000000084 */
[----:B------:R-:W3:Y:S01]  /*1a5e0*/  LDL R140, [R1+0x2b8] ;  /* 0x0002b800018c7983 */ /* 0x000ee20000100800 */
[----:B------:R-:W-:-:S02]  /*1a5f0*/  PRMT R131, RZ, 0x7610, R131 ;  /* 0x00007610ff837816 */ /* 0x000fc40000000083 */
[----:B------:R-:W-:Y:S02]  /*1a600*/  PRMT R130, RZ, 0x7610, R130 ;  /* 0x00007610ff827816 */ /* 0x000fe40000000082 */
[----:B------:R-:W-:Y:S02]  /*1a610*/  PRMT R129, RZ, 0x7610, R129 ;  /* 0x00007610ff817816 */ /* 0x000fe40000000081 */
[----:B------:R-:W-:Y:S02]  /*1a620*/  PRMT R128, RZ, 0x7610, R128 ;  /* 0x00007610ff807816 */ /* 0x000fe40000000080 */
[----:B------:R-:W-:Y:S01]  /*1a630*/  PRMT R127, RZ, 0x7610, R127 ;  /* 0x00007610ff7f7816 */ /* 0x000fe2000000007f */
[----:B--2---:R0:W2:Y:S02]  /*1a640*/  @P2 LDG.E.U8 R133, desc[UR24][R16.64] ;  /* 0x0000001810852981 */ /* 0x0040a4000c1e1100 */
[----:B0-----:R-:W-:Y:S02]  /*1a650*/  @P2 IMAD.MOV.U32 R16, RZ, RZ, R88 ;  /* 0x000000ffff102224 */ /* 0x001fe400078e0058 */
[----:B------:R-:W-:Y:S01]  /*1a660*/  @P2 IMAD.MOV.U32 R17, RZ, RZ, R87 ;  /* 0x000000ffff112224 */ /* 0x000fe200078e0057 */
[----:B------:R-:W2:Y:S04]  /*1a670*/  LDL R88, [R1+0x2a0] ;  /* 0x0002a00001587983 */ /* 0x000ea80000100800 */
[----:B------:R0:W2:Y:S04]  /*1a680*/  @P2 LDG.E.U8 R132, desc[UR24][R16.64] ;  /* 0x0000001810842981 */ /* 0x0000a8000c1e1100 */
[----:B------:R-:W2:Y:S01]  /*1a690*/  LDL R87, [R1+0x29c] ;  /* 0x00029c0001577983 */ /* 0x000ea20000100800 */
[----:B0-----:R-:W-:-:S02]  /*1a6a0*/  @P2 IMAD.MOV.U32 R16, RZ, RZ, R2 ;  /* 0x000000ffff102224 */ /* 0x001fc400078e0002 */
[----:B------:R-:W-:Y:S01]  /*1a6b0*/  @P2 IMAD.MOV.U32 R17, RZ, RZ, R5 ;  /* 0x000000ffff112224 */ /* 0x000fe200078e0005 */
[----:B------:R-:W-:Y:S01]  /*1a6c0*/  PRMT R126, RZ, 0x7610, R126 ;  /* 0x00007610ff7e7816 */ /* 0x000fe2000000007e */
[----:B------:R-:W2:Y:S04]  /*1a6d0*/  LDL R5, [R1+0x2bc] ;  /* 0x0002bc0001057983 */ /* 0x000ea80000100800 */
[----:B------:R0:W2:Y:S01]  /*1a6e0*/  @P2 LDG.E.U8 R131, desc[UR24][R16.64] ;  /* 0x0000001810832981 */ /* 0x0000a2000c1e1100 */
[----:B------:R-:W-:Y:S02]  /*1a6f0*/  PRMT R125, RZ, 0x7610, R125 ;  /* 0x00007610ff7d7816 */ /* 0x000fe4000000007d */
[----:B------:R-:W-:Y:S01]  /*1a700*/  PRMT R124, RZ, 0x7610, R124 ;  /* 0x00007610ff7c7816 */ /* 0x000fe2000000007c */
[----:B------:R-:W2:Y:S01]  /*1a710*/  LDL R2, [R1+0x2c0] ;  /* 0x0002c00001027983 */ /* 0x000ea20000100800 */
[----:B0-----:R-:W-:-:S02]  /*1a720*/  @P2 IMAD.MOV.U32 R16, RZ, RZ, R139 ;  /* 0x000000ffff102224 */ /* 0x001fc400078e008b */
[----:B------:R-:W-:Y:S01]  /*1a730*/  @P2 IMAD.MOV.U32 R17, RZ, RZ, R3 ;  /* 0x000000ffff112224 */ /* 0x000fe200078e0003 */
[----:B------:R-:W2:Y:S04]  /*1a740*/  LDL R139, [R1+0x2b0] ;  /* 0x0002b000018b7983 */ /* 0x000ea80000100800 */
[----:B------:R0:W2:Y:S04]  /*1a750*/  @P2 LDG.E.U8 R130, desc[UR24][R16.64] ;  /* 0x0000001810822981 */ /* 0x0000a8000c1e1100 */
[----:B------:R-:W2:Y:S01]  /*1a760*/  LDL R3, [R1+0x2ac] ;  /* 0x0002ac0001037983 */ /* 0x000ea20000100800 */
[----:B0-----:R-:W-:-:S02]  /*1a770*/  @P2 IMAD.MOV.U32 R16, RZ, RZ, R21 ;  /* 0x000000ffff102224 */ /* 0x001fc400078e0015 */
[----:B----4-:R-:W-:Y:S01]  /*1a780*/  @P2 IMAD.MOV.U32 R17, RZ, RZ, R19 ;  /* 0x000000ffff112224 */ /* 0x010fe200078e0013 */
[----:B------:R-:W-:Y:S01]  /*1a790*/  PRMT R123, RZ, 0x7610, R123 ;  /* 0x00007610ff7b7816 */ /* 0x000fe2000000007b */
[----:B------:R-:W4:Y:S04]  /*1a7a0*/  LDL R19, [R1+0x2c4] ;  /* 0x0002c40001137983 */ /* 0x000f280000100800 */
[----:B------:R0:W2:Y:S04]  /*1a7b0*/  @P2 LDG.E.U8 R129, desc[UR24][R16.64] ;  /* 0x0000001810812981 */ /* 0x0000a8000c1e1100 */
[----:B------:R-:W2:Y:S01]  /*1a7c0*/  LDL R21, [R1+0x2c8] ;  /* 0x0002c80001157983 */ /* 0x000ea20000100800 */
[----:B0-----:R-:W-:-:S02]  /*1a7d0*/  @P2 IMAD.MOV.U32 R16, RZ, RZ, R4 ;  /* 0x000000ffff102224 */ /* 0x001fc400078e0004 */
[----:B------:R-:W-:Y:S01]  /*1a7e0*/  @P2 IMAD.MOV.U32 R17, RZ, RZ, R15 ;  /* 0x000000ffff112224 */ /* 0x000fe200078e000f */
[----:B------:R-:W2:Y:S04]  /*1a7f0*/  LDL R4, [R1+0x2d0] ;  /* 0x0002d00001047983 */ /* 0x000ea80000100800 */
[----:B------:R0:W2:Y:S04]  /*1a800*/  @P2 LDG.E.U8 R128, desc[UR24][R16.64] ;  /* 0x0000001810802981 */ /* 0x0000a8000c1e1100 */
[----:B------:R-:W2:Y:S01]  /*1a810*/  LDL R15, [R1+0x2cc] ;  /* 0x0002cc00010f7983 */ /* 0x000ea20000100800 */
[----:B0-----:R-:W-:-:S02]  /*1a820*/  @P2 IMAD.MOV.U32 R16, RZ, RZ, R20 ;  /* 0x000000ffff102224 */ /* 0x001fc400078e0014 */
        /* <DEDUP_REMOVED lines=20> */
[----:B------:R0:W2:Y:S02]  /*1a970*/  @P2 LDG.E.U8 R124, desc[UR24][R16.64] ;  /* 0x00000018107c2981 */ /* 0x0000a4000c1e1100 */
[----:B0-----:R-:W-:Y:S02]  /*1a980*/  @P2 IMAD.MOV.U32 R16, RZ, RZ, R139 ;  /* 0x000000ffff102224 */ /* 0x001fe400078e008b */
[----:B------:R-:W-:Y:S01]  /*1a990*/  @P2 IMAD.MOV.U32 R17, RZ, RZ, R3 ;  /* 0x000000ffff112224 */ /* 0x000fe200078e0003 */
[----:B------:R-:W2:Y:S04]  /*1a9a0*/  LDL R139, [R1+0x2e8] ;  /* 0x0002e800018b7983 */ /* 0x000ea80000100800 */
[----:B------:R3:W2:Y:S04]  /*1a9b0*/  @P2 LDG.E.U8 R123, desc[UR24][R16.64] ;  /* 0x00000018107b2981 */ /* 0x0006a8000c1e1100 */
[----:B------:R-:W2:Y:S04]  /*1a9c0*/  LDL R3, [R1+0x2e4] ;  /* 0x0002e40001037983 */ /* 0x000ea80000100800 */
[----:B------:R-:W2:Y:S01]  /*1a9d0*/  LDL R17, [R1+0x2b4] ;  /* 0x0002b40001117983 */ /* 0x000ea20000100800 */
[----:B------:R-:W-:Y:S01]  /*1a9e0*/  PRMT R122, RZ, 0x7610, R122 ;  /* 0x00007610ff7a7816 */ /* 0x000fe2000000007a */
[----:B---3--:R-:W-:Y:S01]  /*1a9f0*/  @P2 IMAD.MOV.U32 R16, RZ, RZ, R140 ;  /* 0x000000ffff102224 */ /* 0x008fe200078e008c */
        /* <DEDUP_REMOVED lines=17> */
[----:B----4-:R-:W-:Y:S01]  /*1ab10*/  @P2 IMAD.MOV.U32 R17, RZ, RZ, R19 ;  /* 0x000000ffff112224 */ /* 0x010fe200078e0013 */
        /* <DEDUP_REMOVED lines=28> */
[----:B------:R0:W2:Y:S04]  /*1ace0*/  @P2 LDG.E.U8 R114, desc[UR24][R16.64] ;  /* 0x0000001810722981 */ /* 0x0000a8000c1e1100 */
        /* <DEDUP_REMOVED lines=12> */
[----:B------:R-:W2:Y:S01]  /*1adb0*/  LDL R17, [R1+0x304] ;  /* 0x0003040001117983 */ /* 0x000ea20000100800 */
[----:B------:R-:W-:Y:S01]  /*1adc0*/  PRMT R111, RZ, 0x7610, R111 ;  /* 0x00007610ff6f7816 */ /* 0x000fe2000000006f */
[----:B---3--:R-:W-:Y:S01]  /*1add0*/  @P2 IMAD.MOV.U32 R16, RZ, RZ, R140 ;  /* 0x000000ffff102224 */ /* 0x008fe200078e008c */
[----:B------:R-:W-:Y:S01]  /*1ade0*/  PRMT R110, RZ, 0x7610, R110 ;  /* 0x00007610ff6e7816 */ /* 0x000fe2000000006e */
[----:B------:R-:W3:Y:S01]  /*1adf0*/  LDL R140, [R1+0x368] ;  /* 0x00036800018c7983 */ /* 0x000ee20000100800 */
[----:B------:R-:W-:Y:S02]  /*1ae00*/  PRMT R109, RZ, 0x7610, R109 ;  /* 0x00007610ff6d7816 */ /* 0x000fe4000000006d */
        /* <DEDUP_REMOVED lines=11> */
[----:B----4-:R-:W-:-:S02]  /*1aec0*/  @P2 IMAD.MOV.U32 R16, RZ, RZ, R21 ;  /* 0x000000ffff102224 */ /* 0x010fc400078e0015 */
[----:B------:R-:W-:Y:S01]  /*1aed0*/  @P2 IMAD.MOV.U32 R17, RZ, RZ, R19 ;  /* 0x000000ffff112224 */ /* 0x000fe200078e0013 */
        /* <DEDUP_REMOVED lines=9> */
[----:B------:R-:W-:-:S05]  /*1af70*/  @P2 IMAD.MOV.U32 R17, RZ, RZ, R18 ;  /* 0x000000ffff112224 */ /* 0x000fca00078e0012 */
[----:B------:R0:W2:Y:S02]  /*1af80*/  @P2 LDG.E.U8 R107, desc[UR24][R16.64] ;  /* 0x00000018106b2981 */ /* 0x0000a4000c1e1100 */
        /* <DEDUP_REMOVED lines=8> */
[----:B------:R-:W2:Y:S04]  /*1b010*/  LDL.LU R102, [R1+0xb00] ;  /* 0x000b000001667983 */ /* 0x000ea80000300800 */
[----:B------:R-:W2:Y:S04]  /*1b020*/  LDL.LU R100, [R1+0xafc] ;  /* 0x000afc0001647983 */ /* 0x000ea80000300800 */
[----:B------:R0:W2:Y:S01]  /*1b030*/  @P2 LDG.E.U8 R104, desc[UR24][R16.64] ;  /* 0x0000001810682981 */ /* 0x0000a2000c1e1100 */
[----:B------:R-:W-:-:S02]  /*1b040*/  PRMT R103, RZ, 0x7610, R103 ;  /* 0x00007610ff677816 */ /* 0x000fc40000000067 */
[----:B------:R-:W-:Y:S01]  /*1b050*/  PRMT R101, RZ, 0x7610, R101 ;  /* 0x00007610ff657816 */ /* 0x000fe20000000065 */
[----:B------:R-:W2:Y:S04]  /*1b060*/  LDL R18, [R1+0x384] ;  /* 0x0003840001127983 */ /* 0x000ea80000100800 */
[----:B------:R-:W2:Y:S04]  /*1b070*/  LDL R20, [R1+0x388] ;  /* 0x0003880001147983 */ /* 0x000ea80000100800 */
[----:B------:R-:W0:Y:S04]  /*1b080*/  LDL R16, [R1+0x344] ;  /* 0x0003440001107983 */ /* 0x000e280000100800 */
[----:B------:R-:W0:Y:S04]  /*1b090*/  LDL R17, [R1+0x348] ;  /* 0x0003480001117983 */ /* 0x000e280000100800 */
[----:B------:R-:W2:Y:S04]  /*1b0a0*/  LDL R87, [R1+0x38c] ;  /* 0x00038c0001577983 */ /* 0x000ea80000100800 */
[----:B------:R-:W2:Y:S04]  /*1b0b0*/  LDL R88, [R1+0x390] ;  /* 0x0003900001587983 */ /* 0x000ea80000100800 */
[----:B------:R-:W2:Y:S04]  /*1b0c0*/  LDL R3, [R1+0x394] ;  /* 0x0003940001037983 */ /* 0x000ea80000100800 */
[----:B------:R-:W2:Y:S01]  /*1b0d0*/  LDL R139, [R1+0x398] ;  /* 0x00039800018b7983 */ /* 0x000ea20000100800 */
[----:B0-----:R-:W-:-:S04]  /*1b0e0*/  @P2 LOP3.LUT R17, R17, R16, RZ, 0x3c, !PT ;  /* 0x0000001011112212 */ /* 0x001fc800078e3cff */
[----:B------:R-:W-:-:S04]  /*1b0f0*/  @P2 LOP3.LUT R16, R17, R16, RZ, 0x3c, !PT ;  /* 0x0000001011102212 */ /* 0x000fc800078e3cff */
[----:B------:R-:W-:-:S05]  /*1b100*/  @P2 LOP3.LUT R17, R17, R16, RZ, 0x3c, !PT ;  /* 0x0000001011112212 */ /* 0x000fca00078e3cff */
[----:B------:R0:W3:Y:S04]  /*1b110*/  @P2 LDG.E.U8 R103, desc[UR24][R16.64] ;  /* 0x0000001810672981 */ /* 0x0000e8000c1e1100 */
[----:B------:R-:W0:Y:S04]  /*1b120*/  LDL R16, [R1+0x34c] ;  /* 0x00034c0001107983 */ /* 0x000e280000100800 */
[----:B------:R-:W0:Y:S01]  /*1b130*/  LDL R17, [R1+0x350] ;  /* 0x0003500001117983 */ /* 0x000e220000100800 */
[----:B--2---:R-:W-:Y:S02]  /*1b140*/  PRMT R102, RZ, 0x7610, R102 ;  /* 0x00007610ff667816 */ /* 0x004fe40000000066 */
[----:B0-----:R-:W-:-:S04]  /*1b150*/  @P2 LOP3.LUT R17, R17, R16, RZ, 0x3c, !PT ;  /* 0x0000001011112212 */ /* 0x001fc800078e3cff */
[----:B------:R-:W-:-:S04]  /*1b160*/  @P2 LOP3.LUT R16, R17, R16, RZ, 0x3c, !PT ;  /* 0x0000001011102212 */ /* 0x000fc800078e3cff */
[----:B------:R-:W-:-:S05]  /*1b170*/  @P2 LOP3.LUT R17, R17, R16, RZ, 0x3c, !PT ;  /* 0x0000001011112212 */ /* 0x000fca00078e3cff */
[----:B------:R0:W2:Y:S04]  /*1b180*/  @P2 LDG.E.U8 R102, desc[UR24][R16.64] ;  /* 0x0000001810662981 */ /* 0x0000a8000c1e1100 */
[----:B------:R-:W2:Y:S01]  /*1b190*/  LDL R17, [R1+0x354] ;  /* 0x0003540001117983 */ /* 0x000ea20000100800 */
[----:B0-----:R-:W-:-:S03]  /*1b1a0*/  @P2 IMAD.MOV.U32 R16, RZ, RZ, R96 ;  /* 0x000000ffff102224 */ /* 0x001fc600078e0060 */
[----:B------:R-:W3:Y:S04]  /*1b1b0*/  LDL.LU R96, [R1+0xaf8] ;  /* 0x000af80001607983 */ /* 0x000ee80000300800 */
[----:B--2---:R0:W2:Y:S04]  /*1b1c0*/  @P2 LDG.E.U8 R101, desc[UR24][R16.64] ;  /* 0x0000001810652981 */ /* 0x0040a8000c1e1100 */
[----:B------:R-:W0:Y:S04]  /*1b1d0*/  LDL R16, [R1+0x35c] ;  /* 0x00035c0001107983 */ /* 0x000e280000100800 */
[----:B------:R-:W0:Y:S01]  /*1b1e0*/  LDL R17, [R1+0x360] ;  /* 0x0003600001117983 */ /* 0x000e220000100800 */
[----:B------:R-:W-:-:S02]  /*1b1f0*/  PRMT R100, RZ, 0x7610, R100 ;  /* 0x00007610ff647816 */ /* 0x000fc40000000064 */
[----:B0-----:R-:W-:-:S04]  /*1b200*/  @P2 LOP3.LUT R17, R17, R16, RZ, 0x3c, !PT ;  /* 0x0000001011112212 */ /* 0x001fc800078e3cff */
[----:B------:R-:W-:-:S04]  /*1b210*/  @P2 LOP3.LUT R16, R17, R16, RZ, 0x3c, !PT ;  /* 0x0000001011102212 */ /* 0x000fc800078e3cff */
[----:B------:R-:W-:-:S05]  /*1b220*/  @P2 LOP3.LUT R17, R17, R16, RZ, 0x3c, !PT ;  /* 0x0000001011112212 */ /* 0x000fca00078e3cff */
[----:B------:R3:W2:Y:S04]  /*1b230*/  @P2 LDG.E.U8 R100, desc[UR24][R16.64] ;  /* 0x0000001810642981 */ /* 0x0006a8000c1e1100 */
[----:B------:R-:W2:Y:S01]  /*1b240*/  LDL R17, [R1+0x364] ;  /* 0x0003640001117983 */ /* 0x000ea20000100800 */
[----:B------:R-:W-:Y:S01]  /*1b250*/  PRMT R99, RZ, 0x7610, R99 ;  /* 0x00007610ff637816 */ /* 0x000fe20000000063 */
[----:B---3--:R-:W-:Y:S01]  /*1b260*/  @P2 IMAD.MOV.U32 R16, RZ, RZ, R140 ;  /* 0x000000ffff102224 */ /* 0x008fe200078e008c */
[----:B------:R-:W-:Y:S02]  /*1b270*/  PRMT R98, RZ, 0x7610, R98 ;  /* 0x00007610ff627816 */ /* 0x000fe40000000062 */
[----:B------:R-:W-:Y:S02]  /*1b280*/  PRMT R97, RZ, 0x7610, R97 ;  /* 0x00007610ff617816 */ /* 0x000fe40000000061 */
[----:B------:R-:W-:-:S02]  /*1b290*/  PRMT R96, RZ, 0x7610, R96 ;  /* 0x00007610ff607816 */ /* 0x000fc40000000060 */
[----:B------:R-:W-:Y:S02]  /*1b2a0*/  PRMT R95, RZ, 0x7610, R95 ;  /* 0x00007610ff5f7816 */ /* 0x000fe4000000005f */
[----:B------:R-:W-:Y:S02]  /*1b2b0*/  PRMT R94, RZ, 0x7610, R94 ;  /* 0x00007610ff5e7816 */ /* 0x000fe4000000005e */
[----:B------:R-:W-:Y:S01]  /*1b2c0*/  PRMT R93, RZ, 0x7610, R93 ;  /* 0x00007610ff5d7816 */ /* 0x000fe2000000005d */
[----:B--2---:R0:W2:Y:S02]  /*1b2d0*/  @P2 LDG.E.U8 R99, desc[UR24][R16.64] ;  /* 0x0000001810632981 */ /* 0x0040a4000c1e1100 */
[----:B0-----:R-:W-:Y:S02]  /*1b2e0*/  @P2 IMAD.MOV.U32 R16, RZ, RZ, R2 ;  /* 0x000000ffff102224 */ /* 0x001fe400078e0002 */
[----:B------:R-:W-:-:S05]  /*1b2f0*/  @P2 IMAD.MOV.U32 R17, RZ, RZ, R5 ;  /* 0x000000ffff112224 */ /* 0x000fca00078e0005 */
[----:B------:R4:W3:Y:S02]  /*1b300*/  @P2 LDG.E.U8 R98, desc[UR24][R16.64] ;  /* 0x0000001810622981 */ /* 0x0008e4000c1e1100 */
[----:B----4-:R-:W-:Y:S02]  /*1b310*/  @P2 IMAD.MOV.U32 R16, RZ, RZ, R21 ;  /* 0x000000ffff102224 */ /* 0x010fe400078e0015 */
        /* <DEDUP_REMOVED lines=17> */
[----:B------:R-:W2:Y:S01]  /*1b430*/  LDL.LU R83, [R1+0xaf0] ;  /* 0x000af00001537983 */ /* 0x000ea20000300800 */
[----:B------:R-:W-:-:S02]  /*1b440*/  PRMT R92, RZ, 0x7610, R92 ;  /* 0x00007610ff5c7816 */ /* 0x000fc4000000005c */
[----:B------:R-:W-:-:S04]  /*1b450*/  PRMT R90, RZ, 0x7610, R90 ;  /* 0x00007610ff5a7816 */ /* 0x000fc8000000005a */
[----:B------:R0:W3:Y:S01]  /*1b460*/  @P2 LDG.E.U8 R92, desc[UR24][R16.64] ;  /* 0x00000018105c2981 */ /* 0x0000e2000c1e1100 */
[----:B------:R-:W-:Y:S01]  /*1b470*/  PRMT R89, RZ, 0x7610, R89 ;  /* 0x00007610ff597816 */ /* 0x000fe20000000059 */
[----:B0-----:R-:W-:Y:S02]  /*1b480*/  @P2 IMAD.MOV.U32 R16, RZ, RZ, R116 ;  /* 0x000000ffff102224 */ /* 0x001fe400078e0074 */
[----:B------:R-:W-:Y:S01]  /*1b490*/  @P2 IMAD.MOV.U32 R17, RZ, RZ, R12 ;  /* 0x000000ffff112224 */ /* 0x000fe200078e000c */
[----:B------:R-:W-:Y:S01]  /*1b4a0*/  PRMT R59, RZ, 0x7610, R59 ;  /* 0x00007610ff3b7816 */ /* 0x000fe2000000003b */
[----:B------:R-:W3:Y:S04]  /*1b4b0*/  LDL.LU R12, [R1+0xaec] ;  /* 0x000aec00010c7983 */ /* 0x000ee80000300800 */
[----:B------:R0:W3:Y:S01]  /*1b4c0*/  @P2 LDG.E.U8 R90, desc[UR24][R16.64] ;  /* 0x00000018105a2981 */ /* 0x0000e2000c1e1100 */
[----:B------:R-:W-:-:S02]  /*1b4d0*/  PRMT R71, RZ, 0x7610, R71 ;  /* 0x00007610ff477816 */ /* 0x000fc40000000047 */
[----:B------:R-:W-:Y:S01]  /*1b4e0*/  PRMT R86, RZ, 0x7610, R86 ;  /* 0x00007610ff567816 */ /* 0x000fe20000000056 */
[----:B------:R-:W3:Y:S01]  /*1b4f0*/  LDL.LU R116, [R1+0xae8] ;  /* 0x000ae80001747983 */ /* 0x000ee20000300800 */
[----:B0-----:R-:W-:Y:S02]  /*1b500*/  @P2 IMAD.MOV.U32 R16, RZ, RZ, R162 ;  /* 0x000000ffff102224 */ /* 0x001fe400078e00a2 */
[----:B------:R-:W-:Y:S01]  /*1b510*/  @P2 IMAD.MOV.U32 R17, RZ, RZ, R11 ;  /* 0x000000ffff112224 */ /* 0x000fe200078e000b */
[----:B------:R-:W-:Y:S01]  /*1b520*/  PRMT R58, RZ, 0x7610, R58 ;  /* 0x00007610ff3a7816 */ /* 0x000fe2000000003a */
[----:B------:R-:W3:Y:S04]  /*1b530*/  LDL.LU R11, [R1+0xae4] ;  /* 0x000ae400010b7983 */ /* 0x000ee80000300800 */
[----:B------:R0:W3:Y:S01]  /*1b540*/  @P2 LDG.E.U8 R89, desc[UR24][R16.64] ;  /* 0x0000001810592981 */ /* 0x0000e2000c1e1100 */
[----:B------:R-:W-:-:S02]  /*1b550*/  PRMT R70, RZ, 0x7610, R70 ;  /* 0x00007610ff467816 */ /* 0x000fc40000000046 */
[----:B------:R-:W-:Y:S01]  /*1b560*/  PRMT R82, RZ, 0x7610, R82 ;  /* 0x00007610ff527816 */ /* 0x000fe20000000052 */
[----:B------:R-:W5:Y:S01]  /*1b570*/  LDL.LU R162, [R1+0xae0] ;  /* 0x000ae00001a27983 */ /* 0x000f620000300800 */
[----:B0-----:R-:W-:Y:S02]  /*1b580*/  @P2 IMAD.MOV.U32 R16, RZ, RZ, R148 ;  /* 0x000000ffff102224 */ /* 0x001fe400078e0094 */
[----:B------:R-:W-:Y:S02]  /*1b590*/  @P2 IMAD.MOV.U32 R17, RZ, RZ, R161 ;  /* 0x000000ffff112224 */ /* 0x000fe400078e00a1 */
[----:B------:R-:W5:Y:S04]  /*1b5a0*/  LDL.LU R161, [R1+0xadc] ;  /* 0x000adc0001a17983 */ /* 0x000f680000300800 */
[----:B------:R0:W3:Y:S04]  /*1b5b0*/  @P2 LDG.E.U8 R59, desc[UR24][R16.64] ;  /* 0x00000018103b2981 */ /* 0x0000e8000c1e1100 */
[----:B------:R-:W5:Y:S01]  /*1b5c0*/  LDL.LU R148, [R1+0xad8] ;  /* 0x000ad80001947983 */ /* 0x000f620000300800 */
[----:B0-----:R-:W-:-:S02]  /*1b5d0*/  @P2 IMAD.MOV.U32 R16, RZ, RZ, R160 ;  /* 0x000000ffff102224 */ /* 0x001fc400078e00a0 */
[----:B------:R-:W-:Y:S02]  /*1b5e0*/  @P2 IMAD.MOV.U32 R17, RZ, RZ, R147 ;  /* 0x000000ffff112224 */ /* 0x000fe400078e0093 */
[----:B------:R-:W5:Y:S04]  /*1b5f0*/  LDL.LU R147, [R1+0xad4] ;  /* 0x000ad40001937983 */ /* 0x000f680000300800 */
[----:B------:R0:W3:Y:S04]  /*1b600*/  @P2 LDG.E.U8 R71, desc[UR24][R16.64] ;  /* 0x0000001810472981 */ /* 0x0000e8000c1e1100 */
[----:B------:R-:W5:Y:S01]  /*1b610*/  LDL.LU R160, [R1+0xad0] ;  /* 0x000ad00001a07983 */ /* 0x000f620000300800 */
[----:B0-----:R-:W-:-:S02]  /*1b620*/  @P2 IMAD.MOV.U32 R16, RZ, RZ, R154 ;  /* 0x000000ffff102224 */ /* 0x001fc400078e009a */
[----:B------:R-:W-:Y:S02]  /*1b630*/  @P2 IMAD.MOV.U32 R17, RZ, RZ, R159 ;  /* 0x000000ffff112224 */ /* 0x000fe400078e009f */
[----:B------:R-:W5:Y:S01]  /*1b640*/  LDL.LU R159, [R1+0xacc] ;  /* 0x000acc00019f7983 */ /* 0x000f620000300800 */
[----:B------:R-:W-:-:S03]  /*1b650*/  PRMT R57, RZ, 0x7610, R57 ;  /* 0x00007610ff397816 */ /* 0x000fc60000000039 */
[----:B------:R-:W5:Y:S04]  /*1b660*/  LDL.LU R154, [R1+0xac8] ;  /* 0x000ac800019a7983 */ /* 0x000f680000300800 */
[----:B------:R-:W3:Y:S01]  /*1b670*/  LDL.LU R20, [R1+0x578] ;  /* 0x0005780001147983 */ /* 0x000ee20000300800 */
[----:B------:R-:W-:Y:S02]  /*1b680*/  PRMT R69, RZ, 0x7610, R69 ;  /* 0x00007610ff457816 */ /* 0x000fe40000000045 */
[----:B------:R-:W-:Y:S02]  /*1b690*/  PRMT R81, RZ, 0x7610, R81 ;  /* 0x00007610ff517816 */ /* 0x000fe40000000051 */
[----:B--2---:R-:W-:-:S06]  /*1b6a0*/  PRMT R83, RZ, 0x7610, R83 ;  /* 0x00007610ff537816 */ /* 0x004fcc0000000053 */
[----:B------:R0:W2:Y:S02]  /*1b6b0*/  @P2 LDG.E.U8 R83, desc[UR24][R16.64] ;  /* 0x0000001810532981 */ /* 0x0000a4000c1e1100 */
[----:B0-----:R-:W-:Y:S02]  /*1b6c0*/  @P2 IMAD.MOV.U32 R16, RZ, RZ, R146 ;  /* 0x000000ffff102224 */ /* 0x001fe400078e0092 */
[----:B------:R-:W-:Y:S01]  /*1b6d0*/  @P2 IMAD.MOV.U32 R17, RZ, RZ, R153 ;  /* 0x000000ffff112224 */ /* 0x000fe200078e0099 */
[----:B------:R-:W-:Y:S01]  /*1b6e0*/  PRMT R85, RZ, 0x7610, R85 ;  /* 0x00007610ff557816 */ /* 0x000fe20000000055 */
[----:B------:R-:W5:Y:S04]  /*1b6f0*/  LDL.LU R153, [R1+0xac4] ;  /* 0x000ac40001997983 */ /* 0x000f680000300800 */
[----:B------:R0:W2:Y:S04]  /*1b700*/  @P2 LDG.E.U8 R86, desc[UR24][R16.64] ;  /* 0x0000001810562981 */ /* 0x0000a8000c1e1100 */
[----:B------:R-:W5:Y:S04]  /*1b710*/  LDL.LU R146, [R1+0xac0] ;  /* 0x000ac00001927983 */ /* 0x000f680000300800 */
[----:B------:R-:W2:Y:S01]  /*1b720*/  LDL.LU R87, [R1+0x58c] ;  /* 0x00058c0001577983 */ /* 0x000ea20000300800 */
[----:B0-----:R-:W-:-:S02]  /*1b730*/  @P2 IMAD.MOV.U32 R16, RZ, RZ, R165 ;  /* 0x000000ffff102224 */ /* 0x001fc400078e00a5 */
[----:B------:R-:W-:Y:S02]  /*1b740*/  @P2 IMAD.MOV.U32 R17, RZ, RZ, R145 ;  /* 0x000000ffff112224 */ /* 0x000fe400078e0091 */
[----:B------:R-:W5:Y:S04]  /*1b750*/  LDL.LU R145, [R1+0xabc] ;  /* 0x000abc0001917983 */ /* 0x000f680000300800 */
[----:B------:R0:W4:Y:S04]  /*1b760*/  @P2 LDG.E.U8 R58, desc[UR24][R16.64] ;  /* 0x00000018103a2981 */ /* 0x000128000c1e1100 */
[----:B------:R-:W5:Y:S04]  /*1b770*/  LDL.LU R165, [R1+0xab8] ;  /* 0x000ab80001a57983 */ /* 0x000f680000300800 */
[----:B------:R-:W4:Y:S01]  /*1b780*/  LDL.LU R88, [R1+0x594] ;  /* 0x0005940001587983 */ /* 0x000f220000300800 */
        /* <DEDUP_REMOVED lines=10> */
[----:B------:R-:W5:Y:S01]  /*1b830*/  LDL.LU R151, [R1+0xaa8] ;  /* 0x000aa80001977983 */ /* 0x000f620000300800 */
        /* <DEDUP_REMOVED lines=15> */
[----:B------:R-:W4:Y:S01]  /*1b930*/  LDL.LU R141, [R1+0x5c4] ;  /* 0x0005c400018d7983 */ /* 0x000f220000300800 */
[----:B0-----:R-:W-:-:S02]  /*1b940*/  @P2 IMAD.MOV.U32 R16, RZ, RZ, R150 ;  /* 0x000000ffff102224 */ /* 0x001fc400078e0096 */
[----:B------:R-:W-:Y:S02]  /*1b950*/  @P2 IMAD.MOV.U32 R17, RZ, RZ, R155 ;  /* 0x000000ffff112224 */ /* 0x000fe400078e009b */
[----:B------:R-:W5:Y:S04]  /*1b960*/  LDL.LU R155, [R1+0xa90] ;  /* 0x000a9000019b7983 */ /* 0x000f680000300800 */
[----:B------:R0:W4:Y:S04]  /*1b970*/  @P2 LDG.E.U8 R81, desc[UR24][R16.64] ;  /* 0x0000001810512981 */ /* 0x000128000c1e1100 */
[----:B------:R-:W5:Y:S01]  /*1b980*/  LDL.LU R150, [R1+0xa8c] ;  /* 0x000a8c0001967983 */ /* 0x000f620000300800 */
[----:B0-----:R-:W-:-:S02]  /*1b990*/  @P2 IMAD.MOV.U32 R17, RZ, RZ, R149 ;  /* 0x000000ffff112224 */ /* 0x001fc400078e0095 */
[----:B------:R-:W-:Y:S01]  /*1b9a0*/  @P2 IMAD.MOV.U32 R16, RZ, RZ, R142 ;  /* 0x000000ffff102224 */ /* 0x000fe200078e008e */
[----:B------:R-:W5:Y:S04]  /*1b9b0*/  LDL.LU R149, [R1+0xa88] ;  /* 0x000a880001957983 */ /* 0x000f680000300800 */
[----:B------:R-:W5:Y:S04]  /*1b9c0*/  LDL.LU R142, [R1+0xa84] ;  /* 0x000a8400018e7983 */ /* 0x000f680000300800 */
[----:B------:R-:W4:Y:S01]  /*1b9d0*/  LDL.LU R15, [R1+0x208] ;  /* 0x00020800010f7983 */ /* 0x000f220000300800 */
[----:B------:R-:W-:-:S02]  /*1b9e0*/  PRMT R84, RZ, 0x7610, R84 ;  /* 0x00007610ff547816 */ /* 0x000fc40000000054 */
[----:B---3--:R-:W-:-:S04]  /*1b9f0*/  SEL R18, R10, R20, !P3 ;  /* 0x000000140a127207 */ /* 0x008fc80005800000 */
[----:B------:R2:W3:Y:S01]  /*1ba00*/  @P2 LDG.E.U8 R84, desc[UR24][R16.64] ;  /* 0x0000001810542981 */ /* 0x0004e2000c1e1100 */
[----:B------:R-:W-:Y:S01]  /*1ba10*/  IMAD R18, R18, UR6, RZ ;  /* 0x0000000612127c24 */ /* 0x000fe2000f8e02ff */
[----:B------:R-:W-:Y:S02]  /*1ba20*/  PRMT R47, RZ, 0x7610, R47 ;  /* 0x00007610ff2f7816 */ /* 0x000fe4000000002f */
[----:B------:R-:W-:Y:S02]  /*1ba30*/  PRMT R56, RZ, 0x7610, R56 ;  /* 0x00007610ff387816 */ /* 0x000fe40000000038 */
[----:B------:R-:W-:Y:S02]  /*1ba40*/  PRMT R68, RZ, 0x7610, R68 ;  /* 0x00007610ff447816 */ /* 0x000fe40000000044 */
[----:B--2---:R-:W-:-:S05]  /*1ba50*/  SEL R16, R10, R87, !P3 ;  /* 0x000000570a107207 */ /* 0x004fca0005800000 */
[----:B------:R-:W-:Y:S01]  /*1ba60*/  IMAD R19, R16, UR6, RZ ;  /* 0x0000000610137c24 */ /* 0x000fe2000f8e02ff */
[----:B----4-:R-:W-:-:S05]  /*1ba70*/  SEL R17, R10, R88, !P3 ;  /* 0x000000580a117207 */ /* 0x010fca0005800000 */
[----:B------:R-:W-:Y:S01]  /*1ba80*/  IMAD R20, R17, UR4, RZ ;  /* 0x0000000411147c24 */ /* 0x000fe2000f8e02ff */
[----:B------:R-:W0:Y:S01]  /*1ba90*/  LDCU UR4, c[0x0][0x3b0] ;  /* 0x00007600ff0477ac */ /* 0x000e220008000800 */
[----:B------:R-:W-:-:S05]  /*1baa0*/  SEL R16, R10, R3, !P3 ;  /* 0x000000030a107207 */ /* 0x000fca0005800000 */
[----:B------:R-:W-:Y:S01]  /*1bab0*/  IMAD R21, R16, UR5, RZ ;  /* 0x0000000510157c24 */ /* 0x000fe2000f8e02ff */
[----:B------:R-:W-:Y:S01]  /*1bac0*/  PRMT R80, RZ, 0x7610, R80 ;  /* 0x00007610ff507816 */ /* 0x000fe20000000050 */
[----:B------:R-:W1:Y:S01]  /*1bad0*/  LDCU UR5, c[0x0][0x3b0] ;  /* 0x00007600ff0577ac */ /* 0x000e620008000800 */
[----:B------:R-:W-:Y:S01]  /*1bae0*/  @!P4 IMAD.MOV R15, RZ, RZ, -R15 ;  /* 0x000000ffff0fc224 */ /* 0x000fe200078e0a0f */
[----:B------:R-:W-:-:S04]  /*1baf0*/  IADD3 R4, P4, PT, R18, R7, RZ ;  /* 0x0000000712047210 */ /* 0x000fc80007f9e0ff */
[-C--:B------:R-:W-:Y:S02]  /*1bb00*/  LEA.HI.X.SX32 R5, R18, R6.reuse, 0x1, P4 ;  /* 0x0000000612057211 */ /* 0x080fe400020f0eff */
[CC--:B------:R-:W-:Y:S01]  /*1bb10*/  IADD3 R2, P4, PT, R19.reuse, R7.reuse, RZ ;  /* 0x0000000713027210 */ /* 0x0c0fe20007f9e0ff */
[----:B------:R-:W-:Y:S03]  /*1bb20*/  STL [R1+0x418], R4 ;  /* 0x0004180401007387 */ /* 0x000fe60000100800 */
[-C--:B------:R-:W-:Y:S02]  /*1bb30*/  LEA.HI.X.SX32 R88, R19, R6.reuse, 0x1, P4 ;  /* 0x0000000613587211 */ /* 0x080fe400020f0eff */
[----:B------:R-:W-:Y:S01]  /*1bb40*/  IADD3 R3, P4, PT, R20, R7, RZ ;  /* 0x0000000714037210 */ /* 0x000fe20007f9e0ff */
[----:B------:R2:W-:Y:S01]  /*1bb50*/  STL [R1+0x414], R5 ;  /* 0x0004140501007387 */ /* 0x0005e20000100800 */
[----:B------:R-:W-:Y:S01]  /*1bb60*/  @P2 IMAD.MOV.U32 R16, RZ, RZ, R4 ;  /* 0x000000ffff102224 */ /* 0x000fe200078e0004 */
[----:B------:R-:W-:Y:S01]  /*1bb70*/  SEL R18, R10, R139, !P3 ;  /* 0x0000008b0a127207 */ /* 0x000fe20005800000 */
[----:B------:R-:W-:Y:S01]  /*1bb80*/  @P2 IMAD.MOV.U32 R17, RZ, RZ, R5 ;  /* 0x000000ffff112224 */ /* 0x000fe200078e0005 */
[----:B------:R-:W-:Y:S04]  /*1bb90*/  STL [R1+0x420], R2 ;  /* 0x0004200201007387 */ /* 0x000fe80000100800 */
[----:B------:R4:W-:Y:S01]  /*1bba0*/  STL [R1+0x41c], R88 ;  /* 0x00041c5801007387 */ /* 0x0009e20000100800 */
[----:B--2---:R-:W-:-:S02]  /*1bbb0*/  LEA.HI.X.SX32 R5, R20, R6, 0x1, P4 ;  /* 0x0000000614057211 */ /* 0x004fc400020f0eff */
[----:B------:R-:W-:Y:S01]  /*1bbc0*/  IADD3 R139, P4, PT, R21, R7, RZ ;  /* 0x00000007158b7210 */ /* 0x000fe20007f9e0ff */
[----:B------:R2:W-:Y:S04]  /*1bbd0*/  STL [R1+0x428], R3 ;  /* 0x0004280301007387 */ /* 0x0005e80000100800 */
[----:B------:R-:W3:Y:S04]  /*1bbe0*/  LDL.LU R4, [R1+0x5cc] ;  /* 0x0005cc0001047983 */ /* 0x000ee80000300800 */
[----:B------:R0:W3:Y:S04]  /*1bbf0*/  @P2 LDG.E.U8 R47, desc[UR24][R16.64] ;  /* 0x00000018102f2981 */ /* 0x0000e8000c1e1100 */
[----:B------:R-:W3:Y:S04]  /*1bc00*/  LDL.LU R87, [R1+0x5bc] ;  /* 0x0005bc0001577983 */ /* 0x000ee80000300800 */
[----:B------:R-:W-:Y:S01]  /*1bc10*/  STL [R1+0x424], R5 ;  /* 0x0004240501007387 */ /* 0x000fe20000100800 */
[----:B0-----:R-:W-:-:S03]  /*1bc20*/  SEL R16, R10, R141, !P3 ;  /* 0x0000008d0a107207 */ /* 0x001fc60005800000 */
[----:B------:R-:W-:Y:S01]  /*1bc30*/  STL [R1+0x430], R139 ;  /* 0x0004308b01007387 */ /* 0x000fe20000100800 */
[----:B------:R-:W-:-:S03]  /*1bc40*/  LEA.HI.X.SX32 R141, R21, R6, 0x1, P4 ;  /* 0x00000006158d7211 */ /* 0x000fc600020f0eff */
[----:B------:R-:W3:Y:S01]  /*1bc50*/  LDL.LU R21, [R1+0x5c8] ;  /* 0x0005c80001157983 */ /* 0x000ee20000300800 */
[----:B------:R-:W-:Y:S01]  /*1bc60*/  IMAD R18, R18, UR15, RZ ;  /* 0x0000000f12127c24 */ /* 0x000fe2000f8e02ff */
[----:B------:R-:W-:Y:S01]  /*1bc70*/  PRMT R46, RZ, 0x7610, R46 ;  /* 0x00007610ff2e7816 */ /* 0x000fe2000000002e */
[----:B------:R-:W-:Y:S01]  /*1bc80*/  IMAD R19, R16, UR16, RZ ;  /* 0x0000001010137c24 */ /* 0x000fe2000f8e02ff */
[----:B------:R0:W-:Y:S01]  /*1bc90*/  STL [R1+0x42c], R141 ;  /* 0x00042c8d01007387 */ /* 0x0001e20000100800 */
[----:B------:R-:W-:Y:S02]  /*1bca0*/  @P2 IMAD.MOV.U32 R16, RZ, RZ, R2 ;  /* 0x000000ffff102224 */ /* 0x000fe400078e0002 */
[----:B------:R-:W-:Y:S01]  /*1bcb0*/  @P2 IMAD.MOV.U32 R17, RZ, RZ, R88 ;  /* 0x000000ffff112224 */ /* 0x000fe200078e0058 */
[CC--:B------:R-:W-:Y:S01]  /*1bcc0*/  IADD3 R140, P4, PT, R18.reuse, R7.reuse, RZ ;  /* 0x00000007128c7210 */ /* 0x0c0fe20007f9e0ff */
[----:B----4-:R-:W4:Y:S01]  /*1bcd0*/  LDL.LU R88, [R1+0x5b0] ;  /* 0x0005b00001587983 */ /* 0x010f220000300800 */
[----:B------:R-:W0:Y:S02]  /*1bce0*/  LDCU UR15, c[0x0][0x3b0] ;  /* 0x00007600ff0f77ac */ /* 0x000e240008000800 */
[----:B------:R-:W-:Y:S01]  /*1bcf0*/  LEA.HI.X.SX32 R20, R18, R6, 0x1, P4 ;  /* 0x0000000612147211 */ /* 0x000fe200020f0eff */
[----:B------:R1:W4:Y:S01]  /*1bd00*/  @P2 LDG.E.U8 R56, desc[UR24][R16.64] ;  /* 0x0000001810382981 */ /* 0x000322000c1e1100 */
[----:B------:R-:W-:Y:S01]  /*1bd10*/  IADD3 R2, P4, PT, R19, R7, RZ ;  /* 0x0000000713027210 */ /* 0x000fe20007f9e0ff */
[----:B------:R-:W0:Y:S02]  /*1bd20*/  LDCU UR16, c[0x0][0x3b0] ;  /* 0x00007600ff1077ac */ /* 0x000e240008000800 */
[----:B------:R-:W-:Y:S01]  /*1bd30*/  STL [R1+0x438], R140 ;  /* 0x0004388c01007387 */ /* 0x000fe20000100800 */
[----:B-1----:R-:W-:-:S02]  /*1bd40*/  @P2 IMAD.MOV.U32 R16, RZ, RZ, R3 ;  /* 0x000000ffff102224 */ /* 0x002fc400078e0003 */
[----:B------:R-:W-:Y:S01]  /*1bd50*/  @P2 IMAD.MOV.U32 R17, RZ, RZ, R5 ;  /* 0x000000ffff112224 */ /* 0x000fe200078e0005 */
[----:B--2---:R-:W2:Y:S04]  /*1bd60*/  LDL.LU R3, [R1+0x5b4] ;  /* 0x0005b40001037983 */ /* 0x004ea80000300800 */
[----:B------:R-:W-:Y:S04]  /*1bd70*/  STL [R1+0x434], R20 ;  /* 0x0004341401007387 */ /* 0x000fe80000100800 */
[----:B------:R1:W2:Y:S04]  /*1bd80*/  @P2 LDG.E.U8 R68, desc[UR24][R16.64] ;  /* 0x0000001810442981 */ /* 0x0002a8000c1e1100 */
[----:B------:R-:W-:Y:S01]  /*1bd90*/  STL [R1+0x440], R2 ;  /* 0x0004400201007387 */ /* 0x000fe20000100800 */
[----:B-1----:R-:W-:-:S02]  /*1bda0*/  @P2 IMAD.MOV.U32 R17, RZ, RZ, R141 ;  /* 0x000000ffff112224 */ /* 0x002fc400078e008d */
[----:B------:R-:W-:Y:S01]  /*1bdb0*/  @P2 IMAD.MOV.U32 R16, RZ, RZ, R139 ;  /* 0x000000ffff102224 */ /* 0x000fe200078e008b */
[----:B0-----:R-:W5:Y:S04]  /*1bdc0*/  LDL.LU R141, [R1+0xa80] ;  /* 0x000a8000018d7983 */ /* 0x001f680000300800 */
[----:B------:R-:W2:Y:S01]  /*1bdd0*/  LDL.LU R139, [R1+0x5b8] ;  /* 0x0005b800018b7983 */ /* 0x000ea20000300800 */
[----:B------:R-:W-:-:S03]  /*1bde0*/  LEA.HI.X.SX32 R5, R19, R6, 0x1, P4 ;  /* 0x0000000613057211 */ /* 0x000fc600020f0eff */
[----:B------:R0:W2:Y:S01]  /*1bdf0*/  @P2 LDG.E.U8 R80, desc[UR24][R16.64] ;  /* 0x0000001810502981 */ /* 0x0000a2000c1e1100 */
[----:B------:R-:W-:Y:S02]  /*1be00*/  ISETP.GT.U32.AND P4, PT, R8, R11, PT ;  /* 0x0000000b0800720c */ /* 0x000fe40003f84070 */
[----:B------:R-:W-:Y:S01]  /*1be10*/  PRMT R55, RZ, 0x7610, R55 ;  /* 0x00007610ff377816 */ /* 0x000fe20000000037 */
[----:B0-----:R-:W-:Y:S02]  /*1be20*/  @P2 IMAD.MOV.U32 R16, RZ, RZ, R140 ;  /* 0x000000ffff102224 */ /* 0x001fe400078e008c */
[----:B------:R-:W-:-:S05]  /*1be30*/  @P2 IMAD.MOV.U32 R17, RZ, RZ, R20 ;  /* 0x000000ffff112224 */ /* 0x000fca00078e0014 */
[----:B------:R0:W2:Y:S03]  /*1be40*/  @P2 LDG.E.U8 R46, desc[UR24][R16.64] ;  /* 0x00000018102e2981 */ /* 0x0000a6000c1e1100 */
[----:B------:R-:W-:Y:S02]  /*1be50*/  @!P4 IMAD.IADD R11, R11, 0x1, -R8 ;  /* 0x000000010b0bc824 */ /* 0x000fe400078e0a08 */
[----:B0-----:R-:W-:Y:S02]  /*1be60*/  @P2 IMAD.MOV.U32 R16, RZ, RZ, R2 ;  /* 0x000000ffff102224 */ /* 0x001fe400078e0002 */
[----:B------:R-:W-:-:S05]  /*1be70*/  @P2 IMAD.MOV.U32 R17, RZ, RZ, R5 ;  /* 0x000000ffff112224 */ /* 0x000fca00078e0005 */
[----:B------:R3:W2:Y:S04]  /*1be80*/  @P2 LDG.E.U8 R55, desc[UR24][R16.64] ;  /* 0x0000001810372981 */ /* 0x0006a8000c1e1100 */
[----:B------:R0:W-:Y:S01]  /*1be90*/  STL [R1+0x43c], R5 ;  /* 0x00043c0501007387 */ /* 0x0001e20000100800 */
[----:B------:R-:W-:Y:S02]  /*1bea0*/  PRMT R67, RZ, 0x7610, R67 ;  /* 0x00007610ff437816 */ /* 0x000fe40000000043 */
[----:B------:R-:W-:Y:S02]  /*1beb0*/  PRMT R79, RZ, 0x7610, R79 ;  /* 0x00007610ff4f7816 */ /* 0x000fe4000000004f */
[----:B------:R-:W-:Y:S02]  /*1bec0*/  PRMT R45, RZ, 0x7610, R45 ;  /* 0x00007610ff2d7816 */ /* 0x000fe4000000002d */
[----:B---3--:R-:W-:-:S05]  /*1bed0*/  SEL R16, R10, R4, !P3 ;  /* 0x000000040a107207 */ /* 0x008fca0005800000 */
[----:B------:R-:W-:Y:S01]  /*1bee0*/  IMAD R19, R16, UR5, RZ ;  /* 0x0000000510137c24 */ /* 0x000fe2000f8e02ff */
[----:B------:R-:W1:Y:S01]  /*1bef0*/  LDCU UR5, c[0x0][0x3b0] ;  /* 0x00007600ff0577ac */ /* 0x000e620008000800 */
[C---:B------:R-:W-:Y:S02]  /*1bf00*/  SEL R17, R10.reuse, R87, !P3 ;  /* 0x000000570a117207 */ /* 0x040fe40005800000 */
[----:B------:R-:W-:-:S05]  /*1bf10*/  SEL R18, R10, R21, !P3 ;  /* 0x000000150a127207 */ /* 0x000fca0005800000 */
[----:B------:R-:W-:Y:S01]  /*1bf20*/  IMAD R18, R18, UR4, RZ ;  /* 0x0000000412127c24 */ /* 0x000fe2000f8e02ff */
[----:B------:R-:W3:Y:S04]  /*1bf30*/  LDCU UR4, c[0x0][0x3b0] ;  /* 0x00007600ff0477ac */ /* 0x000ee80008000800 */
[-C--:B------:R-:W-:Y:S02]  /*1bf40*/  IADD3 R4, P4, PT, R18, R7.reuse, RZ ;  /* 0x0000000712047210 */ /* 0x080fe40007f9e0ff */
[----:B----4-:R-:W-:Y:S02]  /*1bf50*/  SEL R16, R10, R88, !P3 ;  /* 0x000000580a107207 */ /* 0x010fe40005800000 */
[-C--:B0-----:R-:W-:Y:S01]  /*1bf60*/  LEA.HI.X.SX32 R5, R18, R6.reuse, 0x1, P4 ;  /* 0x0000000612057211 */ /* 0x081fe200020f0eff */
[----:B------:R-:W-:Y:S01]  /*1bf70*/  IMAD R20, R17, UR15, RZ ;  /* 0x0000000f11147c24 */ /* 0x000fe2000f8e02ff */
[C---:B------:R-:W-:Y:S01]  /*1bf80*/  IADD3 R2, P4, PT, R19.reuse, R7, RZ ;  /* 0x0000000713027210 */ /* 0x040fe20007f9e0ff */
[----:B------:R-:W-:Y:S01]  /*1bf90*/  IMAD R21, R16, UR16, RZ ;  /* 0x0000001010157c24 */ /* 0x000fe2000f8e02ff */
[----:B------:R-:W-:Y:S01]  /*1bfa0*/  STL [R1+0x448], R4 ;  /* 0x0004480401007387 */ /* 0x000fe20000100800 */
[----:B------:R-:W-:Y:S01]  /*1bfb0*/  @P2 IMAD.MOV.U32 R16, RZ, RZ, R4 ;  /* 0x000000ffff102224 */ /* 0x000fe200078e0004 */
[-C--:B------:R-:W-:Y:S01]  /*1bfc0*/  LEA.HI.X.SX32 R88, R19, R6.reuse, 0x1, P4 ;  /* 0x0000000613587211 */ /* 0x080fe200020f0eff */
[----:B------:R-:W-:Y:S01]  /*1bfd0*/  @P2 IMAD.MOV.U32 R17, RZ, RZ, R5 ;  /* 0x000000ffff112224 */ /* 0x000fe200078e0005 */
[----:B------:R0:W-:Y:S01]  /*1bfe0*/  STL [R1+0x444], R5 ;  /* 0x0004440501007387 */ /* 0x0001e20000100800 */
[----:B------:R-:W-:Y:S01]  /*1bff0*/  PRMT R54, RZ, 0x7610, R54 ;  /* 0x00007610ff367816 */ /* 0x000fe20000000036 */
[----:B------:R-:W4:Y:S01]  /*1c000*/  LDCU UR15, c[0x0][0x3b0] ;  /* 0x00007600ff0f77ac */ /* 0x000f220008000800 */
[----:B--2---:R-:W-:Y:S01]  /*1c010*/  SEL R18, R10, R3, !P3 ;  /* 0x000000030a127207 */ /* 0x004fe20005800000 */
[----:B------:R2:W4:Y:S01]  /*1c020*/  @P2 LDG.E.U8 R67, desc[UR24][R16.64] ;  /* 0x0000001810432981 */ /* 0x000522000c1e1100 */
[----:B------:R-:W-:Y:S01]  /*1c030*/  IADD3 R3, P4, PT, R20, R7, RZ ;  /* 0x0000000714037210 */ /* 0x000fe20007f9e0ff */
[----:B------:R-:W1:Y:S02]  /*1c040*/  LDCU UR16, c[0x0][0x3b0] ;  /* 0x00007600ff1077ac */ /* 0x000e640008000800 */
[----:B---3--:R-:W-:Y:S01]  /*1c050*/  IMAD R18, R18, UR4, RZ ;  /* 0x0000000412127c24 */ /* 0x008fe2000f8e02ff */
[----:B0-----:R-:W-:Y:S01]  /*1c060*/  LEA.HI.X.SX32 R5, R20, R6, 0x1, P4 ;  /* 0x0000000614057211 */ /* 0x001fe200020f0eff */
[----:B------:R-:W-:Y:S01]  /*1c070*/  STL [R1+0x450], R2 ;  /* 0x0004500201007387 */ /* 0x000fe20000100800 */
[----:B------:R-:W0:Y:S03]  /*1c080*/  LDCU UR4, c[0x0][0x3b0] ;  /* 0x00007600ff0477ac */ /* 0x000e260008000800 */
[----:B------:R3:W-:Y:S04]  /*1c090*/  STL [R1+0x44c], R88 ;  /* 0x00044c5801007387 */ /* 0x0007e80000100800 */
[----:B------:R0:W-:Y:S01]  /*1c0a0*/  STL [R1+0x458], R3 ;  /* 0x0004580301007387 */ /* 0x0001e20000100800 */
[----:B--2---:R-:W-:-:S03]  /*1c0b0*/  @P2 IMAD.MOV.U32 R17, RZ, RZ, R88 ;  /* 0x000000ffff112224 */ /* 0x004fc600078e0058 */
[----:B------:R-:W2:Y:S04]  /*1c0c0*/  LDL.LU R4, [R1+0x5ac] ;  /* 0x0005ac0001047983 */ /* 0x000ea80000300800 */
[----:B------:R-:W4:Y:S01]  /*1c0d0*/  LDL.LU R87, [R1+0x5a8] ;  /* 0x0005a80001577983 */ /* 0x000f220000300800 */
[----:B------:R-:W-:Y:S02]  /*1c0e0*/  SEL R16, R10, R139, !P3 ;  /* 0x0000008b0a107207 */ /* 0x000fe40005800000 */
[C---:B------:R-:W-:Y:S01]  /*1c0f0*/  IADD3 R139, P4, PT, R21.reuse, R7, RZ ;  /* 0x00000007158b7210 */ /* 0x040fe20007f9e0ff */
[----:B------:R-:W-:Y:S03]  /*1c100*/  STL [R1+0x454], R5 ;  /* 0x0004540501007387 */ /* 0x000fe60000100800 */
[----:B------:R-:W-:-:S02]  /*1c110*/  LEA.HI.X.SX32 R140, R21, R6, 0x1, P4 ;  /* 0x00000006158c7211 */ /* 0x000fc400020f0eff */
[C---:B------:R-:W-:Y:S01]  /*1c120*/  IADD3 R20, P4, PT, R18.reuse, R7, RZ ;  /* 0x0000000712147210 */ /* 0x040fe20007f9e0ff */
[----:B------:R0:W-:Y:S04]  /*1c130*/  STL [R1+0x460], R139 ;  /* 0x0004608b01007387 */ /* 0x0001e80000100800 */
[----:B---3--:R-:W3:Y:S01]  /*1c140*/  LDL.LU R88, [R1+0x59c] ;  /* 0x00059c0001587983 */ /* 0x008ee20000300800 */
[----:B------:R-:W-:-:S03]  /*1c150*/  LEA.HI.X.SX32 R21, R18, R6, 0x1, P4 ;  /* 0x0000000612157211 */ /* 0x000fc600020f0eff */
[----:B------:R-:W-:Y:S04]  /*1c160*/  STL [R1+0x45c], R140 ;  /* 0x00045c8c01007387 */ /* 0x000fe80000100800 */
[----:B------:R0:W-:Y:S04]  /*1c170*/  STL [R1+0x468], R20 ;  /* 0x0004681401007387 */ /* 0x0001e80000100800 */
[----:B------:R-:W3:Y:S01]  /*1c180*/  LDL.LU R18, [R1+0x5a4] ;  /* 0x0005a40001127983 */ /* 0x000ee20000300800 */
[----:B-1----:R-:W-:Y:S01]  /*1c190*/  IMAD R19, R16, UR5, RZ ;  /* 0x0000000510137c24 */ /* 0x002fe2000f8e02ff */
[----:B------:R-:W1:Y:S01]  /*1c1a0*/  LDCU UR5, c[0x0][0x3b0] ;  /* 0x00007600ff0577ac */ /* 0x000e620008000800 */
[----:B------:R-:W-:-:S05]  /*1c1b0*/  @P2 IMAD.MOV.U32 R16, RZ, RZ, R2 ;  /* 0x000000ffff102224 */ /* 0x000fca00078e0002 */
[----:B------:R0:W3:Y:S01]  /*1c1c0*/  @P2 LDG.E.U8 R79, desc[UR24][R16.64] ;  /* 0x00000018104f2981 */ /* 0x0000e2000c1e1100 */
[----:B------:R-:W-:Y:S01]  /*1c1d0*/  IADD3 R2, P4, PT, R19, R7, RZ ;  /* 0x0000000713027210 */ /* 0x000fe20007f9e0ff */
[----:B0-----:R-:W-:Y:S02]  /*1c1e0*/  @P2 IMAD.MOV.U32 R16, RZ, RZ, R3 ;  /* 0x000000ffff102224 */ /* 0x001fe400078e0003 */
[----:B------:R-:W3:Y:S01]  /*1c1f0*/  LDL.LU R3, [R1+0x584] ;  /* 0x0005840001037983 */ /* 0x000ee20000300800 */
[----:B------:R-:W-:-:S03]  /*1c200*/  @P2 IMAD.MOV.U32 R17, RZ, RZ, R5 ;  /* 0x000000ffff112224 */ /* 0x000fc600078e0005 */
[----:B------:R-:W-:Y:S04]  /*1c210*/  STL [R1+0x464], R21 ;  /* 0x0004641501007387 */ /* 0x000fe80000100800 */
[----:B------:R0:W3:Y:S04]  /*1c220*/  @P2 LDG.E.U8 R45, desc[UR24][R16.64] ;  /* 0x00000018102d2981 */ /* 0x0000e8000c1e1100 */
[----:B------:R-:W-:Y:S01]  /*1c230*/  STL [R1+0x470], R2 ;  /* 0x0004700201007387 */ /* 0x000fe20000100800 */
[----:B0-----:R-:W-:-:S03]  /*1c240*/  @P2 IMAD.MOV.U32 R16, RZ, RZ, R139 ;  /* 0x000000ffff102224 */ /* 0x001fc600078e008b */
[----:B------:R-:W3:Y:S01]  /*1c250*/  LDL.LU R139, [R1+0x588] ;  /* 0x00058800018b7983 */ /* 0x000ee20000300800 */
[----:B------:R-:W-:Y:S01]  /*1c260*/  @P2 IMAD.MOV.U32 R17, RZ, RZ, R140 ;  /* 0x000000ffff112224 */ /* 0x000fe200078e008c */
[----:B------:R-:W-:Y:S02]  /*1c270*/  PRMT R66, RZ, 0x7610, R66 ;  /* 0x00007610ff427816 */ /* 0x000fe40000000042 */
[----:B------:R-:W-:Y:S02]  /*1c280*/  LEA.HI.X.SX32 R5, R19, R6, 0x1, P4 ;  /* 0x0000000613057211 */ /* 0x000fe400020f0eff */
[----:B------:R0:W3:Y:S01]  /*1c290*/  @P2 LDG.E.U8 R54, desc[UR24][R16.64] ;  /* 0x0000001810362981 */ /* 0x0000e2000c1e1100 */
[----:B------:R-:W-:Y:S02]  /*1c2a0*/  ISETP.GT.U32.AND P4, PT, R8, R11, PT ;  /* 0x0000000b0800720c */ /* 0x000fe40003f84070 */
[----:B------:R-:W-:Y:S01]  /*1c2b0*/  PRMT R78, RZ, 0x7610, R78 ;  /* 0x00007610ff4e7816 */ /* 0x000fe2000000004e */
[----:B0-----:R-:W-:-:S02]  /*1c2c0*/  @P2 IMAD.MOV.U32 R16, RZ, RZ, R20 ;  /* 0x000000ffff102224 */ /* 0x001fc400078e0014 */
[----:B------:R-:W-:-:S05]  /*1c2d0*/  @P2 IMAD.MOV.U32 R17, RZ, RZ, R21 ;  /* 0x000000ffff112224 */ /* 0x000fca00078e0015 */
[----:B------:R0:W3:Y:S03]  /*1c2e0*/  @P2 LDG.E.U8 R66, desc[UR24][R16.64] ;  /* 0x0000001810422981 */ /* 0x0000e6000c1e1100 */
[----:B------:R-:W-:Y:S02]  /*1c2f0*/  @!P4 IMAD.IADD R11, R11, 0x1, -R8 ;  /* 0x000000010b0bc824 */ /* 0x000fe400078e0a08 */
[----:B0-----:R-:W-:Y:S02]  /*1c300*/  @P2 IMAD.MOV.U32 R16, RZ, RZ, R2 ;  /* 0x000000ffff102224 */ /* 0x001fe400078e0002 */
[----:B------:R-:W-:Y:S01]  /*1c310*/  @P2 IMAD.MOV.U32 R17, RZ, RZ, R5 ;  /* 0x000000ffff112224 */ /* 0x000fe200078e0005 */
[----:B------:R0:W-:Y:S04]  /*1c320*/  STL [R1+0x46c], R5 ;  /* 0x00046c0501007387 */ /* 0x0001e80000100800 */
[----:B------:R2:W3:Y:S01]  /*1c330*/  @P2 LDG.E.U8 R78, desc[UR24][R16.64] ;  /* 0x00000018104e2981 */ /* 0x0004e2000c1e1100 */
[----:B------:R-:W-:-:S02]  /*1c340*/  PRMT R44, RZ, 0x7610, R44 ;  /* 0x00007610ff2c7816 */ /* 0x000fc4000000002c */
[----:B------:R-:W-:Y:S02]  /*1c350*/  PRMT R53, RZ, 0x7610, R53 ;  /* 0x00007610ff357816 */ /* 0x000fe40000000035 */
[----:B------:R-:W-:Y:S02]  /*1c360*/  PRMT R65, RZ, 0x7610, R65 ;  /* 0x00007610ff417816 */ /* 0x000fe40000000041 */
[----:B------:R-:W-:Y:S02]  /*1c370*/  PRMT R77, RZ, 0x7610, R77 ;  /* 0x00007610ff4d7816 */ /* 0x000fe4000000004d */
[C---:B--2---:R-:W-:Y:S02]  /*1c380*/  SEL R16, R10.reuse, R4, !P3 ;  /* 0x000000040a107207 */ /* 0x044fe40005800000 */
[----:B----4-:R-:W-:-:S03]  /*1c390*/  SEL R17, R10, R87, !P3 ;  /* 0x000000570a117207 */ /* 0x010fc60005800000 */
[----:B-1----:R-:W-:Y:S01]  /*1c3a0*/  IMAD R19, R16, UR5, RZ ;  /* 0x0000000510137c24 */ /* 0x002fe2000f8e02ff */
[----:B------:R-:W1:Y:S01]  /*1c3b0*/  LDCU UR5, c[0x0][0x3b0] ;  /* 0x00007600ff0577ac */ /* 0x000e620008000800 */
[----:B------:R-:W-:Y:S01]  /*1c3c0*/  IMAD R20, R17, UR15, RZ ;  /* 0x0000000f11147c24 */ /* 0x000fe2000f8e02ff */
[----:B------:R-:W-:Y:S01]  /*1c3d0*/  PRMT R43, RZ, 0x7610, R43 ;  /* 0x00007610ff2b7816 */ /* 0x000fe2000000002b */
[----:B------:R-:W2:Y:S01]  /*1c3e0*/  LDCU UR15, c[0x0][0x3b0] ;  /* 0x00007600ff0f77ac */ /* 0x000ea20008000800 */
[----:B---3--:R-:W-:-:S05]  /*1c3f0*/  SEL R18, R10, R18, !P3 ;  /* 0x000000120a127207 */ /* 0x008fca0005800000 */
[----:B------:R-:W-:Y:S01]  /*1c400*/  IMAD R18, R18, UR4, RZ ;  /* 0x0000000412127c24 */ /* 0x000fe2000f8e02ff */
[----:B------:R-:W3:Y:S01]  /*1c410*/  LDCU UR4, c[0x0][0x3b0] ;  /* 0x00007600ff0477ac */ /* 0x000ee20008000800 */
[----:B------:R-:W-:-:S03]  /*1c420*/  SEL R16, R10, R88, !P3 ;  /* 0x000000580a107207 */ /* 0x000fc60005800000 */
[----:B0-----:R-:W-:-:S04]  /*1c430*/  IADD3 R5, P4, PT, R18, R7, RZ ;  /* 0x0000000712057210 */ /* 0x001fc80007f9e0ff */
[-C--:B------:R-:W-:Y:S02]  /*1c440*/  LEA.HI.X.SX32 R87, R18, R6.reuse, 0x1, P4 ;  /* 0x0000000612577211 */ /* 0x080fe400020f0eff */
[C---:B------:R-:W-:Y:S01]  /*1c450*/  IADD3 R2, P4, PT, R19.reuse, R7, RZ ;  /* 0x0000000713027210 */ /* 0x040fe20007f9e0ff */
[----:B------:R-:W-:Y:S01]  /*1c460*/  IMAD R21, R16, UR16, RZ ;  /* 0x0000001010157c24 */ /* 0x000fe2000f8e02ff */
[----:B------:R-:W-:Y:S01]  /*1c470*/  STL [R1+0x478], R5 ;  /* 0x0004780501007387 */ /* 0x000fe20000100800 */
[----:B------:R-:W-:Y:S01]  /*1c480*/  @P2 IMAD.MOV.U32 R16, RZ, RZ, R5 ;  /* 0x000000ffff102224 */ /* 0x000fe200078e0005 */
[-C--:B------:R-:W-:Y:S01]  /*1c490*/  LEA.HI.X.SX32 R4, R19, R6.reuse, 0x1, P4 ;  /* 0x0000000613047211 */ /* 0x080fe200020f0eff */
[----:B------:R-:W-:Y:S01]  /*1c4a0*/  @P2 IMAD.MOV.U32 R17, RZ, RZ, R87 ;  /* 0x000000ffff112224 */ /* 0x000fe200078e0057 */
[----:B------:R-:W-:Y:S01]  /*1c4b0*/  SEL R18, R10, R3, !P3 ;  /* 0x000000030a127207 */ /* 0x000fe20005800000 */
[----:B------:R-:W-:Y:S01]  /*1c4c0*/  STL [R1+0x474], R87 ;  /* 0x0004745701007387 */ /* 0x000fe20000100800 */
[----:B------:R-:W-:Y:S01]  /*1c4d0*/  IADD3 R3, P4, PT, R20, R7, RZ ;  /* 0x0000000714037210 */ /* 0x000fe20007f9e0ff */
[----:B------:R-:W0:Y:S02]  /*1c4e0*/  LDCU UR16, c[0x0][0x3b0] ;  /* 0x00007600ff1077ac */ /* 0x000e240008000800 */
[----:B------:R-:W-:Y:S01]  /*1c4f0*/  STL [R1+0x480], R2 ;  /* 0x0004800201007387 */ /* 0x000fe20000100800 */
[----:B---3--:R-:W-:Y:S01]  /*1c500*/  IMAD R18, R18, UR4, RZ ;  /* 0x0000000412127c24 */ /* 0x008fe2000f8e02ff */
[----:B------:R-:W3:Y:S02]  /*1c510*/  LDCU UR4, c[0x0][0x3b0] ;  /* 0x00007600ff0477ac */ /* 0x000ee40008000800 */
[----:B------:R4:W2:Y:S04]  /*1c520*/  @P2 LDG.E.U8 R44, desc[UR24][R16.64] ;  /* 0x00000018102c2981 */ /* 0x0008a8000c1e1100 */
[----:B------:R0:W-:Y:S01]  /*1c530*/  STL [R1+0x47c], R4 ;  /* 0x00047c0401007387 */ /* 0x0001e20000100800 */
[----:B----4-:R-:W-:Y:S01]  /*1c540*/  IMAD.MOV.U32 R17, RZ, RZ, R4 ;  /* 0x000000ffff117224 */ /* 0x010fe200078e0004 */
[----:B0-----:R-:W-:-:S02]  /*1c550*/  LEA.HI.X.SX32 R4, R20, R6, 0x1, P4 ;  /* 0x0000000614047211 */ /* 0x001fc400020f0eff */
[C---:B------:R-:W-:Y:S01]  /*1c560*/  IADD3 R5, P4, PT, R21.reuse, R7, RZ ;  /* 0x0000000715057210 */ /* 0x040fe20007f9e0ff */
[----:B------:R-:W-:Y:S01]  /*1c570*/  STL [R1+0x488], R3 ;  /* 0x0004880301007387 */ /* 0x000fe20000100800 */
[----:B------:R-:W-:Y:S02]  /*1c580*/  SEL R16, R10, R139, !P3 ;  /* 0x0000008b0a107207 */ /* 0x000fe40005800000 */
[----:B------:R-:W-:Y:S01]  /*1c590*/  LEA.HI.X.SX32 R21, R21, R6, 0x1, P4 ;  /* 0x0000000615157211 */ /* 0x000fe200020f0eff */
[----:B------:R-:W4:Y:S01]  /*1c5a0*/  LDL.LU R87, [R1+0x598] ;  /* 0x0005980001577983 */ /* 0x000f220000300800 */
[----:B------:R-:W-:-:S03]  /*1c5b0*/  IADD3 R139, P4, PT, R18, R7, RZ ;  /* 0x00000007128b7210 */ /* 0x000fc60007f9e0ff */
[----:B------:R-:W2:Y:S01]  /*1c5c0*/  LDL.LU R88, [R1+0x574] ;  /* 0x0005740001587983 */ /* 0x000ea20000300800 */
[----:B------:R-:W-:-:S03]  /*1c5d0*/  LEA.HI.X.SX32 R20, R18, R6, 0x1, P4 ;  /* 0x0000000612147211 */ /* 0x000fc600020f0eff */
[----:B------:R0:W-:Y:S04]  /*1c5e0*/  STL [R1+0x484], R4 ;  /* 0x0004840401007387 */ /* 0x0001e80000100800 */
[----:B------:R-:W-:Y:S04]  /*1c5f0*/  STL [R1+0x490], R5 ;  /* 0x0004900501007387 */ /* 0x000fe80000100800 */
[----:B------:R-:W-:Y:S04]  /*1c600*/  STL [R1+0x48c], R21 ;  /* 0x00048c1501007387 */ /* 0x000fe80000100800 */
[----:B------:R0:W-:Y:S04]  /*1c610*/  STL [R1+0x498], R139 ;  /* 0x0004988b01007387 */ /* 0x0001e80000100800 */
[----:B------:R-:W3:Y:S01]  /*1c620*/  LDL.LU R18, [R1+0x590] ;  /* 0x0005900001127983 */ /* 0x000ee20000300800 */
[----:B-1----:R-:W-:Y:S01]  /*1c630*/  IMAD R19, R16, UR5, RZ ;  /* 0x0000000510137c24 */ /* 0x002fe2000f8e02ff */
[----:B------:R-:W1:Y:S01]  /*1c640*/  LDCU UR5, c[0x0][0x3b0] ;  /* 0x00007600ff0577ac */ /* 0x000e620008000800 */
[----:B------:R-:W-:-:S05]  /*1c650*/  @P2 IMAD.MOV.U32 R16, RZ, RZ, R2 ;  /* 0x000000ffff102224 */ /* 0x000fca00078e0002 */
[----:B------:R0:W3:Y:S01]  /*1c660*/  @P2 LDG.E.U8 R53, desc[UR24][R16.64] ;  /* 0x0000001810352981 */ /* 0x0000e2000c1e1100 */
[C---:B------:R-:W-:Y:S01]  /*1c670*/  IADD3 R2, P4, PT, R19.reuse, R7, RZ ;  /* 0x0000000713027210 */ /* 0x040fe20007f9e0ff */
[----:B0-----:R-:W-:Y:S02]  /*1c680*/  @P2 IMAD.MOV.U32 R16, RZ, RZ, R3 ;  /* 0x000000ffff102224 */ /* 0x001fe400078e0003 */
[----:B------:R-:W-:Y:S01]  /*1c690*/  @P2 IMAD.MOV.U32 R17, RZ, RZ, R4 ;  /* 0x000000ffff112224 */ /* 0x000fe200078e0004 */
[----:B------:R-:W-:Y:S01]  /*1c6a0*/  LEA.HI.X.SX32 R4, R19, R6, 0x1, P4 ;  /* 0x0000000613047211 */ /* 0x000fe200020f0eff */
[----:B------:R-:W3:Y:S04]  /*1c6b0*/  LDL.LU R3, [R1+0x57c] ;  /* 0x00057c0001037983 */ /* 0x000ee80000300800 */
[----:B------:R0:W3:Y:S04]  /*1c6c0*/  @P2 LDG.E.U8 R65, desc[UR24][R16.64] ;  /* 0x0000001810412981 */ /* 0x0000e8000c1e1100 */
[----:B------:R-:W-:Y:S01]  /*1c6d0*/  STL [R1+0x494], R20 ;  /* 0x0004941401007387 */ /* 0x000fe20000100800 */
[----:B0-----:R-:W-:-:S02]  /*1c6e0*/  @P2 IMAD.MOV.U32 R16, RZ, RZ, R5 ;  /* 0x000000ffff102224 */ /* 0x001fc400078e0005 */
[----:B------:R-:W-:Y:S01]  /*1c6f0*/  @P2 IMAD.MOV.U32 R17, RZ, RZ, R21 ;  /* 0x000000ffff112224 */ /* 0x000fe200078e0015 */
[----:B------:R-:W-:Y:S04]  /*1c700*/  STL [R1+0x4a0], R2 ;  /* 0x0004a00201007387 */ /* 0x000fe80000100800 */
[----:B------:R0:W3:Y:S04]  /*1c710*/  @P2 LDG.E.U8 R77, desc[UR24][R16.64] ;  /* 0x00000018104d2981 */ /* 0x0000e8000c1e1100 */
[----:B------:R1:W-:Y:S01]  /*1c720*/  STL [R1+0x49c], R4 ;  /* 0x00049c0401007387 */ /* 0x0003e20000100800 */
[----:B0-----:R-:W-:-:S03]  /*1c730*/  @P2 IMAD.MOV.U32 R16, RZ, RZ, R139 ;  /* 0x000000ffff102224 */ /* 0x001fc600078e008b */
[----:B------:R-:W3:Y:S01]  /*1c740*/  LDL.LU R139, [R1+0x570] ;  /* 0x00057000018b7983 */ /* 0x000ee20000300800 */
[----:B------:R-:W-:Y:S01]  /*1c750*/  ISETP.GT.U32.AND P4, PT, R8, R12, PT ;  /* 0x0000000c0800720c */ /* 0x000fe20003f84070 */
[----:B------:R-:W-:Y:S01]  /*1c760*/  @P2 IMAD.MOV.U32 R17, RZ, RZ, R20 ;  /* 0x000000ffff112224 */ /* 0x000fe200078e0014 */
[----:B------:R-:W-:-:S04]  /*1c770*/  PRMT R52, RZ, 0x7610, R52 ;  /* 0x00007610ff347816 */ /* 0x000fc80000000034 */
[----:B------:R0:W3:Y:S02]  /*1c780*/  @P2 LDG.E.U8 R43, desc[UR24][R16.64] ;  /* 0x00000018102b2981 */ /* 0x0000e4000c1e1100 */
[----:B0-----:R-:W-:Y:S02]  /*1c790*/  @P2 IMAD.MOV.U32 R16, RZ, RZ, R2 ;  /* 0x000000ffff102224 */ /* 0x001fe400078e0002 */
[----:B------:R-:W-:-:S03]  /*1c7a0*/  @P2 IMAD.MOV.U32 R17, RZ, RZ, R4 ;  /* 0x000000ffff112224 */ /* 0x000fc600078e0004 */
[----:B------:R-:W-:Y:S02]  /*1c7b0*/  @!P4 IMAD.IADD R12, R12, 0x1, -R8 ;  /* 0x000000010c0cc824 */ /* 0x000fe400078e0a08 */
[----:B------:R4:W3:Y:S01]  /*1c7c0*/  @P2 LDG.E.U8 R52, desc[UR24][R16.64] ;  /* 0x0000001810342981 */ /* 0x0008e2000c1e1100 */
[----:B------:R-:W-:Y:S02]  /*1c7d0*/  PRMT R64, RZ, 0x7610, R64 ;  /* 0x00007610ff407816 */ /* 0x000fe40000000040 */
[C---:B----4-:R-:W-:Y:S02]  /*1c7e0*/  SEL R16, R10.reuse, R87, !P3 ;  /* 0x000000570a107207 */ /* 0x050fe40005800000 */
[----:B------:R-:W4:Y:S01]  /*1c7f0*/  LDL.LU R87, [R1+0x580] ;  /* 0x0005800001577983 */ /* 0x000f220000300800 */
[----:B--2---:R-:W-:Y:S02]  /*1c800*/  SEL R17, R10, R88, !P3 ;  /* 0x000000580a117207 */ /* 0x004fe40005800000 */
[----:B-1----:R-:W-:Y:S01]  /*1c810*/  IMAD R19, R16, UR5, RZ ;  /* 0x0000000510137c24 */ /* 0x002fe2000f8e02ff */
[----:B------:R-:W-:Y:S01]  /*1c820*/  PRMT R76, RZ, 0x7610, R76 ;  /* 0x00007610ff4c7816 */ /* 0x000fe2000000004c */
[----:B------:R-:W0:Y:S01]  /*1c830*/  LDCU UR5, c[0x0][0x3b0] ;  /* 0x00007600ff0577ac */ /* 0x000e220008000800 */
[----:B---3--:R-:W-:-:S05]  /*1c840*/  SEL R18, R10, R18, !P3 ;  /* 0x000000120a127207 */ /* 0x008fca0005800000 */
[----:B------:R-:W-:Y:S01]  /*1c850*/  IMAD R18, R18, UR4, RZ ;  /* 0x0000000412127c24 */ /* 0x000fe2000f8e02ff */
[----:B------:R-:W1:Y:S04]  /*1c860*/  LDCU UR4, c[0x0][0x3b0] ;  /* 0x00007600ff0477ac */ /* 0x000e680008000800 */
[----:B------:R-:W-:-:S04]  /*1c870*/  IADD3 R4, P4, PT, R18, R7, RZ ;  /* 0x0000000712047210 */ /* 0x000fc80007f9e0ff */
[-C--:B------:R-:W-:Y:S01]  /*1c880*/  LEA.HI.X.SX32 R20, R18, R6.reuse, 0x1, P4 ;  /* 0x0000000612147211 */ /* 0x080fe200020f0eff */
[----:B------:R2:W-:Y:S04]  /*1c890*/  STL [R1+0x4a8], R4 ;  /* 0x0004a80401007387 */ /* 0x0005e80000100800 */
[----:B------:R-:W3:Y:S01]  /*1c8a0*/  LDL.LU R88, [R1+0x56c] ;  /* 0x00056c0001587983 */ /* 0x000ee20000300800 */
[----:B------:R-:W-:Y:S02]  /*1c8b0*/  IMAD R18, R17, UR15, RZ ;  /* 0x0000000f11127c24 */ /* 0x000fe4000f8e02ff */
[----:B------:R-:W-:Y:S01]  /*1c8c0*/  @P2 IMAD.MOV.U32 R16, RZ, RZ, R4 ;  /* 0x000000ffff102224 */ /* 0x000fe200078e0004 */
[C---:B------:R-:W-:Y:S01]  /*1c8d0*/  IADD3 R2, P4, PT, R19.reuse, R7, RZ ;  /* 0x0000000713027210 */ /* 0x040fe20007f9e0ff */
[----:B------:R-:W-:Y:S01]  /*1c8e0*/  @P2 IMAD.MOV.U32 R17, RZ, RZ, R20 ;  /* 0x000000ffff112224 */ /* 0x000fe200078e0014 */
[----:B------:R0:W-:Y:S01]  /*1c8f0*/  STL [R1+0x4a4], R20 ;  /* 0x0004a41401007387 */ /* 0x0001e20000100800 */
[----:B------:R-:W0:Y:S03]  /*1c900*/  LDCU UR15, c[0x0][0x3b0] ;  /* 0x00007600ff0f77ac */ /* 0x000e260008000800 */
[----:B------:R1:W3:Y:S04]  /*1c910*/  @P2 LDG.E.U8 R64, desc[UR24][R16.64] ;  /* 0x0000001810402981 */ /* 0x0002e8000c1e1100 */
[----:B------:R0:W-:Y:S01]  /*1c920*/  STL [R1+0x4b0], R2 ;  /* 0x0004b00201007387 */ /* 0x0001e20000100800 */
[----:B-1----:R-:W-:-:S02]  /*1c930*/  LEA.HI.X.SX32 R17, R19, R6, 0x1, P4 ;  /* 0x0000000613117211 */ /* 0x002fc400020f0eff */
[----:B--2---:R-:W-:Y:S02]  /*1c940*/  IADD3 R4, P4, PT, R18, R7, RZ ;  /* 0x0000000712047210 */ /* 0x004fe40007f9e0ff */
[----:B------:R-:W-:Y:S02]  /*1c950*/  SEL R16, R10, R3, !P3 ;  /* 0x000000030a107207 */ /* 0x000fe40005800000 */
[----:B0-----:R-:W-:Y:S01]  /*1c960*/  LEA.HI.X.SX32 R20, R18, R6, 0x1, P4 ;  /* 0x0000000612147211 */ /* 0x001fe200020f0eff */
[----:B------:R-:W2:Y:S04]  /*1c970*/  LDL.LU R3, [R1+0x564] ;  /* 0x0005640001037983 */ /* 0x000ea80000300800 */
[----:B------:R0:W-:Y:S04]  /*1c980*/  STL [R1+0x4ac], R17 ;  /* 0x0004ac1101007387 */ /* 0x0001e80000100800 */
[----:B------:R-:W-:Y:S01]  /*1c990*/  STL [R1+0x4b8], R4 ;  /* 0x0004b80401007387 */ /* 0x000fe20000100800 */
[----:B------:R-:W-:-:S03]  /*1c9a0*/  SEL R18, R10, R139, !P3 ;  /* 0x0000008b0a127207 */ /* 0x000fc60005800000 */
[----:B------:R1:W-:Y:S04]  /*1c9b0*/  STL [R1+0x4b4], R20 ;  /* 0x0004b41401007387 */ /* 0x0003e80000100800 */
[----:B------:R-:W2:Y:S01]  /*1c9c0*/  LDL.LU R139, [R1+0x568] ;  /* 0x00056800018b7983 */ /* 0x000ea20000300800 */
[----:B------:R-:W-:Y:S01]  /*1c9d0*/  IMAD R19, R16, UR4, RZ ;  /* 0x0000000410137c24 */ /* 0x000fe2000f8e02ff */
[----:B------:R-:W-:Y:S01]  /*1c9e0*/  PRMT R42, RZ, 0x7610, R42 ;  /* 0x00007610ff2a7816 */ /* 0x000fe2000000002a */
[----:B------:R-:W-:Y:S01]  /*1c9f0*/  @P2 IMAD.MOV.U32 R16, RZ, RZ, R2 ;  /* 0x000000ffff102224 */ /* 0x000fe200078e0002 */
[----:B------:R-:W-:Y:S01]  /*1ca00*/  PRMT R51, RZ, 0x7610, R51 ;  /* 0x00007610ff337816 */ /* 0x000fe20000000033 */
[----:B------:R-:W2:Y:S01]  /*1ca10*/  LDCU UR4, c[0x0][0x3b0] ;  /* 0x00007600ff0477ac */ /* 0x000ea20008000800 */
[----:B------:R-:W-:-:S02]  /*1ca20*/  IADD3 R2, P4, PT, R19, R7, RZ ;  /* 0x0000000713027210 */ /* 0x000fc40007f9e0ff */
[----:B------:R0:W2:Y:S02]  /*1ca30*/  @P2 LDG.E.U8 R76, desc[UR24][R16.64] ;  /* 0x00000018104c2981 */ /* 0x0000a4000c1e1100 */
[----:B0-----:R-:W-:Y:S02]  /*1ca40*/  @P2 IMAD.MOV.U32 R17, RZ, RZ, R20 ;  /* 0x000000ffff112224 */ /* 0x001fe400078e0014 */
[----:B-1----:R-:W-:Y:S01]  /*1ca50*/  IMAD R20, R18, UR16, RZ ;  /* 0x0000001012147c24 */ /* 0x002fe2000f8e02ff */
[----:B------:R-:W-:Y:S01]  /*1ca60*/  STL [R1+0x4c0], R2 ;  /* 0x0004c00201007387 */ /* 0x000fe20000100800 */
[----:B------:R-:W-:Y:S01]  /*1ca70*/  @P2 IMAD.MOV.U32 R16, RZ, RZ, R4 ;  /* 0x000000ffff102224 */ /* 0x000fe200078e0004 */
[----:B------:R-:W-:Y:S01]  /*1ca80*/  LEA.HI.X.SX32 R4, R19, R6, 0x1, P4 ;  /* 0x0000000613047211 */ /* 0x000fe200020f0eff */
[----:B------:R-:W0:Y:S01]  /*1ca90*/  LDCU UR16, c[0x0][0x3b0] ;  /* 0x00007600ff1077ac */ /* 0x000e220008000800 */
[----:B------:R-:W-:Y:S02]  /*1caa0*/  IADD3 R21, P4, PT, R20, R7, RZ ;  /* 0x0000000714157210 */ /* 0x000fe40007f9e0ff */
[----:B------:R1:W2:Y:S04]  /*1cab0*/  @P2 LDG.E.U8 R42, desc[UR24][R16.64] ;  /* 0x00000018102a2981 */ /* 0x0002a8000c1e1100 */
[----:B------:R0:W-:Y:S04]  /*1cac0*/  STL [R1+0x4bc], R4 ;  /* 0x0004bc0401007387 */ /* 0x0001e80000100800 */
[----:B------:R-:W-:Y:S01]  /*1cad0*/  STL [R1+0x4c8], R21 ;  /* 0x0004c81501007387 */ /* 0x000fe20000100800 */
[----:B-1----:R-:W-:-:S02]  /*1cae0*/  @P2 IMAD.MOV.U32 R16, RZ, RZ, R2 ;  /* 0x000000ffff102224 */ /* 0x002fc400078e0002 */
[----:B------:R-:W-:Y:S02]  /*1caf0*/  @P2 IMAD.MOV.U32 R17, RZ, RZ, R4 ;  /* 0x000000ffff112224 */ /* 0x000fe400078e0004 */
[----:B0-----:R-:W2:Y:S04]  /*1cb00*/  LDL.LU R4, [R1+0x560] ;  /* 0x0005600001047983 */ /* 0x001ea80000300800 */
[----:B------:R0:W2:Y:S01]  /*1cb10*/  @P2 LDG.E.U8 R51, desc[UR24][R16.64] ;  /* 0x0000001810332981 */ /* 0x0000a2000c1e1100 */
[----:B------:R-:W-:Y:S02]  /*1cb20*/  PRMT R63, RZ, 0x7610, R63 ;  /* 0x00007610ff3f7816 */ /* 0x000fe4000000003f */
[----:B0-----:R-:W-:-:S05]  /*1cb30*/  LEA.HI.X.SX32 R17, R20, R6, 0x1, P4 ;  /* 0x0000000614117211 */ /* 0x001fca00020f0eff */
[----:B------:R0:W-:Y:S01]  /*1cb40*/  STL [R1+0x4c4], R17 ;  /* 0x0004c41101007387 */ /* 0x0001e20000100800 */
[----:B----4-:R-:W-:-:S05]  /*1cb50*/  SEL R18, R10, R87, !P3 ;  /* 0x000000570a127207 */ /* 0x010fca0005800000 */
[----:B------:R-:W-:Y:S01]  /*1cb60*/  IMAD R18, R18, UR5, RZ ;  /* 0x0000000512127c24 */ /* 0x000fe2000f8e02ff */
[----:B------:R-:W1:Y:S04]  /*1cb70*/  LDCU UR5, c[0x0][0x3b0] ;  /* 0x00007600ff0577ac */ /* 0x000e680008000800 */
[----:B------:R-:W-:-:S05]  /*1cb80*/  IADD3 R2, P4, PT, R18, R7, RZ ;  /* 0x0000000712027210 */ /* 0x000fca0007f9e0ff */
[----:B------:R4:W-:Y:S04]  /*1cb90*/  STL [R1+0x4d0], R2 ;  /* 0x0004d00201007387 */ /* 0x0009e80000100800 */
[----:B------:R-:W2:Y:S01]  /*1cba0*/  LDL.LU R87, [R1+0x550] ;  /* 0x0005500001577983 */ /* 0x000ea20000300800 */
[----:B---3--:R-:W-:-:S03]  /*1cbb0*/  SEL R16, R10, R88, !P3 ;  /* 0x000000580a107207 */ /* 0x008fc60005800000 */
[----:B------:R-:W3:Y:S02]  /*1cbc0*/  LDL.LU R88, [R1+0x554] ;  /* 0x0005540001587983 */ /* 0x000ee40000300800 */
[----:B------:R-:W-:Y:S01]  /*1cbd0*/  IMAD R19, R16, UR15, RZ ;  /* 0x0000000f10137c24 */ /* 0x000fe2000f8e02ff */
[----:B------:R-:W-:Y:S01]  /*1cbe0*/  PRMT R75, RZ, 0x7610, R75 ;  /* 0x00007610ff4b7816 */ /* 0x000fe2000000004b */
[----:B------:R-:W-:Y:S01]  /*1cbf0*/  @P2 IMAD.MOV.U32 R16, RZ, RZ, R21 ;  /* 0x000000ffff102224 */ /* 0x000fe200078e0015 */
[----:B------:R-:W1:Y:S04]  /*1cc00*/  LDCU UR15, c[0x0][0x3b0] ;  /* 0x00007600ff0f77ac */ /* 0x000e680008000800 */
[----:B------:R0:W3:Y:S02]  /*1cc10*/  @P2 LDG.E.U8 R63, desc[UR24][R16.64] ;  /* 0x00000018103f2981 */ /* 0x0000e4000c1e1100 */
[----:B0-----:R-:W-:-:S02]  /*1cc20*/  LEA.HI.X.SX32 R17, R18, R6, 0x1, P4 ;  /* 0x0000000612117211 */ /* 0x001fc400020f0eff */
[C---:B------:R-:W-:Y:S02]  /*1cc30*/  IADD3 R21, P4, PT, R19.reuse, R7, RZ ;  /* 0x0000000713157210 */ /* 0x040fe40007f9e0ff */
[C---:B--2---:R-:W-:Y:S02]  /*1cc40*/  SEL R16, R10.reuse, R3, !P3 ;  /* 0x000000030a107207 */ /* 0x044fe40005800000 */
[----:B------:R-:W-:Y:S01]  /*1cc50*/  LEA.HI.X.SX32 R19, R19, R6, 0x1, P4 ;  /* 0x0000000613137211 */ /* 0x000fe200020f0eff */
[----:B------:R-:W2:Y:S04]  /*1cc60*/  LDL.LU R3, [R1+0x558] ;  /* 0x0005580001037983 */ /* 0x000ea80000300800 */
[----:B------:R0:W-:Y:S04]  /*1cc70*/  STL [R1+0x4cc], R17 ;  /* 0x0004cc1101007387 */ /* 0x0001e80000100800 */
[----:B------:R-:W-:Y:S04]  /*1cc80*/  STL [R1+0x4d8], R21 ;  /* 0x0004d81501007387 */ /* 0x000fe80000100800 */
[----:B------:R1:W-:Y:S01]  /*1cc90*/  STL [R1+0x4d4], R19 ;  /* 0x0004d41301007387 */ /* 0x0003e20000100800 */
[----:B------:R-:W-:-:S03]  /*1cca0*/  SEL R18, R10, R139, !P3 ;  /* 0x0000008b0a127207 */ /* 0x000fc60005800000 */
[----:B------:R-:W2:Y:S01]  /*1ccb0*/  LDL.LU R139, [R1+0x55c] ;  /* 0x00055c00018b7983 */ /* 0x000ea20000300800 */
[----:B------:R-:W-:Y:S01]  /*1ccc0*/  IMAD R20, R16, UR4, RZ ;  /* 0x0000000410147c24 */ /* 0x000fe2000f8e02ff */
[----:B------:R-:W-:Y:S01]  /*1ccd0*/  PRMT R41, RZ, 0x7610, R41 ;  /* 0x00007610ff297816 */ /* 0x000fe20000000029 */
[----:B------:R-:W-:Y:S01]  /*1cce0*/  @P2 IMAD.MOV.U32 R16, RZ, RZ, R2 ;  /* 0x000000ffff102224 */ /* 0x000fe200078e0002 */
[----:B------:R-:W1:Y:S02]  /*1ccf0*/  LDCU UR4, c[0x0][0x3b0] ;  /* 0x00007600ff0477ac */ /* 0x000e640008000800 */
[C---:B----4-:R-:W-:Y:S02]  /*1cd00*/  IADD3 R2, P4, PT, R20.reuse, R7, RZ ;  /* 0x0000000714027210 */ /* 0x050fe40007f9e0ff */
[----:B------:R0:W4:Y:S02]  /*1cd10*/  @P2 LDG.E.U8 R75, desc[UR24][R16.64] ;  /* 0x00000018104b2981 */ /* 0x000124000c1e1100 */
[----:B------:R-:W-:Y:S01]  /*1cd20*/  LEA.HI.X.SX32 R20, R20, R6, 0x1, P4 ;  /* 0x0000000614147211 */ /* 0x000fe200020f0eff */
[----:B0-----:R-:W-:-:S02]  /*1cd30*/  @P2 IMAD.MOV.U32 R17, RZ, RZ, R19 ;  /* 0x000000ffff112224 */ /* 0x001fc400078e0013 */
[----:B-1----:R-:W-:Y:S01]  /*1cd40*/  IMAD R19, R18, UR5, RZ ;  /* 0x0000000512137c24 */ /* 0x002fe2000f8e02ff */
[----:B------:R-:W-:Y:S01]  /*1cd50*/  PRMT R50, RZ, 0x7610, R50 ;  /* 0x00007610ff327816 */ /* 0x000fe20000000032 */
[----:B------:R-:W-:Y:S01]  /*1cd60*/  @P2 IMAD.MOV.U32 R16, RZ, RZ, R21 ;  /* 0x000000ffff102224 */ /* 0x000fe200078e0015 */
[----:B------:R-:W0:Y:S01]  /*1cd70*/  LDCU UR5, c[0x0][0x3b0] ;  /* 0x00007600ff0577ac */ /* 0x000e220008000800 */
[----:B------:R-:W-:Y:S04]  /*1cd80*/  STL [R1+0x4e0], R2 ;  /* 0x0004e00201007387 */ /* 0x000fe80000100800 */
[----:B------:R1:W4:Y:S01]  /*1cd90*/  @P2 LDG.E.U8 R41, desc[UR24][R16.64] ;  /* 0x0000001810292981 */ /* 0x000322000c1e1100 */
[----:B------:R-:W-:Y:S02]  /*1cda0*/  PRMT R62, RZ, 0x7610, R62 ;  /* 0x00007610ff3e7816 */ /* 0x000fe4000000003e */
[----:B------:R-:W-:-:S02]  /*1cdb0*/  SEL R18, R10, R4, !P3 ;  /* 0x000000040a127207 */ /* 0x000fc40005800000 */
[C---:B------:R-:W-:Y:S01]  /*1cdc0*/  IADD3 R4, P4, PT, R19.reuse, R7, RZ ;  /* 0x0000000713047210 */ /* 0x040fe20007f9e0ff */
[----:B-1----:R-:W-:Y:S02]  /*1cdd0*/  @P2 IMAD.MOV.U32 R16, RZ, RZ, R2 ;  /* 0x000000ffff102224 */ /* 0x002fe400078e0002 */
[----:B------:R-:W-:Y:S01]  /*1cde0*/  @P2 IMAD.MOV.U32 R17, RZ, RZ, R20 ;  /* 0x000000ffff112224 */ /* 0x000fe200078e0014 */
[----:B------:R-:W-:Y:S01]  /*1cdf0*/  LEA.HI.X.SX32 R19, R19, R6, 0x1, P4 ;  /* 0x0000000613137211 */ /* 0x000fe200020f0eff */
[----:B------:R1:W-:Y:S04]  /*1ce00*/  STL [R1+0x4dc], R20 ;  /* 0x0004dc1401007387 */ /* 0x0003e80000100800 */
[----:B------:R0:W4:Y:S01]  /*1ce10*/  @P2 LDG.E.U8 R50, desc[UR24][R16.64] ;  /* 0x0000001810322981 */ /* 0x000122000c1e1100 */
[----:B-1----:R-:W-:-:S03]  /*1ce20*/  IMAD R20, R18, UR15, RZ ;  /* 0x0000000f12147c24 */ /* 0x002fc6000f8e02ff */
[----:B------:R1:W-:Y:S01]  /*1ce30*/  STL [R1+0x4e8], R4 ;  /* 0x0004e80401007387 */ /* 0x0003e20000100800 */
[----:B------:R-:W2:Y:S01]  /*1ce40*/  LDCU UR15, c[0x0][0x3b0] ;  /* 0x00007600ff0f77ac */ /* 0x000ea20008000800 */
[----:B0-----:R-:W-:Y:S02]  /*1ce50*/  @P2 IMAD.MOV.U32 R16, RZ, RZ, R4 ;  /* 0x000000ffff102224 */ /* 0x001fe400078e0004 */
[----:B------:R-:W-:Y:S01]  /*1ce60*/  @P2 IMAD.MOV.U32 R17, RZ, RZ, R19 ;  /* 0x000000ffff112224 */ /* 0x000fe200078e0013 */
[C---:B------:R-:W-:Y:S01]  /*1ce70*/  IADD3 R2, P4, PT, R20.reuse, R7, RZ ;  /* 0x0000000714027210 */ /* 0x040fe20007f9e0ff */
[----:B------:R0:W-:Y:S04]  /*1ce80*/  STL [R1+0x4e4], R19 ;  /* 0x0004e41301007387 */ /* 0x0001e80000100800 */
[----:B------:R0:W4:Y:S01]  /*1ce90*/  @P2 LDG.E.U8 R62, desc[UR24][R16.64] ;  /* 0x00000018103e2981 */ /* 0x000122000c1e1100 */
[----:B-1----:R-:W-:-:S02]  /*1cea0*/  LEA.HI.X.SX32 R4, R20, R6, 0x1, P4 ;  /* 0x0000000614047211 */ /* 0x002fc400020f0eff */
[----:B------:R-:W-:-:S03]  /*1ceb0*/  PRMT R74, RZ, 0x7610, R74 ;  /* 0x00007610ff4a7816 */ /* 0x000fc6000000004a */
[----:B0-----:R-:W-:Y:S01]  /*1cec0*/  @P2 IMAD.MOV.U32 R17, RZ, RZ, R4 ;  /* 0x000000ffff112224 */ /* 0x001fe200078e0004 */
[----:B------:R-:W-:Y:S04]  /*1ced0*/  STL [R1+0x4f0], R2 ;  /* 0x0004f00201007387 */ /* 0x000fe80000100800 */
[----:B------:R0:W-:Y:S01]  /*1cee0*/  STL [R1+0x4ec], R4 ;  /* 0x0004ec0401007387 */ /* 0x0001e20000100800 */
[----:B------:R-:W-:Y:S02]  /*1cef0*/  PRMT R40, RZ, 0x7610, R40 ;  /* 0x00007610ff287816 */ /* 0x000fe40000000028 */
[----:B------:R-:W-:-:S05]  /*1cf00*/  SEL R18, R10, R87, !P3 ;  /* 0x000000570a127207 */ /* 0x000fca0005800000 */
[----:B------:R-:W-:Y:S01]  /*1cf10*/  IMAD R19, R18, UR4, RZ ;  /* 0x0000000412137c24 */ /* 0x000fe2000f8e02ff */
[----:B------:R-:W1:Y:S01]  /*1cf20*/  LDCU UR4, c[0x0][0x3b0] ;  /* 0x00007600ff0477ac */ /* 0x000e620008000800 */
[----:B---3--:R-:W-:-:S05]  /*1cf30*/  SEL R16, R10, R88, !P3 ;  /* 0x000000580a107207 */ /* 0x008fca0005800000 */
[----:B------:R-:W-:Y:S01]  /*1cf40*/  IMAD R20, R16, UR5, RZ ;  /* 0x0000000510147c24 */ /* 0x000fe2000f8e02ff */
[----:B------:R-:W-:Y:S01]  /*1cf50*/  PRMT R49, RZ, 0x7610, R49 ;  /* 0x00007610ff317816 */ /* 0x000fe20000000031 */
[----:B------:R-:W-:Y:S01]  /*1cf60*/  @P2 IMAD.MOV.U32 R16, RZ, RZ, R2 ;  /* 0x000000ffff102224 */ /* 0x000fe200078e0002 */
[----:B------:R-:W-:Y:S01]  /*1cf70*/  PRMT R61, RZ, 0x7610, R61 ;  /* 0x00007610ff3d7816 */ /* 0x000fe2000000003d */
[----:B------:R-:W3:Y:S03]  /*1cf80*/  LDCU UR5, c[0x0][0x3b0] ;  /* 0x00007600ff0577ac */ /* 0x000ee60008000800 */
[----:B------:R0:W3:Y:S01]  /*1cf90*/  @P2 LDG.E.U8 R74, desc[UR24][R16.64] ;  /* 0x00000018104a2981 */ /* 0x0000e2000c1e1100 */
[----:B--2---:R-:W-:Y:S02]  /*1cfa0*/  SEL R18, R10, R3, !P3 ;  /* 0x000000030a127207 */ /* 0x004fe40005800000 */
[----:B------:R-:W-:-:S04]  /*1cfb0*/  IADD3 R3, P4, PT, R19, R7, RZ ;  /* 0x0000000713037210 */ /* 0x000fc80007f9e0ff */
[----:B0-----:R-:W-:Y:S01]  /*1cfc0*/  LEA.HI.X.SX32 R17, R19, R6, 0x1, P4 ;  /* 0x0000000613117211 */ /* 0x001fe200020f0eff */
[----:B------:R-:W-:Y:S01]  /*1cfd0*/  IMAD R18, R18, UR16, RZ ;  /* 0x0000001012127c24 */ /* 0x000fe2000f8e02ff */
[----:B------:R0:W-:Y:S01]  /*1cfe0*/  STL [R1+0x4f8], R3 ;  /* 0x0004f80301007387 */ /* 0x0001e20000100800 */
[----:B------:R-:W-:Y:S01]  /*1cff0*/  PRMT R73, RZ, 0x7610, R73 ;  /* 0x00007610ff497816 */ /* 0x000fe20000000049 */
[----:B------:R-:W2:Y:S02]  /*1d000*/  LDCU UR16, c[0x0][0x3b0] ;  /* 0x00007600ff1077ac */ /* 0x000ea40008000800 */
[----:B------:R-:W2:Y:S01]  /*1d010*/  LDL.LU R4, [R1+0x548] ;  /* 0x0005480001047983 */ /* 0x000ea20000300800 */
[----:B------:R-:W-:-:S03]  /*1d020*/  SEL R16, R10, R139, !P3 ;  /* 0x0000008b0a107207 */ /* 0x000fc60005800000 */
[----:B------:R-:W3:Y:S01]  /*1d030*/  LDL.LU R87, [R1+0x54c] ;  /* 0x00054c0001577983 */ /* 0x000ee20000300800 */
[----:B------:R-:W-:-:S04]  /*1d040*/  IADD3 R139, P4, PT, R20, R7, RZ ;  /* 0x00000007148b7210 */ /* 0x000fc80007f9e0ff */
[----:B------:R-:W-:Y:S01]  /*1d050*/  LEA.HI.X.SX32 R2, R20, R6, 0x1, P4 ;  /* 0x0000000614027211 */ /* 0x000fe200020f0eff */
[----:B------:R-:W-:Y:S01]  /*1d060*/  STL [R1+0x4f4], R17 ;  /* 0x0004f41101007387 */ /* 0x000fe20000100800 */
[----:B------:R-:W-:Y:S01]  /*1d070*/  IADD3 R21, P4, PT, R18, R7, RZ ;  /* 0x0000000712157210 */ /* 0x000fe20007f9e0ff */
[----:B------:R-:W-:Y:S01]  /*1d080*/  IMAD R19, R16, UR15, RZ ;  /* 0x0000000f10137c24 */ /* 0x000fe2000f8e02ff */
[----:B------:R-:W1:Y:S01]  /*1d090*/  LDCU UR15, c[0x0][0x3b0] ;  /* 0x00007600ff0f77ac */ /* 0x000e620008000800 */
[----:B------:R0:W-:Y:S01]  /*1d0a0*/  STL [R1+0x500], R139 ;  /* 0x0005008b01007387 */ /* 0x0001e20000100800 */
[----:B------:R-:W-:-:S03]  /*1d0b0*/  @P2 IMAD.MOV.U32 R16, RZ, RZ, R3 ;  /* 0x000000ffff102224 */ /* 0x000fc600078e0003 */
[----:B------:R0:W-:Y:S01]  /*1d0c0*/  STL [R1+0x4fc], R2 ;  /* 0x0004fc0201007387 */ /* 0x0001e20000100800 */
[----:B------:R-:W-:-:S03]  /*1d0d0*/  LEA.HI.X.SX32 R20, R18, R6, 0x1, P4 ;  /* 0x0000000612147211 */ /* 0x000fc600020f0eff */
[----:B------:R-:W4:Y:S04]  /*1d0e0*/  LDL.LU R88, [R1+0x540] ;  /* 0x0005400001587983 */ /* 0x000f280000300800 */
[----:B------:R-:W-:Y:S04]  /*1d0f0*/  STL [R1+0x508], R21 ;  /* 0x0005081501007387 */ /* 0x000fe80000100800 */
[----:B0-----:R-:W4:Y:S04]  /*1d100*/  LDL.LU R3, [R1+0x538] ;  /* 0x0005380001037983 */ /* 0x001f280000300800 */
[----:B------:R-:W4:Y:S04]  /*1d110*/  LDL.LU R18, [R1+0x544] ;  /* 0x0005440001127983 */ /* 0x000f280000300800 */
[----:B------:R0:W4:Y:S02]  /*1d120*/  @P2 LDG.E.U8 R40, desc[UR24][R16.64] ;  /* 0x0000001810282981 */ /* 0x000124000c1e1100 */
[----:B0-----:R-:W-:-:S02]  /*1d130*/  @P2 IMAD.MOV.U32 R16, RZ, RZ, R139 ;  /* 0x000000ffff102224 */ /* 0x001fc400078e008b */
[----:B------:R-:W4:Y:S01]  /*1d140*/  LDL.LU R139, [R1+0x53c] ;  /* 0x00053c00018b7983 */ /* 0x000f220000300800 */
[----:B------:R-:W-:Y:S01]  /*1d150*/  IMAD.MOV.U32 R17, RZ, RZ, R2 ;  /* 0x000000ffff117224 */ /* 0x000fe200078e0002 */
[----:B------:R-:W-:-:S04]  /*1d160*/  IADD3 R2, P4, PT, R19, R7, RZ ;  /* 0x0000000713027210 */ /* 0x000fc80007f9e0ff */
[----:B------:R-:W-:Y:S01]  /*1d170*/  LEA.HI.X.SX32 R19, R19, R6, 0x1, P4 ;  /* 0x0000000613137211 */ /* 0x000fe200020f0eff */
[----:B------:R0:W4:Y:S01]  /*1d180*/  @P2 LDG.E.U8 R49, desc[UR24][R16.64] ;  /* 0x0000001810312981 */ /* 0x000122000c1e1100 */
[----:B------:R-:W-:Y:S01]  /*1d190*/  ISETP.GT.U32.AND P4, PT, R8, R12, PT ;  /* 0x0000000c0800720c */ /* 0x000fe20003f84070 */
[----:B0-----:R-:W-:Y:S02]  /*1d1a0*/  @P2 IMAD.MOV.U32 R16, RZ, RZ, R21 ;  /* 0x000000ffff102224 */ /* 0x001fe400078e0015 */
[----:B------:R-:W-:-:S05]  /*1d1b0*/  @P2 IMAD.MOV.U32 R17, RZ, RZ, R20 ;  /* 0x000000ffff112224 */ /* 0x000fca00078e0014 */
[----:B------:R0:W4:Y:S05]  /*1d1c0*/  @P2 LDG.E.U8 R61, desc[UR24][R16.64] ;  /* 0x00000018103d2981 */ /* 0x00012a000c1e1100 */
[----:B------:R-:W-:Y:S02]  /*1d1d0*/  @!P4 IMAD.IADD R12, R12, 0x1, -R8 ;  /* 0x000000010c0cc824 */ /* 0x000fe400078e0a08 */
[----:B0-----:R-:W-:Y:S02]  /*1d1e0*/  @P2 IMAD.MOV.U32 R16, RZ, RZ, R2 ;  /* 0x000000ffff102224 */ /* 0x001fe400078e0002 */
[----:B------:R-:W-:-:S05]  /*1d1f0*/  @P2 IMAD.MOV.U32 R17, RZ, RZ, R19 ;  /* 0x000000ffff112224 */ /* 0x000fca00078e0013 */
[----:B------:R2:W4:Y:S04]  /*1d200*/  @P2 LDG.E.U8 R73, desc[UR24][R16.64] ;  /* 0x0000001810492981 */ /* 0x000528000c1e1100 */
[----:B------:R-:W-:Y:S04]  /*1d210*/  STL [R1+0x504], R20 ;  /* 0x0005041401007387 */ /* 0x000fe80000100800 */
[----:B------:R-:W-:Y:S01]  /*1d220*/  STL [R1+0x510], R2 ;  /* 0x0005100201007387 */ /* 0x000fe20000100800 */
[----:B------:R-:W-:-:S03]  /*1d230*/  PRMT R39, RZ, 0x7610, R39 ;  /* 0x00007610ff277816 */ /* 0x000fc60000000027 */
[----:B------:R0:W-:Y:S01]  /*1d240*/  STL [R1+0x50c], R19 ;  /* 0x00050c1301007387 */ /* 0x0001e20000100800 */
[----:B------:R-:W-:Y:S02]  /*1d250*/  PRMT R48, RZ, 0x7610, R48 ;  /* 0x00007610ff307816 */ /* 0x000fe40000000030 */
[----:B------:R-:W-:Y:S02]  /*1d260*/  PRMT R60, RZ, 0x7610, R60 ;  /* 0x00007610ff3c7816 */ /* 0x000fe4000000003c */
[----:B------:R-:W-:Y:S02]  /*1d270*/  PRMT R72, RZ, 0x7610, R72 ;  /* 0x00007610ff487816 */ /* 0x000fe40000000048 */
[C---:B------:R-:W-:Y:S02]  /*1d280*/  SEL R116, R10.reuse, R116, !P3 ;  /* 0x000000740a747207 */ /* 0x040fe40005800000 */
[----:B------:R-:W-:Y:S02]  /*1d290*/  PRMT R38, RZ, 0x7610, R38 ;  /* 0x00007610ff267816 */ /* 0x000fe40000000026 */
[----:B------:R-:W-:-:S02]  /*1d2a0*/  SEL R15, R10, R15, !P3 ;  /* 0x0000000f0a0f7207 */ /* 0x000fc40005800000 */
[----:B------:R-:W-:Y:S01]  /*1d2b0*/  PRMT R37, RZ, 0x7610, R37 ;  /* 0x00007610ff257816 */ /* 0x000fe20000000025 */
[----:B------:R-:W-:Y:S02]  /*1d2c0*/  @!P5 IMAD.MOV R11, RZ, RZ, -R11 ;  /* 0x000000ffff0bd224 */ /* 0x000fe400078e0a0b */
[----:B------:R-:W-:Y:S01]  /*1d2d0*/  @!P6 IMAD.MOV R12, RZ, RZ, -R12 ;  /* 0x000000ffff0ce224 */ /* 0x000fe200078e0a0c */
[----:B------:R-:W-:Y:S02]  /*1d2e0*/  PRMT R35, RZ, 0x7610, R35 ;  /* 0x00007610ff237816 */ /* 0x000fe40000000023 */
[C---:B------:R-:W-:Y:S02]  /*1d2f0*/  SEL R11, R10.reuse, R11, !P3 ;  /* 0x0000000b0a0b7207 */ /* 0x040fe40005800000 */
[----:B------:R-:W-:Y:S02]  /*1d300*/  SEL R12, R10, R12, !P3 ;  /* 0x0000000c0a0c7207 */ /* 0x000fe40005800000 */
[----:B------:R-:W-:-:S02]  /*1d310*/  PRMT R36, RZ, 0x7610, R36 ;  /* 0x00007610ff247816 */ /* 0x000fc40000000024 */
[----:B------:R-:W-:Y:S02]  /*1d320*/  PRMT R33, RZ, 0x7610, R33 ;  /* 0x00007610ff217816 */ /* 0x000fe40000000021 */
[----:B------:R-:W-:Y:S02]  /*1d330*/  PRMT R32, RZ, 0x7610, R32 ;  /* 0x00007610ff207816 */ /* 0x000fe40000000020 */
[----:B------:R-:W-:Y:S02]  /*1d340*/  PRMT R34, RZ, 0x7610, R34 ;  /* 0x00007610ff227816 */ /* 0x000fe40000000022 */
[----:B------:R-:W-:Y:S02]  /*1d350*/  PRMT R31, RZ, 0x7610, R31 ;  /* 0x00007610ff1f7816 */ /* 0x000fe4000000001f */
[----:B------:R-:W-:Y:S02]  /*1d360*/  PRMT R30, RZ, 0x7610, R30 ;  /* 0x00007610ff1e7816 */ /* 0x000fe4000000001e */
[----:B--2---:R-:W-:-:S02]  /*1d370*/  SEL R16, R10, R4, !P3 ;  /* 0x000000040a107207 */ /* 0x004fc40005800000 */
[----:B---3--:R-:W-:-:S03]  /*1d380*/  SEL R17, R10, R87, !P3 ;  /* 0x000000570a117207 */ /* 0x008fc60005800000 */
[----:B0-----:R-:W-:Y:S01]  /*1d390*/  IMAD R19, R16, UR5, RZ ;  /* 0x0000000510137c24 */ /* 0x001fe2000f8e02ff */
[----:B------:R-:W0:Y:S01]  /*1d3a0*/  LDCU UR5, c[0x0][0x3b0] ;  /* 0x00007600ff0577ac */ /* 0x000e220008000800 */
[----:B-1----:R-:W-:Y:S01]  /*1d3b0*/  IMAD R20, R17, UR15, RZ ;  /* 0x0000000f11147c24 */ /* 0x002fe2000f8e02ff */
[----:B------:R-:W1:Y:S01]  /*1d3c0*/  LDCU UR15, c[0x0][0x3b0] ;  /* 0x00007600ff0f77ac */ /* 0x000e620008000800 */
[----:B----4-:R-:W-:-:S05]  /*1d3d0*/  SEL R18, R10, R18, !P3 ;  /* 0x000000120a127207 */ /* 0x010fca0005800000 */
[----:B------:R-:W-:Y:S01]  /*1d3e0*/  IMAD R18, R18, UR4, RZ ;  /* 0x0000000412127c24 */ /* 0x000fe2000f8e02ff */
[----:B------:R-:W2:Y:S04]  /*1d3f0*/  LDCU UR4, c[0x0][0x3b0] ;  /* 0x00007600ff0477ac */ /* 0x000ea80008000800 */
[----:B------:R-:W-:-:S04]  /*1d400*/  IADD3 R4, P4, PT, R18, R7, RZ ;  /* 0x0000000712047210 */ /* 0x000fc80007f9e0ff */
[----:B------:R-:W-:Y:S01]  /*1d410*/  LEA.HI.X.SX32 R21, R18, R6, 0x1, P4 ;  /* 0x0000000612157211 */ /* 0x000fe200020f0eff */
[----:B------:R-:W-:Y:S01]  /*1d420*/  @P2 IMAD.MOV.U32 R16, RZ, RZ, R4 ;  /* 0x000000ffff102224 */ /* 0x000fe200078e0004 */
[----:B------:R-:W-:-:S03]  /*1d430*/  SEL R18, R10, R88, !P3 ;  /* 0x000000580a127207 */ /* 0x000fc60005800000 */
[----:B------:R-:W-:Y:S01]  /*1d440*/  @P2 IMAD.MOV.U32 R17, RZ, RZ, R21 ;  /* 0x000000ffff112224 */ /* 0x000fe200078e0015 */
[----:B------:R-:W-:Y:S01]  /*1d450*/  IADD3 R2, P4, PT, R19, R7, RZ ;  /* 0x0000000713027210 */ /* 0x000fe20007f9e0ff */
[----:B------:R-:W-:Y:S04]  /*1d460*/  STL [R1+0x518], R4 ;  /* 0x0005180401007387 */ /* 0x000fe80000100800 */
[----:B------:R3:W4:Y:S04]  /*1d470*/  @P2 LDG.E.U8 R39, desc[UR24][R16.64] ;  /* 0x0000001810272981 */ /* 0x000728000c1e1100 */
[----:B------:R0:W-:Y:S01]  /*1d480*/  STL [R1+0x514], R21 ;  /* 0x0005141501007387 */ /* 0x0001e20000100800 */
[----:B---3--:R-:W-:-:S02]  /*1d490*/  SEL R16, R10, R3, !P3 ;  /* 0x000000030a107207 */ /* 0x008fc40005800000 */
[-C--:B------:R-:W-:Y:S01]  /*1d4a0*/  LEA.HI.X.SX32 R17, R19, R6.reuse, 0x1, P4 ;  /* 0x0000000613117211 */ /* 0x080fe200020f0eff */
[----:B0-----:R-:W-:Y:S01]  /*1d4b0*/  IMAD R21, R18, UR16, RZ ;  /* 0x0000001012157c24 */ /* 0x001fe2000f8e02ff */
[----:B------:R-:W-:Y:S01]  /*1d4c0*/  IADD3 R3, P4, PT, R20, R7, RZ ;  /* 0x0000000714037210 */ /* 0x000fe20007f9e0ff */
[----:B--2---:R-:W-:Y:S01]  /*1d4d0*/  IMAD R19, R16, UR4, RZ ;  /* 0x0000000410137c24 */ /* 0x004fe2000f8e02ff */
[----:B------:R-:W-:Y:S02]  /*1d4e0*/  SEL R18, R10, R139, !P3 ;  /* 0x0000008b0a127207 */ /* 0x000fe40005800000 */
[-C--:B------:R-:W-:Y:S01]  /*1d4f0*/  LEA.HI.X.SX32 R87, R20, R6.reuse, 0x1, P4 ;  /* 0x0000000614577211 */ /* 0x080fe200020f0eff */
[----:B------:R-:W-:Y:S01]  /*1d500*/  @P2 IMAD.MOV.U32 R16, RZ, RZ, R2 ;  /* 0x000000ffff102224 */ /* 0x000fe200078e0002 */
[C---:B------:R-:W-:Y:S01]  /*1d510*/  IADD3 R4, P4, PT, R21.reuse, R7, RZ ;  /* 0x0000000715047210 */ /* 0x040fe20007f9e0ff */
[----:B------:R0:W-:Y:S01]  /*1d520*/  STL [R1+0x520], R2 ;  /* 0x0005200201007387 */ /* 0x0001e20000100800 */
[----:B------:R-:W-:Y:S01]  /*1d530*/  IMAD R18, R18, UR17, RZ ;  /* 0x0000001112127c24 */ /* 0x000fe2000f8e02ff */
[----:B------:R-:W2:Y:S02]  /*1d540*/  LDCU UR4, c[0x0][0x3b0] ;  /* 0x00007600ff0477ac */ /* 0x000ea40008000800 */
[----:B------:R3:W-:Y:S04]  /*1d550*/  STL [R1+0x51c], R17 ;  /* 0x00051c1101007387 */ /* 0x0007e80000100800 */
[----:B------:R1:W4:Y:S01]  /*1d560*/  @P2 LDG.E.U8 R48, desc[UR24][R16.64] ;  /* 0x0000001810302981 */ /* 0x000322000c1e1100 */
[----:B0-----:R-:W-:-:S02]  /*1d570*/  LEA.HI.X.SX32 R2, R21, R6, 0x1, P4 ;  /* 0x0000000615027211 */ /* 0x001fc400020f0eff */
[C---:B------:R-:W-:Y:S01]  /*1d580*/  IADD3 R139, P4, PT, R19.reuse, R7, RZ ;  /* 0x00000007138b7210 */ /* 0x040fe20007f9e0ff */
[----:B------:R0:W-:Y:S04]  /*1d590*/  STL [R1+0x528], R3 ;  /* 0x0005280301007387 */ /* 0x0001e80000100800 */
[----:B------:R2:W-:Y:S01]  /*1d5a0*/  STL [R1+0x524], R87 ;  /* 0x0005245701007387 */ /* 0x0005e20000100800 */
[----:B-1----:R-:W-:Y:S02]  /*1d5b0*/  @P2 IMAD.MOV.U32 R16, RZ, RZ, R3 ;  /* 0x000000ffff102224 */ /* 0x002fe400078e0003 */
[----:B---3--:R-:W-:Y:S01]  /*1d5c0*/  @P2 IMAD.MOV.U32 R17, RZ, RZ, R87 ;  /* 0x000000ffff112224 */ /* 0x008fe200078e0057 */
[----:B0-----:R-:W-:-:S04]  /*1d5d0*/  LEA.HI.X.SX32 R3, R19, R6, 0x1, P4 ;  /* 0x0000000613037211 */ /* 0x001fc800020f0eff */
[----:B------:R0:W3:Y:S01]  /*1d5e0*/  @P2 LDG.E.U8 R60, desc[UR24][R16.64] ;  /* 0x00000018103c2981 */ /* 0x0000e2000c1e1100 */
[----:B--2---:R-:W-:-:S04]  /*1d5f0*/  IADD3 R87, P4, PT, R18, R7, RZ ;  /* 0x0000000712577210 */ /* 0x004fc80007f9e0ff */
[----:B------:R-:W-:Y:S02]  /*1d600*/  LEA.HI.X.SX32 R88, R18, R6, 0x1, P4 ;  /* 0x0000000612587211 */ /* 0x000fe400020f0eff */
[----:B------:R-:W-:Y:S01]  /*1d610*/  ISETP.GT.U32.AND P4, PT, R8, R13, PT ;  /* 0x0000000d0800720c */ /* 0x000fe20003f84070 */
[----:B0-----:R-:W-:Y:S02]  /*1d620*/  @P2 IMAD.MOV.U32 R16, RZ, RZ, R4 ;  /* 0x000000ffff102224 */ /* 0x001fe400078e0004 */
[----:B------:R-:W-:-:S05]  /*1d630*/  @P2 IMAD.MOV.U32 R17, RZ, RZ, R2 ;  /* 0x000000ffff112224 */ /* 0x000fca00078e0002 */
[----:B------:R0:W2:Y:S01]  /*1d640*/  @P2 LDG.E.U8 R72, desc[UR24][R16.64] ;  /* 0x0000001810482981 */ /* 0x0000a2000c1e1100 */
[----:B------:R-:W-:Y:S01]  /*1d650*/  IMAD R116, R116, UR4, RZ ;  /* 0x0000000474747c24 */ /* 0x000fe2000f8e02ff */
[----:B------:R-:W1:Y:S03]  /*1d660*/  LDCU UR4, c[0x0][0x3b0] ;  /* 0x00007600ff0477ac */ /* 0x000e660008000800 */
[----:B------:R-:W-:Y:S01]  /*1d670*/  @!P4 IMAD.IADD R13, R13, 0x1, -R8 ;  /* 0x000000010d0dc824 */ /* 0x000fe200078e0a08 */
[----:B------:R-:W-:Y:S01]  /*1d680*/  STL [R1+0x530], R4 ;  /* 0x0005300401007387 */ /* 0x000fe20000100800 */
[----:B0-----:R-:W-:Y:S02]  /*1d690*/  @P2 IMAD.MOV.U32 R16, RZ, RZ, R139 ;  /* 0x000000ffff102224 */ /* 0x001fe400078e008b */
[----:B------:R-:W-:Y:S01]  /*1d6a0*/  @P2 IMAD.MOV.U32 R17, RZ, RZ, R3 ;  /* 0x000000ffff112224 */ /* 0x000fe200078e0003 */
[----:B------:R-:W-:Y:S01]  /*1d6b0*/  ISETP.GT.U32.AND P4, PT, R8, R13, PT ;  /* 0x0000000d0800720c */ /* 0x000fe20003f84070 */
[----:B------:R-:W-:Y:S01]  /*1d6c0*/  STL [R1+0x52c], R2 ;  /* 0x00052c0201007387 */ /* 0x000fe20000100800 */
[----:B------:R-:W-:Y:S01]  /*1d6d0*/  IMAD R15, R15, UR5, RZ ;  /* 0x000000050f0f7c24 */ /* 0x000fe2000f8e02ff */
[----:B------:R-:W0:Y:S02]  /*1d6e0*/  LDCU UR5, c[0x0][0x3b0] ;  /* 0x00007600ff0577ac */ /* 0x000e240008000800 */
[----:B------:R1:W2:Y:S04]  /*1d6f0*/  @P2 LDG.E.U8 R38, desc[UR24][R16.64] ;  /* 0x0000001810262981 */ /* 0x0002a8000c1e1100 */
[----:B------:R0:W-:Y:S01]  /*1d700*/  STL [R1+0x538], R139 ;  /* 0x0005388b01007387 */ /* 0x0001e20000100800 */
[----:B-1----:R-:W-:-:S02]  /*1d710*/  @P2 IMAD.MOV.U32 R16, RZ, RZ, R87 ;  /* 0x000000ffff102224 */ /* 0x002fc400078e0057 */
[----:B------:R-:W-:Y:S01]  /*1d720*/  @P2 IMAD.MOV.U32 R17, RZ, RZ, R88 ;  /* 0x000000ffff112224 */ /* 0x000fe200078e0058 */
[C---:B0-----:R-:W-:Y:S01]  /*1d730*/  IADD3 R139, P5, PT, R116.reuse, R7, RZ ;  /* 0x00000007748b7210 */ /* 0x041fe20007fbe0ff */
[----:B------:R-:W-:Y:S04]  /*1d740*/  STL [R1+0x534], R3 ;  /* 0x0005340301007387 */ /* 0x000fe80000100800 */
[----:B------:R0:W2:Y:S04]  /*1d750*/  @P2 LDG.E.U8 R37, desc[UR24][R16.64] ;  /* 0x0000001810252981 */ /* 0x0000a8000c1e1100 */
[----:B------:R1:W-:Y:S01]  /*1d760*/  STL [R1+0x540], R87 ;  /* 0x0005405701007387 */ /* 0x0003e20000100800 */
[----:B0-----:R-:W-:-:S03]  /*1d770*/  LEA.HI.X.SX32 R17, R116, R6, 0x1, P5 ;  /* 0x0000000674117211 */ /* 0x001fc600028f0eff */
[----:B------:R0:W-:Y:S01]  /*1d780*/  STL [R1+0x53c], R88 ;  /* 0x00053c5801007387 */ /* 0x0001e20000100800 */
[----:B-1----:R-:W-:Y:S01]  /*1d790*/  IADD3 R87, P5, PT, R15, R7, RZ ;  /* 0x000000070f577210 */ /* 0x002fe20007fbe0ff */
[----:B------:R-:W-:Y:S02]  /*1d7a0*/  @P2 IMAD.MOV.U32 R16, RZ, RZ, R139 ;  /* 0x000000ffff102224 */ /* 0x000fe400078e008b */
[----:B------:R-:W-:Y:S01]  /*1d7b0*/  STL [R1+0x548], R139 ;  /* 0x0005488b01007387 */ /* 0x000fe20000100800 */
[----:B------:R-:W-:Y:S02]  /*1d7c0*/  IMAD R11, R11, UR15, RZ ;  /* 0x0000000f0b0b7c24 */ /* 0x000fe4000f8e02ff */
[----:B------:R-:W-:Y:S01]  /*1d7d0*/  @!P4 IMAD.IADD R13, R13, 0x1, -R8 ;  /* 0x000000010d0dc824 */ /* 0x000fe200078e0a08 */
[----:B0-----:R-:W-:Y:S01]  /*1d7e0*/  LEA.HI.X.SX32 R88, R15, R6, 0x1, P5 ;  /* 0x000000060f587211 */ /* 0x001fe200028f0eff */
[----:B------:R0:W-:Y:S01]  /*1d7f0*/  STL [R1+0x544], R17 ;  /* 0x0005441101007387 */ /* 0x0001e20000100800 */
[----:B------:R-:W-:Y:S01]  /*1d800*/  ISETP.GT.U32.AND P4, PT, R8, R14, PT ;  /* 0x0000000e0800720c */ /* 0x000fe20003f84070 */
[----:B------:R-:W-:Y:S01]  /*1d810*/  IMAD R15, R12, UR4, RZ ;  /* 0x000000040c0f7c24 */ /* 0x000fe2000f8e02ff */
[----:B------:R-:W1:Y:S01]  /*1d820*/  LDCU UR4, c[0x0][0x3b0] ;  /* 0x00007600ff0477ac */ /* 0x000e620008000800 */
[----:B------:R-:W-:Y:S01]  /*1d830*/  STL [R1+0x550], R87 ;  /* 0x0005505701007387 */ /* 0x000fe20000100800 */
[----:B------:R-:W-:-:S03]  /*1d840*/  @!P0 IMAD.MOV R13, RZ, RZ, -R13 ;  /* 0x000000ffff0d8224 */ /* 0x000fc600078e0a0d */
[----:B------:R0:W2:Y:S01]  /*1d850*/  @P2 LDG.E.U8 R35, desc[UR24][R16.64] ;  /* 0x0000001810232981 */ /* 0x0000a2000c1e1100 */
[----:B------:R-:W-:-:S03]  /*1d860*/  VIADD R12, R0, 0xe4 ;  /* 0x000000e4000c7836 */ /* 0x000fc60000000000 */
[----:B------:R1:W-:Y:S01]  /*1d870*/  STL [R1+0x54c], R88 ;  /* 0x00054c5801007387 */ /* 0x0003e20000100800 */
[----:B------:R-:W-:Y:S01]  /*1d880*/  SEL R13, R10, R13, !P3 ;  /* 0x0000000d0a0d7207 */ /* 0x000fe20005800000 */
[----:B0-----:R-:W-:Y:S02]  /*1d890*/  @P2 IMAD.MOV.U32 R17, RZ, RZ, R88 ;  /* 0x000000ffff112224 */ /* 0x001fe400078e0058 */
[----:B------:R-:W-:Y:S01]  /*1d8a0*/  @P2 IMAD.MOV.U32 R16, RZ, RZ, R87 ;  /* 0x000000ffff102224 */ /* 0x000fe200078e0057 */
[-C--:B-1----:R-:W-:Y:S02]  /*1d8b0*/  IADD3 R88, P5, PT, R11, R7.reuse, RZ ;  /* 0x000000070b587210 */ /* 0x082fe40007fbe0ff */
[----:B------:R-:W-:Y:S02]  /*1d8c0*/  IADD3 R87, P0, PT, R15, R7, RZ ;  /* 0x000000070f577210 */ /* 0x000fe40007f1e0ff */
[----:B------:R0:W2:Y:S01]  /*1d8d0*/  @P2 LDG.E.U8 R36, desc[UR24][R16.64] ;  /* 0x0000001810242981 */ /* 0x0000a2000c1e1100 */
[----:B------:R-:W-:-:S02]  /*1d8e0*/  LEA.HI.X.SX32 R116, R11, R6, 0x1, P5 ;  /* 0x000000060b747211 */ /* 0x000fc400028f0eff */
[----:B------:R-:W-:Y:S01]  /*1d8f0*/  IABS R11, R12 ;  /* 0x0000000c000b7213 */ /* 0x000fe20000000000 */
[----:B------:R1:W-:Y:S01]  /*1d900*/  STL [R1+0x558], R88 ;  /* 0x0005585801007387 */ /* 0x0003e20000100800 */
[----:B------:R-:W-:Y:S02]  /*1d910*/  @!P4 IMAD.IADD R14, R14, 0x1, -R8 ;  /* 0x000000010e0ec824 */ /* 0x000fe400078e0a08 */
[----:B0-----:R-:W-:Y:S01]  /*1d920*/  @P2 IMAD.MOV.U32 R16, RZ, RZ, R88 ;  /* 0x000000ffff102224 */ /* 0x001fe200078e0058 */
[----:B-1----:R-:W-:Y:S01]  /*1d930*/  LEA.HI.X.SX32 R88, R15, R6, 0x1, P0 ;  /* 0x000000060f587211 */ /* 0x002fe200000f0eff */
[----:B------:R-:W-:Y:S02]  /*1d940*/  IMAD R15, R13, UR5, RZ ;  /* 0x000000050d0f7c24 */ /* 0x000fe4000f8e02ff */
[----:B------:R-:W-:Y:S01]  /*1d950*/  @P2 IMAD.MOV.U32 R17, RZ, RZ, R116 ;  /* 0x000000ffff112224 */ /* 0x000fe200078e0074 */
[C---:B------:R-:W-:Y:S01]  /*1d960*/  ISETP.GT.U32.AND P0, PT, R8.reuse, R14, PT ;  /* 0x0000000e0800720c */ /* 0x040fe20003f04070 */
[----:B------:R-:W-:Y:S01]  /*1d970*/  IMAD.HI.U32 R13, R9, R11, RZ ;  /* 0x0000000b090d7227 */ /* 0x000fe200078e00ff */
[----:B------:R-:W-:Y:S01]  /*1d980*/  STL [R1+0x554], R116 ;  /* 0x0005547401007387 */ /* 0x000fe20000100800 */
[----:B------:R-:W-:Y:S01]  /*1d990*/  ISETP.GE.AND P4, PT, R91, RZ, PT ;  /* 0x000000ff5b00720c */ /* 0x000fe20003f86270 */
[----:B------:R-:W0:Y:S01]  /*1d9a0*/  LDCU UR5, c[0x0][0x3b0] ;  /* 0x00007600ff0577ac */ /* 0x000e220008000800 */
[----:B------:R-:W-:Y:S01]  /*1d9b0*/  IMAD.MOV R13, RZ, RZ, -R13 ;  /* 0x000000ffff0d7224 */ /* 0x000fe200078e0a0d */
[----:B------:R1:W2:Y:S03]  /*1d9c0*/  @P2 LDG.E.U8 R33, desc[UR24][R16.64] ;  /* 0x0000001810212981 */ /* 0x0002a6000c1e1100 */
[----:B------:R-:W-:Y:S01]  /*1d9d0*/  IMAD R11, R8, R13, R11 ;  /* 0x0000000d080b7224 */ /* 0x000fe200078e020b */
[----:B------:R0:W-:Y:S01]  /*1d9e0*/  STL [R1+0x560], R87 ;  /* 0x0005605701007387 */ /* 0x0001e20000100800 */
[----:B-1----:R-:W-:-:S03]  /*1d9f0*/  @P2 IMAD.MOV.U32 R16, RZ, RZ, R87 ;  /* 0x000000ffff102224 */ /* 0x002fc600078e0057 */
[----:B------:R1:W-:Y:S01]  /*1da00*/  STL [R1+0x55c], R88 ;  /* 0x00055c5801007387 */ /* 0x0003e20000100800 */
[C---:B0-----:R-:W-:Y:S01]  /*1da10*/  IADD3 R87, P5, PT, R15.reuse, R7, RZ ;  /* 0x000000070f577210 */ /* 0x041fe20007fbe0ff */
[----:B------:R-:W-:Y:S02]  /*1da20*/  @P2 IMAD.MOV.U32 R17, RZ, RZ, R88 ;  /* 0x000000ffff112224 */ /* 0x000fe400078e0058 */
[----:B------:R-:W-:Y:S02]  /*1da30*/  @!P0 IMAD.IADD R14, R14, 0x1, -R8 ;  /* 0x000000010e0e8824 */ /* 0x000fe400078e0a08 */
[----:B------:R-:W-:Y:S01]  /*1da40*/  VIADD R13, R0, 0xe5 ;  /* 0x000000e5000d7836 */ /* 0x000fe20000000000 */
[----:B------:R0:W2:Y:S01]  /*1da50*/  @P2 LDG.E.U8 R32, desc[UR24][R16.64] ;  /* 0x0000001810202981 */ /* 0x0000a2000c1e1100 */
[----:B-1----:R-:W-:Y:S02]  /*1da60*/  LEA.HI.X.SX32 R88, R15, R6, 0x1, P5 ;  /* 0x000000060f587211 */ /* 0x002fe400028f0eff */
[----:B------:R-:W-:Y:S01]  /*1da70*/  ISETP.GT.U32.AND P5, PT, R8, R11, PT ;  /* 0x0000000b0800720c */ /* 0x000fe20003fa4070 */
[----:B------:R-:W-:Y:S01]  /*1da80*/  @!P4 IMAD.MOV R14, RZ, RZ, -R14 ;  /* 0x000000ffff0ec224 */ /* 0x000fe200078e0a0e */
[----:B------:R-:W-:-:S02]  /*1da90*/  ISETP.GE.AND P0, PT, R12, RZ, PT ;  /* 0x000000ff0c00720c */ /* 0x000fc40003f06270 */
[----:B------:R-:W-:Y:S02]  /*1daa0*/  IABS R12, R13 ;  /* 0x0000000d000c7213 */ /* 0x000fe40000000000 */
[----:B------:R-:W-:Y:S01]  /*1dab0*/  SEL R14, R10, R14, !P3 ;  /* 0x0000000e0a0e7207 */ /* 0x000fe20005800000 */
[----:B0-----:R-:W-:Y:S02]  /*1dac0*/  @P2 IMAD.MOV.U32 R16, RZ, RZ, R87 ;  /* 0x000000ffff102224 */ /* 0x001fe400078e0057 */
[----:B------:R-:W-:-:S04]  /*1dad0*/  @P2 IMAD.MOV.U32 R17, RZ, RZ, R88 ;  /* 0x000000ffff112224 */ /* 0x000fc800078e0058 */
[----:B------:R-:W-:Y:S01]  /*1dae0*/  @!P5 IMAD.IADD R11, R11, 0x1, -R8 ;  /* 0x000000010b0bd824 */ /* 0x000fe200078e0a08 */
[----:B------:R0:W2:Y:S01]  /*1daf0*/  @P2 LDG.E.U8 R34, desc[UR24][R16.64] ;  /* 0x0000001810222981 */ /* 0x0000a2000c1e1100 */
[----:B------:R-:W-:Y:S01]  /*1db00*/  IMAD R15, R14, UR4, RZ ;  /* 0x000000040e0f7c24 */ /* 0x000fe2000f8e02ff */
[----:B------:R-:W1:Y:S01]  /*1db10*/  LDCU UR4, c[0x0][0x3b0] ;  /* 0x00007600ff0477ac */ /* 0x000e620008000800 */
[----:B------:R-:W-:Y:S01]  /*1db20*/  IMAD.HI.U32 R14, R9, R12, RZ ;  /* 0x0000000c090e7227 */ /* 0x000fe200078e00ff */
[C---:B------:R-:W-:Y:S01]  /*1db30*/  ISETP.GT.U32.AND P5, PT, R8.reuse, R11, PT ;  /* 0x0000000b0800720c */ /* 0x040fe20003fa4070 */
[----:B------:R0:W-:Y:S02]  /*1db40*/  STL [R1+0x568], R87 ;  /* 0x0005685701007387 */ /* 0x0001e40000100800 */
[----:B0-----:R-:W-:Y:S02]  /*1db50*/  IMAD.MOV R16, RZ, RZ, -R14 ;  /* 0x000000ffff107224 */ /* 0x001fe400078e0a0e */
[----:B------:R0:W-:Y:S02]  /*1db60*/  STL [R1+0x564], R88 ;  /* 0x0005645801007387 */ /* 0x0001e40000100800 */
[----:B------:R-:W-:Y:S01]  /*1db70*/  IMAD R12, R8, R16, R12 ;  /* 0x00000010080c7224 */ /* 0x000fe200078e020c */
[----:B------:R-:W-:-:S05]  /*1db80*/  IADD3 R87, P4, PT, R15, R7, RZ ;  /* 0x000000070f577210 */ /* 0x000fca0007f9e0ff */
[----:B------:R-:W-:Y:S01]  /*1db90*/  @!P5 IMAD.IADD R11, R11, 0x1, -R8 ;  /* 0x000000010b0bd824 */ /* 0x000fe200078e0a08 */
[----:B------:R-:W-:Y:S02]  /*1dba0*/  ISETP.GT.U32.AND P5, PT, R8, R12, PT ;  /* 0x0000000c0800720c */ /* 0x000fe40003fa4070 */
[----:B0-----:R-:W-:Y:S01]  /*1dbb0*/  LEA.HI.X.SX32 R88, R15, R6, 0x1, P4 ;  /* 0x000000060f587211 */ /* 0x001fe200020f0eff */
[----:B------:R-:W-:Y:S01]  /*1dbc0*/  @P2 IMAD.MOV.U32 R14, RZ, RZ, R87 ;  /* 0x000000ffff0e2224 */ /* 0x000fe200078e0057 */
[----:B------:R-:W-:Y:S01]  /*1dbd0*/  ISETP.GE.AND P4, PT, R13, RZ, PT ;  /* 0x000000ff0d00720c */ /* 0x000fe20003f86270 */
[----:B------:R-:W-:Y:S02]  /*1dbe0*/  VIADD R13, R0, 0xe6 ;  /* 0x000000e6000d7836 */ /* 0x000fe40000000000 */
[----:B------:R-:W-:Y:S02]  /*1dbf0*/  @P2 IMAD.MOV.U32 R15, RZ, RZ, R88 ;  /* 0x000000ffff0f2224 */ /* 0x000fe400078e0058 */
[----:B------:R-:W-:-:S03]  /*1dc00*/  @!P0 IMAD.MOV R11, RZ, RZ, -R11 ;  /* 0x000000ffff0b8224 */ /* 0x000fc600078e0a0b */
[----:B------:R0:W2:Y:S01]  /*1dc10*/  @P2 LDG.E.U8 R31, desc[UR24][R14.64] ;  /* 0x000000180e1f2981 */ /* 0x0000a2000c1e1100 */
[----:B------:R-:W-:Y:S01]  /*1dc20*/  @!P5 IMAD.IADD R12, R12, 0x1, -R8 ;  /* 0x000000010c0cd824 */ /* 0x000fe200078e0a08 */
[----:B0-----:R-:W-:Y:S02]  /*1dc30*/  IABS R14, R13 ;  /* 0x0000000d000e7213 */ /* 0x001fe40000000000 */
[----:B------:R-:W-:-:S03]  /*1dc40*/  SEL R15, R10, R11, !P3 ;  /* 0x0000000b0a0f7207 */ /* 0x000fc60005800000 */
[----:B------:R-:W-:Y:S01]  /*1dc50*/  IMAD.MOV.U32 R11, RZ, RZ, R14 ;  /* 0x000000ffff0b7224 */ /* 0x000fe200078e000e */
[----:B------:R-:W-:-:S03]  /*1dc60*/  ISETP.GT.U32.AND P5, PT, R8, R12, PT ;  /* 0x0000000c0800720c */ /* 0x000fc60003fa4070 */
[----:B------:R-:W-:-:S04]  /*1dc70*/  IMAD.HI.U32 R14, R9, R11, RZ ;  /* 0x0000000b090e7227 */ /* 0x000fc800078e00ff */
[----:B-1----:R-:W-:Y:S01]  /*1dc80*/  IMAD R15, R15, UR4, RZ ;  /* 0x000000040f0f7c24 */ /* 0x002fe2000f8e02ff */
[----:B------:R0:W-:Y:S01]  /*1dc90*/  STL [R1+0x570], R87 ;  /* 0x0005705701007387 */ /* 0x0001e20000100800 */
[----:B------:R-:W-:Y:S01]  /*1dca0*/  IMAD.MOV R16, RZ, RZ, -R14 ;  /* 0x000000ffff107224 */ /* 0x000fe200078e0a0e */
[----:B------:R-:W1:Y:S02]  /*1dcb0*/  LDCU UR4, c[0x0][0x3b0] ;  /* 0x00007600ff0477ac */ /* 0x000e640008000800 */
[C---:B------:R-:W-:Y:S01]  /*1dcc0*/  IADD3 R17, P0, PT, R15.reuse, R7, RZ ;  /* 0x000000070f117210 */ /* 0x040fe20007f1e0ff */
[----:B------:R-:W-:Y:S02]  /*1dcd0*/  IMAD R11, R8, R16, R11 ;  /* 0x00000010080b7224 */ /* 0x000fe400078e020b */
[----:B------:R-:W-:Y:S01]  /*1dce0*/  @!P5 IMAD.IADD R12, R12, 0x1, -R8 ;  /* 0x000000010c0cd824 */ /* 0x000fe200078e0a08 */
[----:B0-----:R-:W-:Y:S02]  /*1dcf0*/  LEA.HI.X.SX32 R87, R15, R6, 0x1, P0 ;  /* 0x000000060f577211 */ /* 0x001fe400000f0eff */
[----:B------:R-:W-:Y:S01]  /*1dd00*/  ISETP.GT.U32.AND P5, PT, R8, R11, PT ;  /* 0x0000000b0800720c */ /* 0x000fe20003fa4070 */
[----:B------:R-:W-:Y:S01]  /*1dd10*/  @P2 IMAD.MOV.U32 R14, RZ, RZ, R17 ;  /* 0x000000ffff0e2224 */ /* 0x000fe200078e0011 */
[----:B------:R-:W-:Y:S01]  /*1dd20*/  ISETP.GE.AND P0, PT, R13, RZ, PT ;  /* 0x000000ff0d00720c */ /* 0x000fe20003f06270 */
[----:B------:R-:W-:-:S02]  /*1dd30*/  @P2 IMAD.MOV.U32 R15, RZ, RZ, R87 ;  /* 0x000000ffff0f2224 */ /* 0x000fc400078e0057 */
[----:B------:R-:W-:Y:S02]  /*1dd40*/  VIADD R13, R0, 0xe7 ;  /* 0x000000e7000d7836 */ /* 0x000fe40000000000 */
[----:B------:R-:W-:Y:S01]  /*1dd50*/  @!P4 IMAD.MOV R12, RZ, RZ, -R12 ;  /* 0x000000ffff0cc224 */ /* 0x000fe200078e0a0c */
[----:B------:R0:W2:Y:S05]  /*1dd60*/  @P2 LDG.E.U8 R30, desc[UR24][R14.64] ;  /* 0x000000180e1e2981 */ /* 0x0000aa000c1e1100 */
[----:B------:R-:W-:Y:S01]  /*1dd70*/  @!P5 IMAD.IADD R11, R11, 0x1, -R8 ;  /* 0x000000010b0bd824 */ /* 0x000fe200078e0a08 */
[----:B0-----:R-:W-:Y:S02]  /*1dd80*/  IABS R14, R13 ;  /* 0x0000000d000e7213 */ /* 0x001fe40000000000 */
[----:B------:R-:W-:-:S03]  /*1dd90*/  SEL R15, R10, R12, !P3 ;  /* 0x0000000c0a0f7207 */ /* 0x000fc60005800000 */
[----:B------:R-:W-:Y:S01]  /*1dda0*/  IMAD.MOV.U32 R12, RZ, RZ, R14 ;  /* 0x000000ffff0c7224 */ /* 0x000fe200078e000e */
[----:B------:R-:W-:-:S03]  /*1ddb0*/  ISETP.GT.U32.AND P5, PT, R8, R11, PT ;  /* 0x0000000b0800720c */ /* 0x000fc60003fa4070 */
[----:B------:R-:W-:Y:S01]  /*1ddc0*/  IMAD.HI.U32 R14, R9, R12, RZ ;  /* 0x0000000c090e7227 */ /* 0x000fe200078e00ff */
[----:B------:R-:W-:Y:S03]  /*1ddd0*/  STL [R1+0x56c], R88 ;  /* 0x00056c5801007387 */ /* 0x000fe60000100800 */
[----:B-1----:R-:W-:Y:S02]  /*1dde0*/  IMAD R15, R15, UR4, RZ ;  /* 0x000000040f0f7c24 */ /* 0x002fe4000f8e02ff */
[----:B------:R-:W-:Y:S01]  /*1ddf0*/  IMAD.MOV R16, RZ, RZ, -R14 ;  /* 0x000000ffff107224 */ /* 0x000fe200078e0a0e */
[----:B------:R0:W-:Y:S01]  /*1de00*/  STL [R1+0x578], R17 ;  /* 0x0005781101007387 */ /* 0x0001e20000100800 */
[----:B------:R-:W-:Y:S01]  /*1de10*/  PRMT R29, RZ, 0x7610, R29 ;  /* 0x00007610ff1d7816 */ /* 0x000fe2000000001d */
[----:B------:R-:W1:Y:S01]  /*1de20*/  LDCU UR4, c[0x0][0x3b0] ;  /* 0x00007600ff0477ac */ /* 0x000e620008000800 */
[----:B------:R-:W-:Y:S01]  /*1de30*/  IMAD R12, R8, R16, R12 ;  /* 0x00000010080c7224 */ /* 0x000fe200078e020c */
[----:B------:R0:W-:Y:S01]  /*1de40*/  STL [R1+0x574], R87 ;  /* 0x0005745701007387 */ /* 0x0001e20000100800 */
[----:B------:R-:W-:Y:S01]  /*1de50*/  @!P5 IMAD.IADD R11, R11, 0x1, -R8 ;  /* 0x000000010b0bd824 */ /* 0x000fe200078e0a08 */
[----:B0-----:R-:W-:-:S02]  /*1de60*/  IADD3 R17, P4, PT, R15, R7, RZ ;  /* 0x000000070f117210 */ /* 0x001fc40007f9e0ff */
[----:B------:R-:W-:Y:S02]  /*1de70*/  ISETP.GT.U32.AND P5, PT, R8, R12, PT ;  /* 0x0000000c0800720c */ /* 0x000fe40003fa4070 */
[----:B------:R-:W-:Y:S01]  /*1de80*/  LEA.HI.X.SX32 R87, R15, R6, 0x1, P4 ;  /* 0x000000060f577211 */ /* 0x000fe200020f0eff */
        /* <DEDUP_REMOVED lines=15> */
[----:B------:R-:W-:Y:S01]  /*1df80*/  PRMT R28, RZ, 0x7610, R28 ;  /* 0x00007610ff1c7816 */ /* 0x000fe2000000001c */
[----:B------:R-:W1:Y:S02]  /*1df90*/  LDCU UR4, c[0x0][0x3b0] ;  /* 0x00007600ff0477ac */ /* 0x000e640008000800 */
[----:B------:R-:W-:Y:S01]  /*1dfa0*/  IMAD R11, R8, R16, R11 ;  /* 0x00000010080b7224 */ /* 0x000fe200078e020b */
[----:B------:R3:W-:Y:S01]  /*1dfb0*/  STL [R1+0x57c], R87 ;  /* 0x00057c5701007387 */ /* 0x0007e20000100800 */
[----:B0-----:R-:W-:Y:S01]  /*1dfc0*/  IADD3 R17, P0, PT, R15, R7, RZ ;  /* 0x000000070f117210 */ /* 0x001fe20007f1e0ff */
[----:B------:R-:W-:Y:S02]  /*1dfd0*/  @!P5 IMAD.IADD R12, R12, 0x1, -R8 ;  /* 0x000000010c0cd824 */ /* 0x000fe400078e0a08 */
[----:B------:R-:W-:-:S02]  /*1dfe0*/  ISETP.GT.U32.AND P5, PT, R8, R11, PT ;  /* 0x0000000b0800720c */ /* 0x000fc40003fa4070 */
[----:B---3--:R-:W-:Y:S01]  /*1dff0*/  LEA.HI.X.SX32 R87, R15, R6, 0x1, P0 ;  /* 0x000000060f577211 */ /* 0x008fe200000f0eff */
[----:B------:R-:W-:Y:S01]  /*1e000*/  @P2 IMAD.MOV.U32 R14, RZ, RZ, R17 ;  /* 0x000000ffff0e2224 */ /* 0x000fe200078e0011 */
[----:B------:R-:W-:Y:S01]  /*1e010*/  ISETP.GE.AND P0, PT, R13, RZ, PT ;  /* 0x000000ff0d00720c */ /* 0x000fe20003f06270 */
[----:B------:R-:W-:Y:S02]  /*1e020*/  VIADD R13, R0, 0xed ;  /* 0x000000ed000d7836 */ /* 0x000fe40000000000 */
[----:B------:R-:W-:Y:S02]  /*1e030*/  @P2 IMAD.MOV.U32 R15, RZ, RZ, R87 ;  /* 0x000000ffff0f2224 */ /* 0x000fe400078e0057 */
[----:B------:R-:W-:-:S03]  /*1e040*/  @!P4 IMAD.MOV R12, RZ, RZ, -R12 ;  /* 0x000000ffff0cc224 */ /* 0x000fc600078e0a0c */
[----:B------:R0:W3:Y:S01]  /*1e050*/  @P2 LDG.E.U8 R28, desc[UR24][R14.64] ;  /* 0x000000180e1c2981 */ /* 0x0000e2000c1e1100 */
        /* <DEDUP_REMOVED lines=11> */
[C---:B------:R-:W-:Y:S01]  /*1e110*/  IMAD R12, R8.reuse, R16, R12 ;  /* 0x00000010080c7224 */ /* 0x040fe200078e020c */
[----:B------:R4:W-:Y:S01]  /*1e120*/  STL [R1+0x584], R87 ;  /* 0x0005845701007387 */ /* 0x0009e20000100800 */
[----:B0-----:R-:W-:Y:S01]  /*1e130*/  IADD3 R17, P4, PT, R15, R7, RZ ;  /* 0x000000070f117210 */ /* 0x001fe20007f9e0ff */
[----:B------:R-:W-:Y:S02]  /*1e140*/  @!P5 IMAD.IADD R11, R11, 0x1, -R8 ;  /* 0x000000010b0bd824 */ /* 0x000fe400078e0a08 */
[----:B------:R-:W-:-:S02]  /*1e150*/  ISETP.GT.U32.AND P5, PT, R8, R12, PT ;  /* 0x0000000c0800720c */ /* 0x000fc40003fa4070 */
[----:B----4-:R-:W-:Y:S01]  /*1e160*/  LEA.HI.X.SX32 R87, R15, R6, 0x1, P4 ;  /* 0x000000060f577211 */ /* 0x010fe200020f0eff */
[----:B------:R-:W-:Y:S01]  /*1e170*/  @P2 IMAD.MOV.U32 R14, RZ, RZ, R17 ;  /* 0x000000ffff0e2224 */ /* 0x000fe200078e0011 */
[----:B------:R-:W-:Y:S01]  /*1e180*/  ISETP.GE.AND P4, PT, R13, RZ, PT ;  /* 0x000000ff0d00720c */ /* 0x000fe20003f86270 */
[----:B------:R-:W-:Y:S02]  /*1e190*/  VIADD R13, R0, 0xee ;  /* 0x000000ee000d7836 */ /* 0x000fe40000000000 */
[----:B------:R-:W-:Y:S02]  /*1e1a0*/  @P2 IMAD.MOV.U32 R15, RZ, RZ, R87 ;  /* 0x000000ffff0f2224 */ /* 0x000fe400078e0057 */
[----:B------:R-:W-:-:S03]  /*1e1b0*/  @!P0 IMAD.MOV R11, RZ, RZ, -R11 ;  /* 0x000000ffff0b8224 */ /* 0x000fc600078e0a0b */
[----:B------:R0:W4:Y:S01]  /*1e1c0*/  @P2 LDG.E.U8 R27, desc[UR24][R14.64] ;  /* 0x000000180e1b2981 */ /* 0x000122000c1e1100 */
        /* <DEDUP_REMOVED lines=16> */
[----:B-1----:R-:W-:Y:S01]  /*1e2d0*/  LEA.HI.X.SX32 R87, R15, R6, 0x1, P0 ;  /* 0x000000060f577211 */ /* 0x002fe200000f0eff */
        /* <DEDUP_REMOVED lines=12> */
[----:B------:R-:W-:Y:S01]  /*1e3a0*/  IMAD R15, R15, UR4, RZ ;  /* 0x000000040f0f7c24 */ /* 0x000fe2000f8e02ff */
        /* <DEDUP_REMOVED lines=114> */
[----:B------:R-:W-:-:S04]  /*1ead0*/  IMAD.MOV R16, RZ, RZ, -R14 ;  /* 0x000000ffff107224 */ /* 0x000fc800078e0a0e */
[----:B------:R-:W-:Y:S02]  /*1eae0*/  IMAD R11, R8, R16, R11 ;  /* 0x00000010080b7224 */ /* 0x000fe400078e020b */
[----:B-1----:R-:W-:Y:S01]  /*1eaf0*/  IMAD R15, R15, UR4, RZ ;  /* 0x000000040f0f7c24 */ /* 0x002fe2000f8e02ff */
[----:B------:R-:W0:Y:S01]  /*1eb00*/  LDCU UR4, c[0x0][0x3b0] ;  /* 0x00007600ff0477ac */ /* 0x000e220008000800 */
[----:B------:R-:W-:Y:S01]  /*1eb10*/  @!P0 IMAD.IADD R12, R12, 0x1, -R8 ;  /* 0x000000010c0c8824 */ /* 0x000fe200078e0a08 */
[----:B------:R-:W-:-:S03]  /*1eb20*/  ISETP.GT.U32.AND P0, PT, R8, R11, PT ;  /* 0x0000000b0800720c */ /* 0x000fc60003f04070 */
[----:B------:R-:W-:Y:S01]  /*1eb30*/  @!P4 IMAD.MOV R12, RZ, RZ, -R12 ;  /* 0x000000ffff0cc224 */ /* 0x000fe200078e0a0c */
[----:B------:R1:W-:Y:S04]  /*1eb40*/  STL [R1+0x5c0], R17 ;  /* 0x0005c01101007387 */ /* 0x0003e80000100800 */
[----:B------:R-:W-:-:S05]  /*1eb50*/  SEL R12, R10, R12, !P3 ;  /* 0x0000000c0a0c7207 */ /* 0x000fca0005800000 */
[----:B------:R-:W-:Y:S01]  /*1eb60*/  @!P0 IMAD.IADD R11, R11, 0x1, -R8 ;  /* 0x000000010b0b8824 */ /* 0x000fe200078e0a08 */
[----:B-1----:R-:W-:Y:S01]  /*1eb70*/  IADD3 R17, P5, PT, R15, R7, RZ ;  /* 0x000000070f117210 */ /* 0x002fe20007fbe0ff */
[----:B0-----:R-:W-:Y:S01]  /*1eb80*/  IMAD R12, R12, UR4, RZ ;  /* 0x000000040c0c7c24 */ /* 0x001fe2000f8e02ff */
[----:B------:R0:W-:Y:S02]  /*1eb90*/  STL [R1+0x5bc], R87 ;  /* 0x0005bc5701007387 */ /* 0x0001e40000100800 */
[----:B------:R-:W-:Y:S01]  /*1eba0*/  ISETP.GT.U32.AND P0, PT, R8, R11, PT ;  /* 0x0000000b0800720c */ /* 0x000fe20003f04070 */
[----:B------:R-:W-:Y:S01]  /*1ebb0*/  @P2 IMAD.MOV.U32 R14, RZ, RZ, R17 ;  /* 0x000000ffff0e2224 */ /* 0x000fe200078e0011 */
[----:B------:R-:W-:Y:S01]  /*1ebc0*/  ISETP.GE.AND P4, PT, R13, RZ, PT ;  /* 0x000000ff0d00720c */ /* 0x000fe20003f86270 */
[----:B------:R1:W-:Y:S01]  /*1ebd0*/  STL [R1+0x5c8], R17 ;  /* 0x0005c81101007387 */ /* 0x0003e20000100800 */
[----:B------:R-:W4:Y:S01]  /*1ebe0*/  LDCU UR4, c[0x0][0x3b0] ;  /* 0x00007600ff0477ac */ /* 0x000f220008000800 */
[----:B0-----:R-:W-:-:S02]  /*1ebf0*/  LEA.HI.X.SX32 R87, R15, R6, 0x1, P5 ;  /* 0x000000060f577211 */ /* 0x001fc400028f0eff */
[----:B-1----:R-:W-:-:S03]  /*1ec00*/  IADD3 R17, P5, PT, R12, R7, RZ ;  /* 0x000000070c117210 */ /* 0x002fc60007fbe0ff */
[----:B------:R0:W-:Y:S01]  /*1ec10*/  STL [R1+0x5c4], R87 ;  /* 0x0005c45701007387 */ /* 0x0001e20000100800 */
[----:B------:R-:W-:Y:S01]  /*1ec20*/  @P2 IMAD.MOV.U32 R15, RZ, RZ, R87 ;  /* 0x000000ffff0f2224 */ /* 0x000fe200078e0057 */
[----:B------:R-:W-:Y:S01]  /*1ec30*/  PRMT R19, RZ, 0x7610, R19 ;  /* 0x00007610ff137816 */ /* 0x000fe20000000013 */
[----:B------:R-:W-:Y:S01]  /*1ec40*/  @!P0 IMAD.IADD R11, R11, 0x1, -R8 ;  /* 0x000000010b0b8824 */ /* 0x000fe200078e0a08 */
[----:B0-----:R-:W-:Y:S01]  /*1ec50*/  LEA.HI.X.SX32 R87, R12, R6, 0x1, P5 ;  /* 0x000000060c577211 */ /* 0x001fe200028f0eff */
[----:B------:R-:W-:Y:S01]  /*1ec60*/  @P2 IMAD.MOV.U32 R12, RZ, RZ, R17 ;  /* 0x000000ffff0c2224 */ /* 0x000fe200078e0011 */
[----:B------:R-:W-:-:S03]  /*1ec70*/  PRMT R20, RZ, 0x7610, R20 ;  /* 0x00007610ff147816 */ /* 0x000fc60000000014 */
[----:B------:R-:W-:Y:S02]  /*1ec80*/  @P2 IMAD.MOV.U32 R13, RZ, RZ, R87 ;  /* 0x000000ffff0d2224 */ /* 0x000fe400078e0057 */
[----:B------:R-:W-:Y:S01]  /*1ec90*/  @!P4 IMAD.MOV R11, RZ, RZ, -R11 ;  /* 0x000000ffff0bc224 */ /* 0x000fe200078e0a0b */
[----:B------:R0:W2:Y:S04]  /*1eca0*/  @P2 LDG.E.U8 R20, desc[UR24][R14.64] ;  /* 0x000000180e142981 */ /* 0x0000a8000c1e1100 */
[----:B------:R1:W2:Y:S01]  /*1ecb0*/  @P2 LDG.E.U8 R19, desc[UR24][R12.64] ;  /* 0x000000180c132981 */ /* 0x0002a2000c1e1100 */
[----:B0-----:R-:W-:Y:S01]  /*1ecc0*/  SEL R14, R10, R11, !P3 ;  /* 0x0000000b0a0e7207 */ /* 0x001fe20005800000 */
[----:B-1----:R-:W-:-:S04]  /*1ecd0*/  VIADD R13, R0, 0x3f ;  /* 0x0000003f000d7836 */ /* 0x002fc80000000000 */
[----:B----4-:R-:W-:Y:S01]  /*1ece0*/  IMAD R14, R14, UR4, RZ ;  /* 0x000000040e0e7c24 */ /* 0x010fe2000f8e02ff */
[----:B------:R-:W-:Y:S01]  /*1ecf0*/  STL [R1+0x5d0], R17 ;  /* 0x0005d01101007387 */ /* 0x000fe20000100800 */
[----:B------:R-:W-:Y:S01]  /*1ed00*/  PRMT R18, RZ, 0x7610, R18 ;  /* 0x00007610ff127816 */ /* 0x000fe20000000012 */
[----:B------:R-:W0:Y:S01]  /*1ed10*/  LDCU UR4, c[0x0][0x3b0] ;  /* 0x00007600ff0477ac */ /* 0x000e220008000800 */
[----:B------:R-:W-:Y:S02]  /*1ed20*/  IABS R12, R13 ;  /* 0x0000000d000c7213 */ /* 0x000fe40000000000 */
[----:B------:R-:W-:-:S03]  /*1ed30*/  IADD3 R15, P0, PT, R14, R7, RZ ;  /* 0x000000070e0f7210 */ /* 0x000fc60007f1e0ff */
[----:B------:R-:W-:Y:S01]  /*1ed40*/  IMAD.HI.U32 R11, R9, R12, RZ ;  /* 0x0000000c090b7227 */ /* 0x000fe200078e00ff */
[----:B------:R-:W-:-:S03]  /*1ed50*/  LEA.HI.X.SX32 R16, R14, R6, 0x1, P0 ;  /* 0x000000060e107211 */ /* 0x000fc600000f0eff */
[----:B------:R-:W-:Y:S01]  /*1ed60*/  IMAD.MOV R11, RZ, RZ, -R11 ;  /* 0x000000ffff0b7224 */ /* 0x000fe200078e0a0b */
[----:B------:R-:W-:Y:S03]  /*1ed70*/  STL [R1+0x5cc], R87 ;  /* 0x0005cc5701007387 */ /* 0x000fe60000100800 */
[----:B------:R-:W-:Y:S01]  /*1ed80*/  IMAD R11, R8, R11, R12 ;  /* 0x0000000b080b7224 */ /* 0x000fe200078e020c */
[----:B------:R1:W-:Y:S01]  /*1ed90*/  STL [R1+0x5d8], R15 ;  /* 0x0005d80f01007387 */ /* 0x0003e20000100800 */
[----:B------:R-:W-:-:S03]  /*1eda0*/  @P2 IMAD.MOV.U32 R14, RZ, RZ, R15 ;  /* 0x000000ffff0e2224 */ /* 0x000fc600078e000f */
[----:B------:R-:W-:Y:S01]  /*1edb0*/  ISETP.GT.U32.AND P4, PT, R8, R11, PT ;  /* 0x0000000b0800720c */ /* 0x000fe20003f84070 */
[----:B-1----:R-:W-:Y:S01]  /*1edc0*/  @P2 IMAD.MOV.U32 R15, RZ, RZ, R16 ;  /* 0x000000ffff0f2224 */ /* 0x002fe200078e0010 */
[----:B------:R1:W-:Y:S04]  /*1edd0*/  STL [R1+0x5d4], R16 ;  /* 0x0005d41001007387 */ /* 0x0003e80000100800 */
[----:B------:R4:W3:Y:S01]  /*1ede0*/  @P2 LDG.E.U8 R18, desc[UR24][R14.64] ;  /* 0x000000180e122981 */ /* 0x0008e2000c1e1100 */
[----:B------:R-:W-:Y:S01]  /*1edf0*/  ISETP.GE.AND P0, PT, R13, RZ, PT ;  /* 0x000000ff0d00720c */ /* 0x000fe20003f06270 */
[C---:B------:R-:W-:Y:S02]  /*1ee00*/  VIADD R17, R0.reuse, 0xf7 ;  /* 0x000000f700117836 */ /* 0x040fe40000000000 */
[----:B-1----:R-:W-:-:S02]  /*1ee10*/  VIADD R16, R0, 0xff ;  /* 0x000000ff00107836 */ /* 0x002fc40000000000 */
[----:B----4-:R-:W-:-:S03]  /*1ee20*/  VIADD R15, R0, 0xef ;  /* 0x000000ef000f7836 */ /* 0x010fc60000000000 */
[----:B------:R-:W-:Y:S01]  /*1ee30*/  IABS R12, R16 ;  /* 0x00000010000c7213 */ /* 0x000fe20000000000 */
[----:B------:R-:W-:Y:S01]  /*1ee40*/  @!P4 IMAD.IADD R11, R11, 0x1, -R8 ;  /* 0x000000010b0bc824 */ /* 0x000fe200078e0a08 */
[----:B------:R-:W-:Y:S02]  /*1ee50*/  IABS R13, R15 ;  /* 0x0000000f000d7213 */ /* 0x000fe40000000000 */
[----:B------:R-:W-:-:S03]  /*1ee60*/  IABS R14, R17 ;  /* 0x00000011000e7213 */ /* 0x000fc60000000000 */
[----:B------:R-:W-:Y:S01]  /*1ee70*/  IMAD.HI.U32 R88, R9, R13, RZ ;  /* 0x0000000d09587227 */ /* 0x000fe200078e00ff */
[----:B------:R-:W-:-:S03]  /*1ee80*/  ISETP.GT.U32.AND P4, PT, R8, R11, PT ;  /* 0x0000000b0800720c */ /* 0x000fc60003f84070 */
[----:B------:R-:W-:-:S04]  /*1ee90*/  IMAD.HI.U32 R87, R9, R12, RZ ;  /* 0x0000000c09577227 */ /* 0x000fc800078e00ff */
[----:B------:R-:W-:Y:S02]  /*1eea0*/  IMAD.MOV R91, RZ, RZ, -R88 ;  /* 0x000000ffff5b7224 */ /* 0x000fe400078e0a58 */
[----:B------:R-:W-:-:S04]  /*1eeb0*/  IMAD.HI.U32 R9, R9, R14, RZ ;  /* 0x0000000e09097227 */ /* 0x000fc800078e00ff */
[----:B------:R-:W-:Y:S02]  /*1eec0*/  IMAD.MOV R87, RZ, RZ, -R87 ;  /* 0x000000ffff577224 */ /* 0x000fe400078e0a57 */
[C---:B------:R-:W-:Y:S02]  /*1eed0*/  IMAD R13, R8.reuse, R91, R13 ;  /* 0x0000005b080d7224 */ /* 0x040fe400078e020d */
[----:B------:R-:W-:Y:S02]  /*1eee0*/  IMAD.MOV R88, RZ, RZ, -R9 ;  /* 0x000000ffff587224 */ /* 0x000fe400078e0a09 */
[C---:B------:R-:W-:Y:S01]  /*1eef0*/  IMAD R9, R8.reuse, R87, R12 ;  /* 0x0000005708097224 */ /* 0x040fe200078e020c */
[----:B------:R-:W-:Y:S01]  /*1ef00*/  ISETP.GT.U32.AND P5, PT, R8, R13, PT ;  /* 0x0000000d0800720c */ /* 0x000fe20003fa4070 */
[----:B------:R-:W-:-:S03]  /*1ef10*/  @!P4 IMAD.IADD R11, R11, 0x1, -R8 ;  /* 0x000000010b0bc824 */ /* 0x000fc600078e0a08 */
[C---:B------:R-:W-:Y:S01]  /*1ef20*/  ISETP.GT.U32.AND P4, PT, R8.reuse, R9, PT ;  /* 0x000000090800720c */ /* 0x040fe20003f84070 */
[----:B------:R-:W-:Y:S02]  /*1ef30*/  IMAD R12, R8, R88, R14 ;  /* 0x00000058080c7224 */ /* 0x000fe400078e020e */
[----:B------:R-:W-:-:S03]  /*1ef40*/  @!P0 IMAD.MOV R11, RZ, RZ, -R11 ;  /* 0x000000ffff0b8224 */ /* 0x000fc600078e0a0b */
[----:B------:R-:W-:-:S03]  /*1ef50*/  ISETP.GT.U32.AND P6, PT, R8, R12, PT ;  /* 0x0000000c0800720c */ /* 0x000fc60003fc4070 */
[----:B------:R-:W-:Y:S01]  /*1ef60*/  @!P5 IMAD.IADD R13, R13, 0x1, -R8 ;  /* 0x000000010d0dd824 */ /* 0x000fe200078e0a08 */
[----:B------:R-:W-:-:S03]  /*1ef70*/  SEL R11, R10, R11, !P3 ;  /* 0x0000000b0a0b7207 */ /* 0x000fc60005800000 */
[----:B------:R-:W-:Y:S01]  /*1ef80*/  @!P4 IMAD.IADD R9, R9, 0x1, -R8 ;  /* 0x000000010909c824 */ /* 0x000fe200078e0a08 */
[----:B------:R-:W-:Y:S01]  /*1ef90*/  ISETP.GT.U32.AND P4, PT, R8, R13, PT ;  /* 0x0000000d0800720c */ /* 0x000fe20003f84070 */
[----:B------:R-:W-:Y:S01]  /*1efa0*/  IMAD R11, R11, UR6, RZ ;  /* 0x000000060b0b7c24 */ /* 0x000fe2000f8e02ff */
[----:B------:R-:W-:-:S03]  /*1efb0*/  ISETP.GE.AND P0, PT, R15, RZ, PT ;  /* 0x000000ff0f00720c */ /* 0x000fc60003f06270 */
[--C-:B------:R-:W-:Y:S01]  /*1efc0*/  @!P6 IMAD.IADD R12, R12, 0x1, -R8.reuse ;  /* 0x000000010c0ce824 */ /* 0x100fe200078e0a08 */
[C---:B------:R-:W-:Y:S02]  /*1efd0*/  IADD3 R116, P5, PT, R11.reuse, R7, RZ ;  /* 0x000000070b747210 */ /* 0x040fe40007fbe0ff */
[C---:B------:R-:W-:Y:S02]  /*1efe0*/  ISETP.GT.U32.AND P6, PT, R8.reuse, R9, PT ;  /* 0x000000090800720c */ /* 0x040fe40003fc4070 */
[----:B------:R-:W-:Y:S02]  /*1eff0*/  LEA.HI.X.SX32 R139, R11, R6, 0x1, P5 ;  /* 0x000000060b8b7211 */ /* 0x000fe400028f0eff */
[----:B------:R-:W-:Y:S01]  /*1f000*/  ISETP.GT.U32.AND P5, PT, R8, R12, PT ;  /* 0x0000000c0800720c */ /* 0x000fe20003fa4070 */
[----:B------:R-:W-:Y:S01]  /*1f010*/  @!P4 IMAD.IADD R13, R13, 0x1, -R8 ;  /* 0x000000010d0dc824 */ /* 0x000fe200078e0a08 */
[----:B------:R-:W-:-:S03]  /*1f020*/  ISETP.GE.AND P4, PT, R17, RZ, PT ;  /* 0x000000ff1100720c */ /* 0x000fc60003f86270 */
[----:B------:R-:W-:-:S04]  /*1f030*/  @!P0 IMAD.MOV R13, RZ, RZ, -R13 ;  /* 0x000000ffff0d8224 */ /* 0x000fc800078e0a0d */
[--C-:B------:R-:W-:Y:S01]  /*1f040*/  @!P6 IMAD.IADD R9, R9, 0x1, -R8.reuse ;  /* 0x000000010909e824 */ /* 0x100fe200078e0a08 */
[----:B------:R-:W-:Y:S02]  /*1f050*/  SEL R13, R10, R13, !P3 ;  /* 0x0000000d0a0d7207 */ /* 0x000fe40005800000 */
[----:B------:R-:W-:Y:S01]  /*1f060*/  ISETP.GE.AND P6, PT, R16, RZ, PT ;  /* 0x000000ff1000720c */ /* 0x000fe20003fc6270 */
[----:B------:R-:W-:Y:S02]  /*1f070*/  @!P5 IMAD.IADD R12, R12, 0x1, -R8 ;  /* 0x000000010c0cd824 */ /* 0x000fe400078e0a08 */
[----:B0-----:R-:W-:Y:S01]  /*1f080*/  IMAD R13, R13, UR4, RZ ;  /* 0x000000040d0d7c24 */ /* 0x001fe2000f8e02ff */
[----:B------:R-:W0:Y:S01]  /*1f090*/  LDCU UR4, c[0x0][0x3b0] ;  /* 0x00007600ff0477ac */ /* 0x000e220008000800 */
[----:B------:R-:W-:Y:S01]  /*1f0a0*/  @!P4 IMAD.MOV R12, RZ, RZ, -R12 ;  /* 0x000000ffff0cc224 */ /* 0x000fe200078e0a0c */
[----:B------:R-:W-:-:S04]  /*1f0b0*/  PRMT R11, RZ, 0x7610, R11 ;  /* 0x00007610ff0b7816 */ /* 0x000fc8000000000b */
[----:B------:R-:W-:-:S03]  /*1f0c0*/  SEL R12, R10, R12, !P3 ;  /* 0x0000000c0a0c7207 */ /* 0x000fc60005800000 */
[----:B------:R-:W-:Y:S01]  /*1f0d0*/  @!P6 IMAD.MOV R9, RZ, RZ, -R9 ;  /* 0x000000ffff09e224 */ /* 0x000fe200078e0a09 */
[C---:B------:R-:W-:Y:S01]  /*1f0e0*/  IADD3 R87, P0, PT, R13.reuse, R7, RZ ;  /* 0x000000070d577210 */ /* 0x040fe20007f1e0ff */
[----:B------:R-:W-:Y:S02]  /*1f0f0*/  @P2 IMAD.MOV.U32 R14, RZ, RZ, R116 ;  /* 0x000000ffff0e2224 */ /* 0x000fe400078e0074 */
[----:B------:R-:W-:Y:S01]  /*1f100*/  @P2 IMAD.MOV.U32 R15, RZ, RZ, R139 ;  /* 0x000000ffff0f2224 */ /* 0x000fe200078e008b */
[----:B------:R-:W-:Y:S01]  /*1f110*/  SEL R10, R10, R9, !P3 ;  /* 0x000000090a0a7207 */ /* 0x000fe20005800000 */
[----:B------:R-:W-:Y:S01]  /*1f120*/  IMAD R8, R12, UR5, RZ ;  /* 0x000000050c087c24 */ /* 0x000fe2000f8e02ff */
[----:B------:R-:W-:Y:S02]  /*1f130*/  LEA.HI.X.SX32 R88, R13, R6, 0x1, P0 ;  /* 0x000000060d587211 */ /* 0x000fe400000f0eff */
[----:B------:R1:W4:Y:S01]  /*1f140*/  @P2 LDG.E.U8 R11, desc[UR24][R14.64] ;  /* 0x000000180e0b2981 */ /* 0x000322000c1e1100 */
[----:B0-----:R-:W-:Y:S01]  /*1f150*/  IMAD R10, R10, UR4, RZ ;  /* 0x000000040a0a7c24 */ /* 0x001fe2000f8e02ff */
[----:B------:R-:W-:Y:S01]  /*1f160*/  PRMT R9, RZ, 0x7610, R9 ;  /* 0x00007610ff097816 */ /* 0x000fe20000000009 */
[----:B------:R-:W-:-:S02]  /*1f170*/  @P2 IMAD.MOV.U32 R12, RZ, RZ, R87 ;  /* 0x000000ffff0c2224 */ /* 0x000fc400078e0057 */
[----:B------:R-:W-:Y:S01]  /*1f180*/  @P2 IMAD.MOV.U32 R13, RZ, RZ, R88 ;  /* 0x000000ffff0d2224 */ /* 0x000fe200078e0058 */
[CC--:B-1----:R-:W-:Y:S01]  /*1f190*/  IADD3 R14, P0, PT, R8.reuse, R7.reuse, RZ ;  /* 0x00000007080e7210 */ /* 0x0c2fe20007f1e0ff */
[----:B------:R0:W-:Y:S03]  /*1f1a0*/  STL [R1+0x224], R116 ;  /* 0x0002247401007387 */ /* 0x0001e60000100800 */
[----:B------:R-:W-:Y:S01]  /*1f1b0*/  LEA.HI.X.SX32 R15, R8, R6, 0x1, P0 ;  /* 0x00000006080f7211 */ /* 0x000fe200000f0eff */
[----:B------:R-:W-:Y:S01]  /*1f1c0*/  STL [R1+0x208], R139 ;  /* 0x0002088b01007387 */ /* 0x000fe20000100800 */
[----:B------:R-:W-:Y:S02]  /*1f1d0*/  IADD3 R7, P0, PT, R10, R7, RZ ;  /* 0x000000070a077210 */ /* 0x000fe40007f1e0ff */
[----:B------:R-:W-:Y:S01]  /*1f1e0*/  PRMT R8, RZ, 0x7610, R8 ;  /* 0x00007610ff087816 */ /* 0x000fe20000000008 */
[----:B------:R-:W-:Y:S01]  /*1f1f0*/  STL [R1+0x218], R87 ;  /* 0x0002185701007387 */ /* 0x000fe20000100800 */
[----:B0-----:R-:W0:Y:S03]  /*1f200*/  LDC R116, c[0x0][0x3a0] ;  /* 0x0000e800ff747b82 */ /* 0x001e260000000800 */
[----:B------:R-:W-:Y:S04]  /*1f210*/  STL [R1+0x20c], R88 ;  /* 0x00020c5801007387 */ /* 0x000fe80000100800 */
[----:B------:R1:W3:Y:S04]  /*1f220*/  @P2 LDG.E.U8 R9, desc[UR24][R12.64] ;  /* 0x000000180c092981 */ /* 0x0002e8000c1e1100 */
[----:B------:R1:W-:Y:S02]  /*1f230*/  STL [R1+0x220], R14 ;  /* 0x0002200e01007387 */ /* 0x0003e40000100800 */
[----:B-1----:R-:W-:-:S02]  /*1f240*/  @P2 IMAD.MOV.U32 R12, RZ, RZ, R14 ;  /* 0x000000ffff0c2224 */ /* 0x002fc400078e000e */
[----:B------:R-:W-:Y:S01]  /*1f250*/  @P2 IMAD.MOV.U32 R13, RZ, RZ, R15 ;  /* 0x000000ffff0d2224 */ /* 0x000fe200078e000f */
[----:B------:R-:W-:Y:S02]  /*1f260*/  LEA.HI.X.SX32 R14, R10, R6, 0x1, P0 ;  /* 0x000000060a0e7211 */ /* 0x000fe400000f0eff */
[----:B------:R-:W-:Y:S02]  /*1f270*/  PRMT R6, RZ, 0x7610, R6 ;  /* 0x00007610ff067816 */ /* 0x000fe40000000006 */
[----:B------:R1:W3:Y:S02]  /*1f280*/  @P2 LDG.E.U8 R8, desc[UR24][R12.64] ;  /* 0x000000180c082981 */ /* 0x0002e4000c1e1100 */
[----:B-1----:R-:W-:Y:S02]  /*1f290*/  @P2 IMAD.MOV.U32 R12, RZ, RZ, R7 ;  /* 0x000000ffff0c2224 */ /* 0x002fe400078e0007 */
[----:B------:R-:W-:-:S05]  /*1f2a0*/  @P2 IMAD.MOV.U32 R13, RZ, RZ, R14 ;  /* 0x000000ffff0d2224 */ /* 0x000fca00078e000e */
[----:B------:R-:W3:Y:S01]  /*1f2b0*/  @P2 LDG.E.U8 R6, desc[UR24][R12.64] ;  /* 0x000000180c062981 */ /* 0x000ee2000c1e1100 */
[----:B------:R-:W1:Y:S01]  /*1f2c0*/  S2R R140, SR_TID.X ;  /* 0x00000000008c7919 */ /* 0x000e620000002100 */
[----:B------:R-:W0:Y:S01]  /*1f2d0*/  S2R R2, SR_TID.X ;  /* 0x0000000000027919 */ /* 0x000e220000002100 */
[----:B------:R-:W0:Y:S01]  /*1f2e0*/  S2R R5, SR_TID.X ;  /* 0x0000000000057919 */ /* 0x000e220000002100 */
[----:B-1----:R-:W-:Y:S02]  /*1f2f0*/  LOP3.LUT R140, R140, 0x7f, RZ, 0xc0, !PT ;  /* 0x0000007f8c8c7812 */ /* 0x002fe400078ec0ff */
[----:B0-----:R-:W-:Y:S02]  /*1f300*/  LOP3.LUT R2, R2, 0x7f, RZ, 0xc0, !PT ;  /* 0x0000007f02027812 */ /* 0x001fe400078ec0ff */
[----:B------:R-:W-:Y:S02]  /*1f310*/  LOP3.LUT R140, R140, 0x40, RZ, 0x3c, !PT ;  /* 0x000000408c8c7812 */ /* 0x000fe400078e3cff */
[----:B------:R-:W-:-:S03]  /*1f320*/  LOP3.LUT R139, R2, 0x50, RZ, 0x3c, !PT ;  /* 0x00000050028b7812 */ /* 0x000fc600078e3cff */
        /* <DEDUP_REMOVED lines=19> */
[----:B--2---:R-:W-:Y:S04]  /*1f460*/  STS.U8 [R140+UR10+0x6a00], R38 ;  /* 0x006a00268c007988 */ /* 0x004fe8000800000a */
[----:B------:R-:W-:Y:S04]  /*1f470*/  STS.U8 [R140+UR10+0x6e00], R33 ;  /* 0x006e00218c007988 */ /* 0x000fe8000800000a */
[----:B------:R-:W-:Y:S04]  /*1f480*/  STS.U8 [R140+UR10+0x7200], R30 ;  /* 0x0072001e8c007988 */ /* 0x000fe8000800000a */
[----:B------:R-:W-:Y:S04]  /*1f490*/  STS.U8 [R140+UR10+0x7600], R26 ;  /* 0x0076001a8c007988 */ /* 0x000fe8000800000a */
[----:B------:R-:W-:Y:S04]  /*1f4a0*/  STS.U8 [R140+UR10+0x7a00], R23 ;  /* 0x007a00178c007988 */ /* 0x000fe8000800000a */
[----:B------:R-:W-:Y:S04]  /*1f4b0*/  STS.U8 [R140+UR10+0x7e00], R20 ;  /* 0x007e00148c007988 */ /* 0x000fe8000800000a */
[----:B------:R0:W-:Y:S04]  /*1f4c0*/  STS.U8 [R139+UR10+0x280], R138 ;  /* 0x0002808a8b007988 */ /* 0x0001e8000800000a */
[----:B------:R-:W-:Y:S01]  /*1f4d0*/  STS.U8 [R139+UR10+0x680], R135 ;  /* 0x000680878b007988 */ /* 0x000fe2000800000a */
[----:B0-----:R-:W-:-:S03]  /*1f4e0*/  LOP3.LUT R138, R2, 0x60, RZ, 0x3c, !PT ;  /* 0x00000060028a7812 */ /* 0x001fc600078e3cff */
        /* <DEDUP_REMOVED lines=31> */
[----:B------:R1:W-:Y:S01]  /*1f6e0*/  STS.U8 [R138+UR10+0x700], R134 ;  /* 0x000700868a007988 */ /* 0x0003e2000800000a */
[----:B0-----:R-:W-:-:S03]  /*1f6f0*/  LOP3.LUT R137, R2, 0x70, RZ, 0x3c, !PT ;  /* 0x0000007002897812 */ /* 0x001fc600078e3cff */
[----:B------:R1:W-:Y:S04]  /*1f700*/  STS.U8 [R138+UR10+0xb00], R131 ;  /* 0x000b00838a007988 */ /* 0x0003e8000800000a */
        /* <DEDUP_REMOVED lines=27> */
[----:B---3--:R1:W-:Y:S04]  /*1f8c0*/  STS.U8 [R138+UR10+0x7b00], R21 ;  /* 0x007b00158a007988 */ /* 0x0083e8000800000a */
        /* <DEDUP_REMOVED lines=8> */
[----:B----4-:R1:W-:Y:S04]  /*1f950*/  STS.U8 [R137+UR10+0x1f80], R11 ;  /* 0x001f800b89007988 */ /* 0x0103e8000800000a */
        /* <DEDUP_REMOVED lines=23> */
[----:B------:R1:W-:Y:S01]  /*1fad0*/  STS.U8 [R137+UR10+0x7f80], R6 ;  /* 0x007f800689007988 */ /* 0x0003e2000800000a */
[----:B------:R0:W-:Y:S06]  /*1fae0*/  MEMBAR.ALL.CTA ;  /* 0x0000000000007992 */ /* 0x0001ec0000008000 */
[----:B0-----:R-:W0:Y:S01]  /*1faf0*/  FENCE.VIEW.ASYNC.S ;  /* 0x00000000000073c6 */ /* 0x001e220000000000 */
[----:B------:R-:W-:-:S03]  /*1fb00*/  VIADD R116, R116, 0x7f ;  /* 0x0000007f74747836 */ /* 0x000fc60000000000 */
[----:B------:R1:W-:Y:S01]  /*1fb10*/  STL [R1+0x21c], R15 ;  /* 0x00021c0f01007387 */ /* 0x0003e20000100800 */
[----:B0-----:R-:W-:Y:S01]  /*1fb20*/  BAR.SYNC.DEFER_BLOCKING 0x0 ;  /* 0x0000000000007b1d */ /* 0x001fe20000010000 */
[----:B------:R-:W-:-:S05]  /*1fb30*/  ISETP.NE.U32.AND P0, PT, RZ, UR14, PT ;  /* 0x0000000eff007c0c */ /* 0x000fca000bf05070 */
[----:B------:R1:W-:Y:S04]  /*1fb40*/  STL [R1+0x214], R7 ;  /* 0x0002140701007387 */ /* 0x0003e80000100800 */
[----:B------:R1:W-:Y:S01]  /*1fb50*/  STL [R1+0x210], R14 ;  /* 0x0002100e01007387 */ /* 0x0003e20000100800 */
[----:B------:R-:W-:Y:S02]  /*1fb60*/  ISETP.LT.OR P2, PT, R116, 0x80, P0 ;  /* 0x000000807400780c */ /* 0x000fe40000741670 */
[----:B------:R-:W-:Y:S02]  /*1fb70*/  LOP3.LUT R5, R5, 0x7f, RZ, 0xc0, !PT ;  /* 0x0000007f05057812 */ /* 0x000fe400078ec0ff */
[----:B------:R-:W-:Y:S02]  /*1fb80*/  LOP3.LUT R4, R2, 0x20, RZ, 0x3c, !PT ;  /* 0x0000002002047812 */ /* 0x000fe400078e3cff */
[----:B------:R-:W-:-:S02]  /*1fb90*/  LOP3.LUT R5, R5, 0x30, RZ, 0x3c, !PT ;  /* 0x0000003005057812 */ /* 0x000fc400078e3cff */
[----:B------:R-:W-:Y:S02]  /*1fba0*/  LOP3.LUT R3, R2, 0x10, RZ, 0x3c, !PT ;  /* 0x0000001002037812 */ /* 0x000fe400078e3cff */
[----:B------:R-:W-:-:S03]  /*1fbb0*/  ISETP.GE.AND P3, PT, R116, 0x100, PT ;  /* 0x000001007400780c */ /* 0x000fc60003f66270 */
[----:B-1----:R-:W-:Y:S10]  /*1fbc0*/  @P2 BRA `(.L_x_6) ;  /* 0x0000000000842947 */ /* 0x002ff40003800000 */
[----:B------:R-:W-:Y:S02]  /*1fbd0*/  UIADD3 UR4, UPT, UPT, UR10, 0x10000, URZ ;  /* 0x000100000a047890 */ /* 0x000fe4000fffe0ff */
[----:B------:R-:W-:Y:S02]  /*1fbe0*/  USHF.R.U32.HI UR16, URZ, 0x4, UR10 ;  /* 0x00000004ff107899 */ /* 0x000fe4000801160a */
[----:B------:R-:W-:Y:S02]  /*1fbf0*/  USHF.R.U32.HI UR4, URZ, 0x4, UR4 ;  /* 0x00000004ff047899 */ /* 0x000fe40008011604 */
[----:B------:R-:W-:Y:S02]  /*1fc00*/  USGXT.U32 UR16, UR16, 0xe ;  /* 0x0000000e1010789a */ /* 0x000fe40008000000 */
[----:B------:R-:W-:Y:S02]  /*1fc10*/  USGXT.U32 UR14, UR4, 0xe ;  /* 0x0000000e040e789a */ /* 0x000fe40008000000 */
[----:B------:R-:W-:-:S02]  /*1fc20*/  UIADD3 UR38, UP2, UPT, UR16, 0x2, URZ ;  /* 0x0000000210267890 */ /* 0x000fc4000ff5e0ff */
[----:B------:R-:W-:Y:S01]  /*1fc30*/  UIADD3 UR36, UP1, UPT, UR14, 0x80, URZ ;  /* 0x000000800e247890 */ /* 0x000fe2000ff3e0ff */
[----:B------:R-:W-:Y:S01]  /*1fc40*/  UMOV UR4, URZ ;  /* 0x000000ff00047c82 */ /* 0x000fe20008000000 */
[----:B------:R-:W-:Y:S01]  /*1fc50*/  UMOV UR40, 0x0 ;  /* 0x0000000000287882 */ /* 0x000fe20000000000 */
[----:B------:R-:W-:Y:S02]  /*1fc60*/  UIADD3.X UR39, UPT, UPT, UR4, 0x40004040, URZ, UP2, !UPT ;  /* 0x4000404004277890 */ /* 0x000fe400097fe4ff */
[----:B------:R-:W-:Y:S02]  /*1fc70*/  UIADD3.X UR37, UPT, UPT, UR4, -0x7fffbfe0, URZ, UP1, !UPT ;  /* 0x8000402004257890 */ /* 0x000fe40008ffe4ff */
[----:B------:R-:W-:Y:S02]  /*1fc80*/  UIADD3.64 UR20, UPT, UPT, UR38, 0x2, URZ ;  /* 0x0000000226147897 */ /* 0x000fe4000fffe0ff */
[----:B------:R-:W-:Y:S02]  /*1fc90*/  UIADD3.64 UR18, UPT, UPT, UR36, 0x80, URZ ;  /* 0x0000008024127897 */ /* 0x000fe4000fffe0ff */
[----:B------:R-:W-:-:S02]  /*1fca0*/  UIADD3.64 UR34, UPT, UPT, UR38, 0x4, URZ ;  /* 0x0000000426227897 */ /* 0x000fc4000fffe0ff */
[----:B------:R-:W-:Y:S01]  /*1fcb0*/  UIADD3.64 UR22, UPT, UPT, UR36, 0x100, URZ ;  /* 0x0000010024167897 */ /* 0x000fe2000fffe0ff */
[----:B------:R-:W-:Y:S01]  /*1fcc0*/  UMOV UR41, 0x4408490 ;  /* 0x0440849000297882 */ /* 0x000fe20000000000 */
[----:B------:R-:W-:Y:S01]  /*1fcd0*/  UMOV UR17, 0x40004040 ;  /* 0x4000404000117882 */ /* 0x000fe20000000000 */
[----:B------:R-:W-:Y:S01]  /*1fce0*/  UMOV UR15, 0x80004020 ;  /* 0x80004020000f7882 */ /* 0x000fe20000000000 */
[----:B------:R-:W-:Y:S01]  /*1fcf0*/  UMOV UR42, 0x0 ;  /* 0x00000000002a7882 */ /* 0x000fe20000000000 */
[----:B------:R-:W-:Y:S01]  /*1fd00*/  UMOV UR43, 0x4408490 ;  /* 0x04408490002b7882 */ /* 0x000fe20000000000 */
[----:B------:R-:W-:Y:S01]  /*1fd10*/  UMOV UR44, 0x0 ;  /* 0x00000000002c7882 */ /* 0x000fe20000000000 */
[----:B------:R-:W-:Y:S01]  /*1fd20*/  UMOV UR45, 0x4408490 ;  /* 0x04408490002d7882 */ /* 0x000fe20000000000 */
[----:B------:R-:W-:Y:S01]  /*1fd30*/  UMOV UR4, UR13 ;  /* 0x0000000d00047c82 */ /* 0x000fe20008000000 */
[----:B------:R-:W-:Y:S01]  /*1fd40*/  UMOV UR5, URZ ;  /* 0x000000ff00057c82 */ /* 0x000fe20008000000 */
[----:B------:R0:W-:Y:S01]  /*1fd50*/  UTCQMMA gdesc[UR14], gdesc[UR16], tmem[UR7], tmem[UR40], idesc[UR41], !UPT ;  /* 0x00ff28100e0075ea */ /* 0x0001e2000f800307 */
[----:B------:R-:W-:Y:S01]  /*1fd60*/  UMOV UR46, 0x0 ;  /* 0x00000000002e7882 */ /* 0x000fe20000000000 */
[----:B------:R-:W-:Y:S01]  /*1fd70*/  UMOV UR47, 0x4408490 ;  /* 0x04408490002f7882 */ /* 0x000fe20000000000 */
[----:B------:R0:W-:Y:S01]  /*1fd80*/  UTCQMMA gdesc[UR36], gdesc[UR38], tmem[UR7], tmem[UR42], idesc[UR43], UPT ;  /* 0x00ff2a26240075ea */ /* 0x0001e2000b800307 */
[----:B------:R-:W-:Y:S01]  /*1fd90*/  UMOV UR4, UR4 ;  /* 0x0000000400047c82 */ /* 0x000fe20008000000 */
[----:B------:R0:W-:Y:S01]  /*1fda0*/  UTCQMMA gdesc[UR18], gdesc[UR20], tmem[UR7], tmem[UR44], idesc[UR45], UPT ;  /* 0x00ff2c14120075ea */ /* 0x0001e2000b800307 */
[----:B------:R0:W-:Y:S01]  /*1fdb0*/  UTCQMMA gdesc[UR22], gdesc[UR34], tmem[UR7], tmem[UR46], idesc[UR47], UPT ;  /* 0x00ff2e22160075ea */ /* 0x0001e2000b800307 */
[----:B------:R0:W-:Y:S01]  /*1fdc0*/  UTCBAR [UR4], URZ ;  /* 0x000000ff040073e9 */ /* 0x0001e200080000ff */
[----:B------:R-:W-:Y:S01]  /*1fdd0*/  NOP ;  /* 0x0000000000007918 */ /* 0x000fe20000000000 */
.L_x_6:
[----:B0-----:R-:W-:Y:S01]  /*1fde0*/  UMOV UR4, URZ ;  /* 0x000000ff00047c82 */ /* 0x001fe20008000000 */
[----:B------:R-:W-:Y:S05]  /*1fdf0*/  @!P3 BRA `(.L_x_7) ;  /* 0x0000011400acb947 */ /* 0x000fea0003800000 */
[----:B------:R-:W-:Y:S01]  /*1fe00*/  SHF.R.S32.HI R6, RZ, 0x1f, R116 ;  /* 0x0000001fff067819 */ /* 0x000fe20000011474 */
[----:B------:R-:W-:Y:S02]  /*1fe10*/  USHF.L.U32 UR20, UR8, 0x7, URZ ;  /* 0x0000000708147899 */ /* 0x000fe400080006ff */
[----:B------:R-:W-:Y:S01]  /*1fe20*/  UIADD3 UR6, UPT, UPT, UR10, 0x12000, URZ ;  /* 0x000120000a067890 */ /* 0x000fe2000fffe0ff */
[----:B------:R-:W-:Y:S01]  /*1fe30*/  LEA.HI R6, R6, R116, RZ, 0x7 ;  /* 0x0000007406067211 */ /* 0x000fe200078f38ff */
[----:B------:R-:W-:Y:S02]  /*1fe40*/  UIADD3 UR8, UPT, UPT, UR10, 0x8000, URZ ;  /* 0x000080000a087890 */ /* 0x000fe4000fffe0ff */
[----:B------:R-:W-:Y:S01]  /*1fe50*/  USHF.R.U32.HI UR6, URZ, 0x4, UR6 ;  /* 0x00000004ff067899 */ /* 0x000fe20008011606 */
[----:B------:R-:W-:Y:S01]  /*1fe60*/  SHF.R.S32.HI R6, RZ, 0x7, R6 ;  /* 0x00000007ff067819 */ /* 0x000fe20000011406 */
[----:B------:R-:W-:Y:S02]  /*1fe70*/  USHF.R.U32.HI UR8, URZ, 0x4, UR8 ;  /* 0x00000004ff087899 */ /* 0x000fe40008011608 */
[----:B------:R-:W-:Y:S01]  /*1fe80*/  USGXT.U32 UR14, UR6, 0xe ;  /* 0x0000000e060e789a */ /* 0x000fe20008000000 */
[----:B------:R-:W-:Y:S01]  /*1fe90*/  VIMNMX R6, PT, PT, R6, 0x2, !PT ;  /* 0x0000000206067848 */ /* 0x000fe20007fe0100 */
[----:B------:R-:W-:-:S02]  /*1fea0*/  USGXT.U32 UR16, UR8, 0xe ;  /* 0x0000000e0810789a */ /* 0x000fc40008000000 */
[----:B------:R-:W-:Y:S02]  /*1feb0*/  UIADD3 UR36, UP1, UPT, UR14, 0x80, URZ ;  /* 0x000000800e247890 */ /* 0x000fe4000ff3e0ff */
[----:B------:R-:W-:Y:S01]  /*1fec0*/  VIADD R7, R6, 0xfffffffe ;  /* 0xfffffffe06077836 */ /* 0x000fe20000000000 */
[----:B------:R-:W-:Y:S01]  /*1fed0*/  UIADD3 UR34, UP2, UPT, UR16, 0x2, URZ ;  /* 0x0000000210227890 */ /* 0x000fe2000ff5e0ff */
[----:B------:R-:W-:Y:S01]  /*1fee0*/  IMAD.MOV.U32 R6, RZ, RZ, RZ ;  /* 0x000000ffff067224 */ /* 0x000fe200078e00ff */
[----:B------:R-:W-:Y:S01]  /*1fef0*/  UMOV UR4, URZ ;  /* 0x000000ff00047c82 */ /* 0x000fe20008000000 */
[----:B------:R-:W-:Y:S01]  /*1ff00*/  UMOV UR5, URZ ;  /* 0x000000ff00057c82 */ /* 0x000fe20008000000 */
[----:B------:R0:W-:Y:S01]  /*1ff10*/  STL [R1+0x99c], R7 ;  /* 0x00099c0701007387 */ /* 0x0001e20000100800 */
[----:B------:R-:W-:Y:S02]  /*1ff20*/  USHF.L.U32 UR21, UR9, 0x7, URZ ;  /* 0x0000000709157899 */ /* 0x000fe400080006ff */
[----:B------:R-:W-:-:S02]  /*1ff30*/  UIADD3.X UR37, UPT, UPT, UR4, -0x7fffbfe0, URZ, UP1, !UPT ;  /* 0x8000402004257890 */ /* 0x000fc40008ffe4ff */
[----:B------:R-:W-:Y:S01]  /*1ff40*/  UIADD3.X UR35, UPT, UPT, UR5, 0x40004040, URZ, UP2, !UPT ;  /* 0x4000404005237890 */ /* 0x000fe200097fe4ff */
[----:B------:R-:W1:Y:S01]  /*1ff50*/  LDCU UR53, c[0x0][0x3a0] ;  /* 0x00007400ff3577ac */ /* 0x000e620008000800 */
[----:B------:R-:W-:Y:S02]  /*1ff60*/  USHF.R.S32.HI UR33, URZ, 0x1f, UR20 ;  /* 0x0000001fff217899 */ /* 0x000fe40008011414 */
[----:B------:R-:W-:Y:S02]  /*1ff70*/  USHF.R.S32.HI UR52, URZ, 0x1f, UR21 ;  /* 0x0000001fff347899 */ /* 0x000fe40008011415 */
[----:B------:R-:W-:Y:S02]  /*1ff80*/  UIADD3.64 UR38, UPT, UPT, UR36, 0x80, URZ ;  /* 0x0000008024267897 */ /* 0x000fe4000fffe0ff */
[----:B------:R-:W-:Y:S02]  /*1ff90*/  UIADD3.64 UR40, UPT, UPT, UR34, 0x2, URZ ;  /* 0x0000000222287897 */ /* 0x000fe4000fffe0ff */
[----:B------:R-:W-:-:S02]  /*1ffa0*/  UIADD3.64 UR42, UPT, UPT, UR36, 0x100, URZ ;  /* 0x00000100242a7897 */ /* 0x000fc4000fffe0ff */
[----:B------:R-:W-:Y:S01]  /*1ffb0*/  UIADD3.64 UR44, UPT, UPT, UR34, 0x4, URZ ;  /* 0x00000004222c7897 */ /* 0x000fe2000fffe0ff */
[----:B------:R-:W-:Y:S01]  /*1ffc0*/  UMOV UR22, 0x1 ;  /* 0x0000000100167882 */ /* 0x000fe20000000000 */
[----:B0-----:R-:W-:-:S10]  /*1ffd0*/  UMOV UR6, URZ ;  /* 0x000000ff00067c82 */ /* 0x001fd40008000000 */
.L_x_10:
[----:B------:R-:W2:Y:S04]  /*1ffe0*/  LDL.LU R30, [R1+0x214] ;  /* 0x00021400011e7983 */ /* 0x000ea80000300800 */
[----:B------:R-:W3:Y:S04]  /*1fff0*/  LDL.LU R29, [R1+0x5d8] ;  /* 0x0005d800011d7983 */ /* 0x000ee80000300800 */
[----:B------:R-:W4:Y:S04]  /*20000*/  LDL.LU R28, [R1+0x5d0] ;  /* 0x0005d000011c7983 */ /* 0x000f280000300800 */
        /* <DEDUP_REMOVED lines=20> */
[----:B------:R-:W4:Y:S01]  /*20150*/  LDL.LU R10, [R1+0x5bc] ;  /* 0x0005bc00010a7983 */ /* 0x000f220000300800 */
[----:B------:R-:W-:Y:S01]  /*20160*/  IMAD.U32 R6, R6, -0x80000000, RZ ;  /* 0x8000000006067824 */ /* 0x000fe200078e00ff */
[----:B------:R-:W-:Y:S01]  /*20170*/  UIADD3 UR23, UPT, UPT, UR6, 0x1, URZ ;  /* 0x0000000106177890 */ /* 0x000fe2000fffe0ff */
[----:B--2---:R-:W-:-:S02]  /*20180*/  IADD3 R30, P5, PT, R30, UR21, RZ ;  /* 0x000000151e1e7c10 */ /* 0x004fc4000ffbe0ff */
[----:B---3--:R-:W-:-:S03]  /*20190*/  IADD3 R29, P6, PT, R29, UR21, RZ ;  /* 0x000000151d1d7c10 */ /* 0x008fc6000ffde0ff */
[----:B------:R-:W-:Y:S01]  /*201a0*/  STL [R1+0x214], R30 ;  /* 0x0002141e01007387 */ /* 0x000fe20000100800 */
[----:B----4-:R-:W-:Y:S02]  /*201b0*/  IADD3 R28, P2, PT, R28, UR21, RZ ;  /* 0x000000151c1c7c10 */ /* 0x010fe4000ff5e0ff */
[----:B------:R-:W-:-:S05]  /*201c0*/  IADD3 R9, P3, PT, R9, UR21, RZ ;  /* 0x0000001509097c10 */ /* 0x000fca000ff7e0ff */
[----:B------:R0:W-:Y:S04]  /*201d0*/  STL [R1+0x5c8], R9 ;  /* 0x0005c80901007387 */ /* 0x0001e80000100800 */
[----:B------:R-:W-:Y:S04]  /*201e0*/  STL [R1+0x5d8], R29 ;  /* 0x0005d81d01007387 */ /* 0x000fe80000100800 */
[----:B0-----:R-:W2:Y:S01]  /*201f0*/  LDL.LU R9, [R1+0x928] ;  /* 0x0009280001097983 */ /* 0x001ea20000300800 */
[----:B------:R-:W-:Y:S02]  /*20200*/  IADD3 R27, P4, PT, R27, UR21, RZ ;  /* 0x000000151b1b7c10 */ /* 0x000fe4000ff9e0ff */
[----:B------:R-:W-:Y:S01]  /*20210*/  IADD3.X R26, PT, PT, R26, UR52, RZ, P5, !PT ;  /* 0x000000341a1a7c10 */ /* 0x000fe2000affe4ff */
[----:B------:R-:W-:Y:S01]  /*20220*/  STL [R1+0x5d0], R28 ;  /* 0x0005d01c01007387 */ /* 0x000fe20000100800 */
[----:B------:R-:W-:-:S02]  /*20230*/  IADD3 R25, P5, PT, R25, UR21, RZ ;  /* 0x0000001519197c10 */ /* 0x000fc4000ffbe0ff */
[----:B------:R-:W-:Y:S01]  /*20240*/  IADD3.X R24, PT, PT, R24, UR52, RZ, P6, !PT ;  /* 0x0000003418187c10 */ /* 0x000fe2000b7fe4ff */
[----:B------:R-:W-:Y:S01]  /*20250*/  STL [R1+0x958], R27 ;  /* 0x0009581b01007387 */ /* 0x000fe20000100800 */
[----:B------:R-:W-:Y:S02]  /*20260*/  IADD3.X R8, PT, PT, R8, UR52, RZ, P2, !PT ;  /* 0x0000003408087c10 */ /* 0x000fe400097fe4ff */
[----:B------:R-:W-:Y:S01]  /*20270*/  IADD3 R23, P6, PT, R23, UR21, RZ ;  /* 0x0000001517177c10 */ /* 0x000fe2000ffde0ff */
[----:B------:R-:W-:Y:S01]  /*20280*/  STL [R1+0x210], R26 ;  /* 0x0002101a01007387 */ /* 0x000fe20000100800 */
[----:B------:R-:W-:-:S03]  /*20290*/  IADD3 R22, P2, PT, R22, UR21, RZ ;  /* 0x0000001516167c10 */ /* 0x000fc6000ff5e0ff */
[----:B------:R-:W-:Y:S01]  /*202a0*/  STL [R1+0x950], R25 ;  /* 0x0009501901007387 */ /* 0x000fe20000100800 */
[----:B------:R-:W-:-:S03]  /*202b0*/  IADD3.X R21, PT, PT, R21, UR52, RZ, P3, !PT ;  /* 0x0000003415157c10 */ /* 0x000fc60009ffe4ff */
[----:B------:R0:W-:Y:S01]  /*202c0*/  STL [R1+0x5cc], R8 ;  /* 0x0005cc0801007387 */ /* 0x0001e20000100800 */
[----:B------:R-:W-:-:S03]  /*202d0*/  IADD3 R20, P3, PT, R20, UR21, RZ ;  /* 0x0000001514147c10 */ /* 0x000fc6000ff7e0ff */
[----:B------:R-:W-:Y:S01]  /*202e0*/  STL [R1+0x5d4], R24 ;  /* 0x0005d41801007387 */ /* 0x000fe20000100800 */
[----:B------:R-:W-:-:S03]  /*202f0*/  IADD3.X R19, PT, PT, R19, UR52, RZ, P4, !PT ;  /* 0x0000003413137c10 */ /* 0x000fc6000a7fe4ff */
[----:B0-----:R-:W3:Y:S01]  /*20300*/  LDL.LU R8, [R1+0x5b4] ;  /* 0x0005b40001087983 */ /* 0x001ee20000300800 */
[----:B------:R-:W-:Y:S02]  /*20310*/  IADD3 R18, P4, PT, R18, UR21, RZ ;  /* 0x0000001512127c10 */ /* 0x000fe4000ff9e0ff */
[----:B------:R-:W-:Y:S01]  /*20320*/  IADD3.X R17, PT, PT, R17, UR52, RZ, P5, !PT ;  /* 0x0000003411117c10 */ /* 0x000fe2000affe4ff */
[----:B------:R-:W-:Y:S01]  /*20330*/  STL [R1+0x948], R23 ;  /* 0x0009481701007387 */ /* 0x000fe20000100800 */
[----:B------:R-:W-:-:S03]  /*20340*/  IADD3 R16, P5, PT, R16, UR21, RZ ;  /* 0x0000001510107c10 */ /* 0x000fc6000ffbe0ff */
[----:B------:R-:W-:Y:S01]  /*20350*/  STL [R1+0x940], R22 ;  /* 0x0009401601007387 */ /* 0x000fe20000100800 */
[----:B------:R-:W-:-:S03]  /*20360*/  IADD3.X R15, PT, PT, R15, UR52, RZ, P6, !PT ;  /* 0x000000340f0f7c10 */ /* 0x000fc6000b7fe4ff */
[----:B------:R-:W-:Y:S01]  /*20370*/  STL [R1+0x5c4], R21 ;  /* 0x0005c41501007387 */ /* 0x000fe20000100800 */
[----:B------:R-:W-:-:S03]  /*20380*/  IADD3 R14, P6, PT, R14, UR21, RZ ;  /* 0x000000150e0e7c10 */ /* 0x000fc6000ffde0ff */
[----:B------:R-:W-:Y:S01]  /*20390*/  STL [R1+0x220], R20 ;  /* 0x0002201401007387 */ /* 0x000fe20000100800 */
[----:B------:R-:W-:-:S03]  /*203a0*/  IADD3.X R13, PT, PT, R13, UR52, RZ, P2, !PT ;  /* 0x000000340d0d7c10 */ /* 0x000fc600097fe4ff */
[----:B------:R-:W-:Y:S01]  /*203b0*/  STL [R1+0x954], R19 ;  /* 0x0009541301007387 */ /* 0x000fe20000100800 */
[----:B------:R-:W-:-:S03]  /*203c0*/  IADD3 R7, P2, PT, R7, UR21, RZ ;  /* 0x0000001507077c10 */ /* 0x000fc6000ff5e0ff */
[----:B------:R-:W-:Y:S04]  /*203d0*/  STL [R1+0x5c0], R18 ;  /* 0x0005c01201007387 */ /* 0x000fe80000100800 */
[----:B------:R-:W-:Y:S04]  /*203e0*/  STL [R1+0x94c], R17 ;  /* 0x00094c1101007387 */ /* 0x000fe80000100800 */
[----:B------:R-:W-:Y:S04]  /*203f0*/  STL [R1+0x5b8], R16 ;  /* 0x0005b81001007387 */ /* 0x000fe80000100800 */
[----:B------:R-:W-:Y:S04]  /*20400*/  STL [R1+0x944], R15 ;  /* 0x0009440f01007387 */ /* 0x000fe80000100800 */
[----:B------:R0:W-:Y:S04]  /*20410*/  STL [R1+0x938], R7 ;  /* 0x0009380701007387 */ /* 0x0001e80000100800 */
[----:B------:R-:W-:Y:S04]  /*20420*/  STL [R1+0x5b0], R14 ;  /* 0x0005b00e01007387 */ /* 0x000fe80000100800 */
[----:B0-----:R-:W4:Y:S01]  /*20430*/  LDL.LU R7, [R1+0x920] ;  /* 0x0009200001077983 */ /* 0x001f220000300800 */
[----:B------:R-:W-:-:S02]  /*20440*/  IADD3.X R12, PT, PT, R12, UR52, RZ, P3, !PT ;  /* 0x000000340c0c7c10 */ /* 0x000fc40009ffe4ff */
[----:B------:R-:W-:Y:S01]  /*20450*/  IADD3 R11, P3, PT, R11, UR21, RZ ;  /* 0x000000150b0b7c10 */ /* 0x000fe2000ff7e0ff */
[----:B------:R-:W-:Y:S01]  /*20460*/  STL [R1+0x93c], R13 ;  /* 0x00093c0d01007387 */ /* 0x000fe20000100800 */
[----:B------:R-:W-:-:S03]  /*20470*/  IADD3.X R10, PT, PT, R10, UR52, RZ, P4, !PT ;  /* 0x000000340a0a7c10 */ /* 0x000fc6000a7fe4ff */
[----:B------:R-:W4:Y:S04]  /*20480*/  LDL.LU R33, [R1+0x5ac] ;  /* 0x0005ac0001217983 */ /* 0x000f280000300800 */
[----:B------:R0:W-:Y:S04]  /*20490*/  STL [R1+0x930], R11 ;  /* 0x0009300b01007387 */ /* 0x0001e80000100800 */
[----:B------:R-:W-:Y:S04]  /*204a0*/  STL [R1+0x21c], R12 ;  /* 0x00021c0c01007387 */ /* 0x000fe80000100800 */
[----:B0-----:R-:W4:Y:S04]  /*204b0*/  LDL.LU R11, [R1+0x218] ;  /* 0x00021800010b7983 */ /* 0x001f280000300800 */
[----:B------:R-:W4:Y:S04]  /*204c0*/  LDL.LU R32, [R1+0x934] ;  /* 0x0009340001207983 */ /* 0x000f280000300800 */
[----:B------:R-:W4:Y:S04]  /*204d0*/  LDL.LU R31, [R1+0x5a8] ;  /* 0x0005a800011f7983 */ /* 0x000f280000300800 */
[----:B------:R-:W4:Y:S04]  /*204e0*/  LDL.LU R30, [R1+0x92c] ;  /* 0x00092c00011e7983 */ /* 0x000f280000300800 */
[----:B------:R0:W-:Y:S04]  /*204f0*/  STL [R1+0x5bc], R10 ;  /* 0x0005bc0a01007387 */ /* 0x0001e80000100800 */
[----:B------:R-:W4:Y:S04]  /*20500*/  LDL.LU R29, [R1+0x5a0] ;  /* 0x0005a000011d7983 */ /* 0x000f280000300800 */
[----:B------:R-:W4:Y:S04]  /*20510*/  LDL.LU R28, [R1+0x924] ;  /* 0x00092400011c7983 */ /* 0x000f280000300800 */
[----:B0-----:R-:W4:Y:S04]  /*20520*/  LDL.LU R10, [R1+0x598] ;  /* 0x00059800010a7983 */ /* 0x001f280000300800 */
[----:B------:R-:W4:Y:S04]  /*20530*/  LDL.LU R27, [R1+0x91c] ;  /* 0x00091c00011b7983 */ /* 0x000f280000300800 */
[----:B------:R-:W4:Y:S04]  /*20540*/  LDL.LU R26, [R1+0x918] ;  /* 0x00091800011a7983 */ /* 0x000f280000300800 */
[----:B------:R-:W4:Y:S01]  /*20550*/  LDL.LU R25, [R1+0x20c] ;  /* 0x00020c0001197983 */ /* 0x000f220000300800 */
[----:B--2---:R-:W-:-:S05]  /*20560*/  IADD3 R9, P4, PT, R9, UR21, RZ ;  /* 0x0000001509097c10 */ /* 0x004fca000ff9e0ff */
[----:B------:R0:W-:Y:S04]  /*20570*/  STL [R1+0x928], R9 ;  /* 0x0009280901007387 */ /* 0x0001e80000100800 */
[----:B------:R-:W2:Y:S04]  /*20580*/  LDL.LU R24, [R1+0x910] ;  /* 0x0009100001187983 */ /* 0x000ea80000300800 */
[----:B------:R-:W2:Y:S04]  /*20590*/  LDL.LU R23, [R1+0x5a4] ;  /* 0x0005a40001177983 */ /* 0x000ea80000300800 */
[----:B0-----:R-:W2:Y:S04]  /*205a0*/  LDL.LU R9, [R1+0x908] ;  /* 0x0009080001097983 */ /* 0x001ea80000300800 */
[----:B------:R-:W2:Y:S04]  /*205b0*/  LDL.LU R22, [R1+0x59c] ;  /* 0x00059c0001167983 */ /* 0x000ea80000300800 */
[----:B------:R-:W2:Y:S04]  /*205c0*/  LDL.LU R21, [R1+0x900] ;  /* 0x0009000001157983 */ /* 0x000ea80000300800 */
[----:B------:R-:W2:Y:S01]  /*205d0*/  LDL.LU R20, [R1+0x594] ;  /* 0x0005940001147983 */ /* 0x000ea20000300800 */
[----:B---3--:R-:W-:-:S05]  /*205e0*/  IADD3.X R8, PT, PT, R8, UR52, RZ, P5, !PT ;  /* 0x0000003408087c10 */ /* 0x008fca000affe4ff */
[----:B------:R0:W-:Y:S04]  /*205f0*/  STL [R1+0x5b4], R8 ;  /* 0x0005b40801007387 */ /* 0x0001e80000100800 */
[----:B------:R-:W3:Y:S04]  /*20600*/  LDL.LU R19, [R1+0x590] ;  /* 0x0005900001137983 */ /* 0x000ee80000300800 */
[----:B------:R-:W3:Y:S04]  /*20610*/  LDL.LU R18, [R1+0x914] ;  /* 0x0009140001127983 */ /* 0x000ee80000300800 */
[----:B------:R-:W3:Y:S04]  /*20620*/  LDL.LU R17, [R1+0x588] ;  /* 0x0005880001117983 */ /* 0x000ee80000300800 */
[----:B------:R-:W3:Y:S04]  /*20630*/  LDL.LU R16, [R1+0x90c] ;  /* 0x00090c0001107983 */ /* 0x000ee80000300800 */
[----:B------:R-:W3:Y:S04]  /*20640*/  LDL.LU R15, [R1+0x580] ;  /* 0x00058000010f7983 */ /* 0x000ee80000300800 */
[----:B------:R-:W3:Y:S04]  /*20650*/  LDL.LU R14, [R1+0x904] ;  /* 0x00090400010e7983 */ /* 0x000ee80000300800 */
[----:B------:R-:W3:Y:S04]  /*20660*/  LDL.LU R13, [R1+0x578] ;  /* 0x00057800010d7983 */ /* 0x000ee80000300800 */
[----:B0-----:R-:W3:Y:S04]  /*20670*/  LDL.LU R8, [R1+0x8fc] ;  /* 0x0008fc0001087983 */ /* 0x001ee80000300800 */
[----:B------:R-:W3:Y:S01]  /*20680*/  LDL.LU R12, [R1+0x8f8] ;  /* 0x0008f800010c7983 */ /* 0x000ee20000300800 */
[----:B----4-:R-:W-:-:S05]  /*20690*/  IADD3 R7, P5, PT, R7, UR21, RZ ;  /* 0x0000001507077c10 */ /* 0x010fca000ffbe0ff */
[----:B------:R0:W-:Y:S04]  /*206a0*/  STL [R1+0x920], R7 ;  /* 0x0009200701007387 */ /* 0x0001e80000100800 */
[----:B0-----:R-:W4:Y:S01]  /*206b0*/  LDL.LU R7, [R1+0x58c] ;  /* 0x00058c0001077983 */ /* 0x001f220000300800 */
[----:B------:R-:W-:Y:S02]  /*206c0*/  IADD3.X R33, PT, PT, R33, UR52, RZ, P6, !PT ;  /* 0x0000003421217c10 */ /* 0x000fe4000b7fe4ff */
[----:B------:R-:W-:Y:S02]  /*206d0*/  IADD3 R11, P6, PT, R11, UR21, RZ ;  /* 0x000000150b0b7c10 */ /* 0x000fe4000ffde0ff */
[----:B------:R-:W-:-:S03]  /*206e0*/  IADD3.X R32, PT, PT, R32, UR52, RZ, P2, !PT ;  /* 0x0000003420207c10 */ /* 0x000fc600097fe4ff */
[----:B------:R0:W-:Y:S01]  /*206f0*/  STL [R1+0x218], R11 ;  /* 0x0002180b01007387 */ /* 0x0001e20000100800 */
[----:B------:R-:W-:Y:S02]  /*20700*/  IADD3 R31, P2, PT, R31, UR21, RZ ;  /* 0x000000151f1f7c10 */ /* 0x000fe4000ff5e0ff */
[----:B------:R-:W-:Y:S01]  /*20710*/  IADD3.X R30, PT, PT, R30, UR52, RZ, P3, !PT ;  /* 0x000000341e1e7c10 */ /* 0x000fe20009ffe4ff */
[----:B0-----:R-:W4:Y:S04]  /*20720*/  LDL.LU R11, [R1+0x8f0] ;  /* 0x0008f000010b7983 */ /* 0x001f280000300800 */
[----:B------:R-:W-:Y:S01]  /*20730*/  STL [R1+0x5ac], R33 ;  /* 0x0005ac2101007387 */ /* 0x000fe20000100800 */
        /* <DEDUP_REMOVED lines=8> */
[----:B------:R0:W-:Y:S01]  /*207c0*/  STL [R1+0x598], R10 ;  /* 0x0005980a01007387 */ /* 0x0001e20000100800 */
[----:B------:R-:W-:-:S03]  /*207d0*/  IADD3.X R25, PT, PT, R25, UR52, RZ, P6, !PT ;  /* 0x0000003419197c10 */ /* 0x000fc6000b7fe4ff */
[----:B------:R-:W-:Y:S04]  /*207e0*/  STL [R1+0x5a0], R29 ;  /* 0x0005a01d01007387 */ /* 0x000fe80000100800 */
[----:B0-----:R-:W4:Y:S04]  /*207f0*/  LDL.LU R10, [R1+0x584] ;  /* 0x00058400010a7983 */ /* 0x001f280000300800 */
[----:B------:R-:W-:Y:S04]  /*20800*/  STL [R1+0x924], R28 ;  /* 0x0009241c01007387 */ /* 0x000fe80000100800 */
[----:B------:R-:W-:Y:S04]  /*20810*/  STL [R1+0x91c], R27 ;  /* 0x00091c1b01007387 */ /* 0x000fe80000100800 */
[----:B------:R-:W-:Y:S04]  /*20820*/  STL [R1+0x918], R26 ;  /* 0x0009181a01007387 */ /* 0x000fe80000100800 */
[----:B------:R-:W-:Y:S01]  /*20830*/  STL [R1+0x20c], R25 ;  /* 0x00020c1901007387 */ /* 0x000fe20000100800 */
[----:B--2---:R-:W-:-:S02]  /*20840*/  IADD3 R24, P6, PT, R24, UR21, RZ ;  /* 0x0000001518187c10 */ /* 0x004fc4000ffde0ff */
[----:B------:R-:W-:Y:S02]  /*20850*/  IADD3.X R23, PT, PT, R23, UR52, RZ, P2, !PT ;  /* 0x0000003417177c10 */ /* 0x000fe400097fe4ff */
[----:B------:R-:W-:-:S05]  /*20860*/  IADD3 R9, P2, PT, R9, UR21, RZ ;  /* 0x0000001509097c10 */ /* 0x000fca000ff5e0ff */
[----:B------:R0:W-:Y:S04]  /*20870*/  STL [R1+0x908], R9 ;  /* 0x0009080901007387 */ /* 0x0001e80000100800 */
[----:B------:R-:W-:Y:S04]  /*20880*/  STL [R1+0x910], R24 ;  /* 0x0009101801007387 */ /* 0x000fe80000100800 */
[----:B0-----:R-:W2:Y:S01]  /*20890*/  LDL.LU R9, [R1+0x8e8] ;  /* 0x0008e80001097983 */ /* 0x001ea20000300800 */
[----:B------:R-:W-:Y:S02]  /*208a0*/  IADD3.X R22, PT, PT, R22, UR52, RZ, P3, !PT ;  /* 0x0000003416167c10 */ /* 0x000fe40009ffe4ff */
[----:B------:R-:W-:-:S02]  /*208b0*/  IADD3 R21, P3, PT, R21, UR21, RZ ;  /* 0x0000001515157c10 */ /* 0x000fc4000ff7e0ff */
[----:B------:R-:W-:Y:S01]  /*208c0*/  IADD3.X R20, PT, PT, R20, UR52, RZ, P4, !PT ;  /* 0x0000003414147c10 */ /* 0x000fe2000a7fe4ff */
[----:B------:R-:W-:Y:S01]  /*208d0*/  STL [R1+0x5a4], R23 ;  /* 0x0005a41701007387 */ /* 0x000fe20000100800 */
[----:B---3--:R-:W-:-:S03]  /*208e0*/  IADD3 R19, P4, PT, R19, UR21, RZ ;  /* 0x0000001513137c10 */ /* 0x008fc6000ff9e0ff */
        /* <DEDUP_REMOVED lines=11> */
[----:B------:R-:W-:Y:S02]  /*209a0*/  IADD3 R13, P2, PT, R13, UR21, RZ ;  /* 0x000000150d0d7c10 */ /* 0x000fe4000ff5e0ff */
[----:B------:R-:W-:Y:S01]  /*209b0*/  IADD3.X R8, PT, PT, R8, UR52, RZ, P3, !PT ;  /* 0x0000003408087c10 */ /* 0x000fe20009ffe4ff */
[----:B------:R-:W-:Y:S04]  /*209c0*/  STL [R1+0x90c], R16 ;  /* 0x00090c1001007387 */ /* 0x000fe80000100800 */
[----:B------:R-:W-:Y:S01]  /*209d0*/  STL [R1+0x580], R15 ;  /* 0x0005800f01007387 */ /* 0x000fe20000100800 */
[----:B------:R-:W-:-:S03]  /*209e0*/  IADD3 R12, P3, PT, R12, UR21, RZ ;  /* 0x000000150c0c7c10 */ /* 0x000fc6000ff7e0ff */
[----:B------:R0:W-:Y:S04]  /*209f0*/  STL [R1+0x8fc], R8 ;  /* 0x0008fc0801007387 */ /* 0x0001e80000100800 */
[----:B------:R-:W-:Y:S04]  /*20a00*/  STL [R1+0x904], R14 ;  /* 0x0009040e01007387 */ /* 0x000fe80000100800 */
[----:B0-----:R-:W3:Y:S04]  /*20a10*/  LDL.LU R8, [R1+0x57c] ;  /* 0x00057c0001087983 */ /* 0x001ee80000300800 */
[----:B------:R-:W-:Y:S04]  /*20a20*/  STL [R1+0x578], R13 ;  /* 0x0005780d01007387 */ /* 0x000fe80000100800 */
[----:B------:R-:W3:Y:S01]  /*20a30*/  LDL.LU R33, [R1+0x8e0] ;  /* 0x0008e00001217983 */ /* 0x000ee20000300800 */
[----:B----4-:R-:W-:-:S05]  /*20a40*/  IADD3.X R7, PT, PT, R7, UR52, RZ, P4, !PT ;  /* 0x0000003407077c10 */ /* 0x010fca000a7fe4ff */
[----:B------:R0:W-:Y:S04]  /*20a50*/  STL [R1+0x58c], R7 ;  /* 0x00058c0701007387 */ /* 0x0001e80000100800 */
[----:B------:R-:W-:Y:S04]  /*20a60*/  STL [R1+0x8f8], R12 ;  /* 0x0008f80c01007387 */ /* 0x000fe80000100800 */
[----:B0-----:R-:W4:Y:S04]  /*20a70*/  LDL.LU R7, [R1+0x574] ;  /* 0x0005740001077983 */ /* 0x001f280000300800 */
[----:B------:R-:W4:Y:S01]  /*20a80*/  LDL.LU R32, [R1+0x570] ;  /* 0x0005700001207983 */ /* 0x000f220000300800 */
[----:B------:R-:W-:-:S03]  /*20a90*/  IADD3 R11, P4, PT, R11, UR21, RZ ;  /* 0x000000150b0b7c10 */ /* 0x000fc6000ff9e0ff */
[----:B------:R-:W4:Y:S04]  /*20aa0*/  LDL.LU R31, [R1+0x8f4] ;  /* 0x0008f400011f7983 */ /* 0x000f280000300800 */
[----:B------:R-:W4:Y:S04]  /*20ab0*/  LDL.LU R30, [R1+0x568] ;  /* 0x00056800011e7983 */ /* 0x000f280000300800 */
[----:B------:R0:W-:Y:S04]  /*20ac0*/  STL [R1+0x8f0], R11 ;  /* 0x0008f00b01007387 */ /* 0x0001e80000100800 */
[----:B------:R-:W4:Y:S04]  /*20ad0*/  LDL.LU R29, [R1+0x8ec] ;  /* 0x0008ec00011d7983 */ /* 0x000f280000300800 */
[----:B------:R-:W4:Y:S04]  /*20ae0*/  LDL.LU R28, [R1+0x560] ;  /* 0x00056000011c7983 */ /* 0x000f280000300800 */
[----:B0-----:R-:W4:Y:S04]  /*20af0*/  LDL.LU R11, [R1+0x8e4] ;  /* 0x0008e400010b7983 */ /* 0x001f280000300800 */
[----:B------:R-:W4:Y:S04]  /*20b00*/  LDL.LU R27, [R1+0x558] ;  /* 0x00055800011b7983 */ /* 0x000f280000300800 */
[----:B------:R-:W4:Y:S01]  /*20b10*/  LDL.LU R26, [R1+0x8dc] ;  /* 0x0008dc00011a7983 */ /* 0x000f220000300800 */
[----:B------:R-:W-:-:S03]  /*20b20*/  IADD3.X R10, PT, PT, R10, UR52, RZ, P5, !PT ;  /* 0x000000340a0a7c10 */ /* 0x000fc6000affe4ff */
        /* <DEDUP_REMOVED lines=12> */
[----:B------:R-:W2:Y:S04]  /*20bf0*/  LDL.LU R17, [R1+0x8d4] ;  /* 0x0008d40001117983 */ /* 0x000ea80000300800 */
[----:B------:R-:W2:Y:S04]  /*20c00*/  LDL.LU R16, [R1+0x548] ;  /* 0x0005480001107983 */ /* 0x000ea80000300800 */
[----:B------:R-:W2:Y:S04]  /*20c10*/  LDL.LU R15, [R1+0x8cc] ;  /* 0x0008cc00010f7983 */ /* 0x000ea80000300800 */
[----:B------:R-:W2:Y:S04]  /*20c20*/  LDL.LU R14, [R1+0x540] ;  /* 0x00054000010e7983 */ /* 0x000ea80000300800 */
[----:B------:R-:W2:Y:S04]  /*20c30*/  LDL.LU R13, [R1+0x8c4] ;  /* 0x0008c400010d7983 */ /* 0x000ea80000300800 */
[----:B0-----:R-:W2:Y:S04]  /*20c40*/  LDL.LU R9, [R1+0x538] ;  /* 0x0005380001097983 */ /* 0x001ea80000300800 */
[----:B------:R-:W2:Y:S01]  /*20c50*/  LDL.LU R12, [R1+0x8bc] ;  /* 0x0008bc00010c7983 */ /* 0x000ea20000300800 */
[----:B---3--:R-:W-:-:S05]  /*20c60*/  IADD3.X R8, PT, PT, R8, UR52, RZ, P6, !PT ;  /* 0x0000003408087c10 */ /* 0x008fca000b7fe4ff */
[----:B------:R0:W-:Y:S04]  /*20c70*/  STL [R1+0x57c], R8 ;  /* 0x00057c0801007387 */ /* 0x0001e80000100800 */
[----:B0-----:R-:W3:Y:S01]  /*20c80*/  LDL.LU R8, [R1+0x8b8] ;  /* 0x0008b80001087983 */ /* 0x001ee20000300800 */
[----:B----4-:R-:W-:-:S05]  /*20c90*/  IADD3.X R7, PT, PT, R7, UR52, RZ, P2, !PT ;  /* 0x0000003407077c10 */ /* 0x010fca00097fe4ff */
[----:B------:R0:W-:Y:S04]  /*20ca0*/  STL [R1+0x574], R7 ;  /* 0x0005740701007387 */ /* 0x0001e80000100800 */
[----:B0-----:R-:W4:Y:S01]  /*20cb0*/  LDL.LU R7, [R1+0x54c] ;  /* 0x00054c0001077983 */ /* 0x001f220000300800 */
[----:B------:R-:W-:Y:S02]  /*20cc0*/  IADD3 R33, P6, PT, R33, UR21, RZ ;  /* 0x0000001521217c10 */ /* 0x000fe4000ffde0ff */
[----:B------:R-:W-:Y:S02]  /*20cd0*/  IADD3 R32, P2, PT, R32, UR21, RZ ;  /* 0x0000001520207c10 */ /* 0x000fe4000ff5e0ff */
[----:B------:R-:W-:Y:S02]  /*20ce0*/  IADD3.X R31, PT, PT, R31, UR52, RZ, P3, !PT ;  /* 0x000000341f1f7c10 */ /* 0x000fe40009ffe4ff */
[----:B------:R-:W-:Y:S01]  /*20cf0*/  IADD3 R30, P3, PT, R30, UR21, RZ ;  /* 0x000000151e1e7c10 */ /* 0x000fe2000ff7e0ff */
[----:B------:R-:W-:Y:S01]  /*20d00*/  STL [R1+0x8e0], R33 ;  /* 0x0008e02101007387 */ /* 0x000fe20000100800 */
[----:B------:R-:W-:-:S02]  /*20d10*/  IADD3.X R29, PT, PT, R29, UR52, RZ, P4, !PT ;  /* 0x000000341d1d7c10 */ /* 0x000fc4000a7fe4ff */
[----:B------:R-:W-:Y:S01]  /*20d20*/  IADD3.X R11, PT, PT, R11, UR52, RZ, P5, !PT ;  /* 0x000000340b0b7c10 */ /* 0x000fe2000affe4ff */
[----:B------:R-:W-:Y:S01]  /*20d30*/  STL [R1+0x570], R32 ;  /* 0x0005702001007387 */ /* 0x000fe20000100800 */
[----:B------:R-:W-:-:S03]  /*20d40*/  IADD3 R28, P4, PT, R28, UR21, RZ ;  /* 0x000000151c1c7c10 */ /* 0x000fc6000ff9e0ff */
        /* <DEDUP_REMOVED lines=8> */
[----:B0-----:R-:W4:Y:S01]  /*20dd0*/  LDL.LU R11, [R1+0x8b0] ;  /* 0x0008b000010b7983 */ /* 0x001f220000300800 */
        /* <DEDUP_REMOVED lines=9> */
[----:B------:R0:W-:Y:S04]  /*20e70*/  STL [R1+0x564], R10 ;  /* 0x0005640a01007387 */ /* 0x0001e80000100800 */
[----:B------:R-:W-:Y:S04]  /*20e80*/  STL [R1+0x56c], R24 ;  /* 0x00056c1801007387 */ /* 0x000fe80000100800 */
[----:B0-----:R-:W4:Y:S04]  /*20e90*/  LDL.LU R10, [R1+0x544] ;  /* 0x00054400010a7983 */ /* 0x001f280000300800 */
[----:B------:R-:W-:Y:S04]  /*20ea0*/  STL [R1+0x8d0], R23 ;  /* 0x0008d01701007387 */ /* 0x000fe80000100800 */
[----:B------:R-:W-:Y:S04]  /*20eb0*/  STL [R1+0x8c8], R22 ;  /* 0x0008c81601007387 */ /* 0x000fe80000100800 */
[----:B------:R-:W-:Y:S04]  /*20ec0*/  STL [R1+0x55c], R21 ;  /* 0x00055c1501007387 */ /* 0x000fe80000100800 */
[----:B------:R-:W-:Y:S01]  /*20ed0*/  STL [R1+0x8c0], R20 ;  /* 0x0008c01401007387 */ /* 0x000fe20000100800 */
[----:B--2---:R-:W-:-:S02]  /*20ee0*/  IADD3.X R19, PT, PT, R19, UR52, RZ, P5, !PT ;  /* 0x0000003413137c10 */ /* 0x004fc4000affe4ff */
        /* <DEDUP_REMOVED lines=9> */
[----:B------:R-:W-:Y:S02]  /*20f80*/  IADD3.X R13, PT, PT, R13, UR52, RZ, P3, !PT ;  /* 0x000000340d0d7c10 */ /* 0x000fe40009ffe4ff */
[----:B------:R-:W-:Y:S01]  /*20f90*/  IADD3 R9, P3, PT, R9, UR21, RZ ;  /* 0x0000001509097c10 */ /* 0x000fe2000ff7e0ff */
[----:B------:R-:W-:Y:S04]  /*20fa0*/  STL [R1+0x8cc], R15 ;  /* 0x0008cc0f01007387 */ /* 0x000fe80000100800 */
[----:B------:R0:W-:Y:S04]  /*20fb0*/  STL [R1+0x538], R9 ;  /* 0x0005380901007387 */ /* 0x0001e80000100800 */
[----:B------:R-:W-:Y:S04]  /*20fc0*/  STL [R1+0x540], R14 ;  /* 0x0005400e01007387 */ /* 0x000fe80000100800 */
[----:B0-----:R-:W2:Y:S01]  /*20fd0*/  LDL.LU R9, [R1+0x8a8] ;  /* 0x0008a80001097983 */ /* 0x001ea20000300800 */
[----:B------:R-:W-:-:S03]  /*20fe0*/  IADD3.X R12, PT, PT, R12, UR52, RZ, P4, !PT ;  /* 0x000000340c0c7c10 */ /* 0x000fc6000a7fe4ff */
[----:B------:R-:W-:Y:S04]  /*20ff0*/  STL [R1+0x8c4], R13 ;  /* 0x0008c40d01007387 */ /* 0x000fe80000100800 */
[----:B------:R-:W2:Y:S01]  /*21000*/  LDL.LU R33, [R1+0x53c] ;  /* 0x00053c0001217983 */ /* 0x000ea20000300800 */
[----:B---3--:R-:W-:-:S05]  /*21010*/  IADD3 R8, P4, PT, R8, UR21, RZ ;  /* 0x0000001508087c10 */ /* 0x008fca000ff9e0ff */
[----:B------:R0:W-:Y:S04]  /*21020*/  STL [R1+0x8b8], R8 ;  /* 0x0008b80801007387 */ /* 0x0001e80000100800 */
[----:B------:R-:W-:Y:S04]  /*21030*/  STL [R1+0x8bc], R12 ;  /* 0x0008bc0c01007387 */ /* 0x000fe80000100800 */
[----:B0-----:R-:W3:Y:S04]  /*21040*/  LDL.LU R8, [R1+0x8a0] ;  /* 0x0008a00001087983 */ /* 0x001ee80000300800 */
[----:B------:R-:W3:Y:S04]  /*21050*/  LDL.LU R32, [R1+0x534] ;  /* 0x0005340001207983 */ /* 0x000ee80000300800 */
[----:B------:R-:W3:Y:S01]  /*21060*/  LDL.LU R31, [R1+0x530] ;  /* 0x00053000011f7983 */ /* 0x000ee20000300800 */
[----:B----4-:R-:W-:-:S03]  /*21070*/  IADD3.X R7, PT, PT, R7, UR52, RZ, P5, !PT ;  /* 0x0000003407077c10 */ /* 0x010fc6000affe4ff */
        /* <DEDUP_REMOVED lines=8> */
[----:B------:R-:W-:-:S05]  /*21100*/  IADD3 R11, P5, PT, R11, UR21, RZ ;  /* 0x000000150b0b7c10 */ /* 0x000fca000ffbe0ff */
[----:B------:R0:W-:Y:S04]  /*21110*/  STL [R1+0x8b0], R11 ;  /* 0x0008b00b01007387 */ /* 0x0001e80000100800 */
[----:B------:R-:W4:Y:S04]  /*21120*/  LDL.LU R24, [R1+0x898] ;  /* 0x0008980001187983 */ /* 0x000f280000300800 */
[----:B------:R-:W4:Y:S04]  /*21130*/  LDL.LU R23, [R1+0x52c] ;  /* 0x00052c0001177983 */ /* 0x000f280000300800 */
[----:B0-----:R-:W4:Y:S04]  /*21140*/  LDL.LU R11, [R1+0x890] ;  /* 0x00089000010b7983 */ /* 0x001f280000300800 */
[----:B------:R-:W4:Y:S04]  /*21150*/  LDL.LU R22, [R1+0x524] ;  /* 0x0005240001167983 */ /* 0x000f280000300800 */
[----:B------:R-:W4:Y:S04]  /*21160*/  LDL.LU R21, [R1+0x888] ;  /* 0x0008880001157983 */ /* 0x000f280000300800 */
[----:B------:R-:W4:Y:S01]  /*21170*/  LDL.LU R20, [R1+0x51c] ;  /* 0x00051c0001147983 */ /* 0x000f220000300800 */
[----:B------:R-:W-:-:S05]  /*21180*/  IADD3.X R10, PT, PT, R10, UR52, RZ, P6, !PT ;  /* 0x000000340a0a7c10 */ /* 0x000fca000b7fe4ff */
[----:B------:R0:W-:Y:S04]  /*21190*/  STL [R1+0x544], R10 ;  /* 0x0005440a01007387 */ /* 0x0001e80000100800 */
[----:B------:R-:W4:Y:S04]  /*211a0*/  LDL.LU R19, [R1+0x880] ;  /* 0x0008800001137983 */ /* 0x000f280000300800 */
[----:B------:R-:W4:Y:S04]  /*211b0*/  LDL.LU R18, [R1+0x514] ;  /* 0x0005140001127983 */ /* 0x000f280000300800 */
[----:B------:R-:W4:Y:S04]  /*211c0*/  LDL.LU R17, [R1+0x510] ;  /* 0x0005100001117983 */ /* 0x000f280000300800 */
[----:B------:R-:W4:Y:S04]  /*211d0*/  LDL.LU R16, [R1+0x894] ;  /* 0x0008940001107983 */ /* 0x000f280000300800 */
[----:B------:R-:W4:Y:S04]  /*211e0*/  LDL.LU R15, [R1+0x508] ;  /* 0x00050800010f7983 */ /* 0x000f280000300800 */
[----:B------:R-:W4:Y:S04]  /*211f0*/  LDL.LU R14, [R1+0x88c] ;  /* 0x00088c00010e7983 */ /* 0x000f280000300800 */
[----:B------:R-:W4:Y:S04]  /*21200*/  LDL.LU R13, [R1+0x500] ;  /* 0x00050000010d7983 */ /* 0x000f280000300800 */
[----:B0-----:R-:W4:Y:S04]  /*21210*/  LDL.LU R10, [R1+0x884] ;  /* 0x00088400010a7983 */ /* 0x001f280000300800 */
[----:B------:R-:W4:Y:S01]  /*21220*/  LDL.LU R12, [R1+0x4f8] ;  /* 0x0004f800010c7983 */ /* 0x000f220000300800 */
[----:B--2---:R-:W-:-:S05]  /*21230*/  IADD3 R9, P6, PT, R9, UR21, RZ ;  /* 0x0000001509097c10 */ /* 0x004fca000ffde0ff */
[----:B------:R0:W-:Y:S04]  /*21240*/  STL [R1+0x8a8], R9 ;  /* 0x0008a80901007387 */ /* 0x0001e80000100800 */
[----:B0-----:R-:W2:Y:S01]  /*21250*/  LDL.LU R9, [R1+0x87c] ;  /* 0x00087c0001097983 */ /* 0x001ea20000300800 */
[----:B------:R-:W-:Y:S02]  /*21260*/  IADD3.X R33, PT, PT, R33, UR52, RZ, P2, !PT ;  /* 0x0000003421217c10 */ /* 0x000fe400097fe4ff */
[----:B---3--:R-:W-:Y:S02]  /*21270*/  IADD3 R8, P2, PT, R8, UR21, RZ ;  /* 0x0000001508087c10 */ /* 0x008fe4000ff5e0ff */
[----:B------:R-:W-:-:S03]  /*21280*/  IADD3.X R32, PT, PT, R32, UR52, RZ, P3, !PT ;  /* 0x0000003420207c10 */ /* 0x000fc60009ffe4ff */
[----:B------:R0:W-:Y:S01]  /*21290*/  STL [R1+0x8a0], R8 ;  /* 0x0008a00801007387 */ /* 0x0001e20000100800 */
[----:B------:R-:W-:Y:S02]  /*212a0*/  IADD3 R31, P3, PT, R31, UR21, RZ ;  /* 0x000000151f1f7c10 */ /* 0x000fe4000ff7e0ff */
[----:B----4-:R-:W-:Y:S01]  /*212b0*/  IADD3.X R30, PT, PT, R30, UR52, RZ, P4, !PT ;  /* 0x000000341e1e7c10 */ /* 0x010fe2000a7fe4ff */
[----:B0-----:R-:W3:Y:S04]  /*212c0*/  LDL.LU R8, [R1+0x878] ;  /* 0x0008780001087983 */ /* 0x001ee80000300800 */
[----:B------:R-:W-:Y:S01]  /*212d0*/  STL [R1+0x53c], R33 ;  /* 0x00053c2101007387 */ /* 0x000fe20000100800 */
[----:B------:R-:W-:Y:S02]  /*212e0*/  IADD3 R29, P4, PT, R29, UR21, RZ ;  /* 0x000000151d1d7c10 */ /* 0x000fe4000ff9e0ff */
[----:B------:R-:W-:Y:S01]  /*212f0*/  IADD3.X R28, PT, PT, R28, UR52, RZ, P5, !PT ;  /* 0x000000341c1c7c10 */ /* 0x000fe2000affe4ff */
[----:B------:R-:W-:Y:S01]  /*21300*/  STL [R1+0x534], R32 ;  /* 0x0005342001007387 */ /* 0x000fe20000100800 */
[----:B------:R-:W-:-:S03]  /*21310*/  IADD3 R7, P5, PT, R7, UR21, RZ ;  /* 0x0000001507077c10 */ /* 0x000fc6000ffbe0ff */
[----:B------:R-:W-:Y:S04]  /*21320*/  STL [R1+0x530], R31 ;  /* 0x0005301f01007387 */ /* 0x000fe80000100800 */
[----:B------:R-:W-:Y:S04]  /*21330*/  STL [R1+0x8b4], R30 ;  /* 0x0008b41e01007387 */ /* 0x000fe80000100800 */
[----:B------:R0:W-:Y:S04]  /*21340*/  STL [R1+0x520], R7 ;  /* 0x0005200701007387 */ /* 0x0001e80000100800 */
[----:B------:R-:W-:Y:S04]  /*21350*/  STL [R1+0x528], R29 ;  /* 0x0005281d01007387 */ /* 0x000fe80000100800 */
[----:B0-----:R-:W4:Y:S01]  /*21360*/  LDL.LU R7, [R1+0x50c] ;  /* 0x00050c0001077983 */ /* 0x001f220000300800 */
[----:B------:R-:W-:-:S02]  /*21370*/  IADD3.X R27, PT, PT, R27, UR52, RZ, P6, !PT ;  /* 0x000000341b1b7c10 */ /* 0x000fc4000b7fe4ff */
[----:B------:R-:W-:Y:S02]  /*21380*/  IADD3 R26, P6, PT, R26, UR21, RZ ;  /* 0x000000151a1a7c10 */ /* 0x000fe4000ffde0ff */
[----:B------:R-:W-:Y:S01]  /*21390*/  IADD3.X R25, PT, PT, R25, UR52, RZ, P2, !PT ;  /* 0x0000003419197c10 */ /* 0x000fe200097fe4ff */
        /* <DEDUP_REMOVED lines=24> */
[----:B------:R-:W-:Y:S04]  /*21520*/  STL [R1+0x514], R18 ;  /* 0x0005141201007387 */ /* 0x000fe80000100800 */
[----:B------:R-:W-:Y:S01]  /*21530*/  STL [R1+0x510], R17 ;  /* 0x0005101101007387 */ /* 0x000fe20000100800 */
[----:B------:R-:W-:-:S03]  /*21540*/  IADD3.X R10, PT, PT, R10, UR52, RZ, P4, !PT ;  /* 0x000000340a0a7c10 */ /* 0x000fc6000a7fe4ff */
[----:B------:R-:W-:Y:S01]  /*21550*/  STL [R1+0x894], R16 ;  /* 0x0008941001007387 */ /* 0x000fe20000100800 */
[----:B------:R-:W-:-:S03]  /*21560*/  IADD3 R13, P3, PT, R13, UR21, RZ ;  /* 0x000000150d0d7c10 */ /* 0x000fc6000ff7e0ff */
[----:B------:R-:W-:Y:S01]  /*21570*/  STL [R1+0x508], R15 ;  /* 0x0005080f01007387 */ /* 0x000fe20000100800 */
[----:B------:R-:W-:-:S03]  /*21580*/  IADD3 R12, P4, PT, R12, UR21, RZ ;  /* 0x000000150c0c7c10 */ /* 0x000fc6000ff9e0ff */
[----:B------:R0:W-:Y:S04]  /*21590*/  STL [R1+0x884], R10 ;  /* 0x0008840a01007387 */ /* 0x0001e80000100800 */
[----:B------:R-:W-:Y:S04]  /*215a0*/  STL [R1+0x88c], R14 ;  /* 0x00088c0e01007387 */ /* 0x000fe80000100800 */
[----:B0-----:R-:W4:Y:S04]  /*215b0*/  LDL.LU R10, [R1+0x504] ;  /* 0x00050400010a7983 */ /* 0x001f280000300800 */
[----:B------:R-:W-:Y:S04]  /*215c0*/  STL [R1+0x500], R13 ;  /* 0x0005000d01007387 */ /* 0x000fe80000100800 */
[----:B------:R-:W4:Y:S01]  /*215d0*/  LDL.LU R33, [R1+0x868] ;  /* 0x0008680001217983 */ /* 0x000f220000300800 */
[----:B--2---:R-:W-:-:S05]  /*215e0*/  IADD3.X R9, PT, PT, R9, UR52, RZ, P5, !PT ;  /* 0x0000003409097c10 */ /* 0x004fca000affe4ff */
[----:B------:R0:W-:Y:S04]  /*215f0*/  STL [R1+0x87c], R9 ;  /* 0x00087c0901007387 */ /* 0x0001e80000100800 */
[----:B------:R-:W-:Y:S04]  /*21600*/  STL [R1+0x4f8], R12 ;  /* 0x0004f80c01007387 */ /* 0x000fe80000100800 */
[----:B0-----:R-:W2:Y:S04]  /*21610*/  LDL.LU R9, [R1+0x4fc] ;  /* 0x0004fc0001097983 */ /* 0x001ea80000300800 */
[----:B------:R-:W2:Y:S04]  /*21620*/  LDL.LU R32, [R1+0x860] ;  /* 0x0008600001207983 */ /* 0x000ea80000300800 */
[----:B------:R-:W2:Y:S04]  /*21630*/  LDL.LU R31, [R1+0x4f4] ;  /* 0x0004f400011f7983 */ /* 0x000ea80000300800 */
[----:B------:R-:W2:Y:S01]  /*21640*/  LDL.LU R30, [R1+0x4f0] ;  /* 0x0004f000011e7983 */ /* 0x000ea20000300800 */
[----:B---3--:R-:W-:-:S05]  /*21650*/  IADD3 R8, P5, PT, R8, UR21, RZ ;  /* 0x0000001508087c10 */ /* 0x008fca000ffbe0ff */
[----:B------:R0:W-:Y:S04]  /*21660*/  STL [R1+0x878], R8 ;  /* 0x0008780801007387 */ /* 0x0001e80000100800 */
[----:B------:R-:W3:Y:S04]  /*21670*/  LDL.LU R29, [R1+0x874] ;  /* 0x00087400011d7983 */ /* 0x000ee80000300800 */
[----:B------:R-:W3:Y:S04]  /*21680*/  LDL.LU R28, [R1+0x4e8] ;  /* 0x0004e800011c7983 */ /* 0x000ee80000300800 */
[----:B0-----:R-:W3:Y:S04]  /*21690*/  LDL.LU R8, [R1+0x86c] ;  /* 0x00086c0001087983 */ /* 0x001ee80000300800 */
[----:B------:R-:W3:Y:S04]  /*216a0*/  LDL.LU R27, [R1+0x4e0] ;  /* 0x0004e000011b7983 */ /* 0x000ee80000300800 */
[----:B------:R-:W3:Y:S04]  /*216b0*/  LDL.LU R26, [R1+0x864] ;  /* 0x00086400011a7983 */ /* 0x000ee80000300800 */
[----:B------:R-:W3:Y:S01]  /*216c0*/  LDL.LU R25, [R1+0x4d8] ;  /* 0x0004d80001197983 */ /* 0x000ee20000300800 */
[----:B----4-:R-:W-:-:S05]  /*216d0*/  IADD3.X R7, PT, PT, R7, UR52, RZ, P6, !PT ;  /* 0x0000003407077c10 */ /* 0x010fca000b7fe4ff */
        /* <DEDUP_REMOVED lines=18> */
[----:B------:R-:W-:-:S05]  /*21800*/  IADD3.X R10, PT, PT, R10, UR52, RZ, P2, !PT ;  /* 0x000000340a0a7c10 */ /* 0x000fca00097fe4ff */
[----:B------:R0:W-:Y:S04]  /*21810*/  STL [R1+0x504], R10 ;  /* 0x0005040a01007387 */ /* 0x0001e80000100800 */
[----:B0-----:R-:W4:Y:S01]  /*21820*/  LDL.LU R10, [R1+0x4b8] ;  /* 0x0004b800010a7983 */ /* 0x001f220000300800 */
[----:B------:R-:W-:Y:S02]  /*21830*/  IADD3 R33, P2, PT, R33, UR21, RZ ;  /* 0x0000001521217c10 */ /* 0x000fe4000ff5e0ff */
[----:B--2---:R-:W-:-:S05]  /*21840*/  IADD3.X R9, PT, PT, R9, UR52, RZ, P3, !PT ;  /* 0x0000003409097c10 */ /* 0x004fca0009ffe4ff */
[----:B------:R0:W-:Y:S04]  /*21850*/  STL [R1+0x4fc], R9 ;  /* 0x0004fc0901007387 */ /* 0x0001e80000100800 */
[----:B0-----:R-:W2:Y:S01]  /*21860*/  LDL.LU R9, [R1+0x83c] ;  /* 0x00083c0001097983 */ /* 0x001ea20000300800 */
[----:B------:R-:W-:Y:S02]  /*21870*/  IADD3 R32, P3, PT, R32, UR21, RZ ;  /* 0x0000001520207c10 */ /* 0x000fe4000ff7e0ff */
[----:B------:R-:W-:Y:S02]  /*21880*/  IADD3.X R31, PT, PT, R31, UR52, RZ, P4, !PT ;  /* 0x000000341f1f7c10 */ /* 0x000fe4000a7fe4ff */
[----:B------:R-:W-:Y:S01]  /*21890*/  IADD3 R30, P4, PT, R30, UR21, RZ ;  /* 0x000000151e1e7c10 */ /* 0x000fe2000ff9e0ff */
[----:B------:R-:W-:Y:S04]  /*218a0*/  STL [R1+0x868], R33 ;  /* 0x0008682101007387 */ /* 0x000fe80000100800 */
[----:B------:R-:W-:Y:S01]  /*218b0*/  STL [R1+0x860], R32 ;  /* 0x0008602001007387 */ /* 0x000fe20000100800 */
[----:B---3--:R-:W-:-:S03]  /*218c0*/  IADD3.X R29, PT, PT, R29, UR52, RZ, P5, !PT ;  /* 0x000000341d1d7c10 */ /* 0x008fc6000affe4ff */
[----:B------:R-:W-:Y:S01]  /*218d0*/  STL [R1+0x4f4], R31 ;  /* 0x0004f41f01007387 */ /* 0x000fe20000100800 */
[----:B------:R-:W-:Y:S02]  /*218e0*/  IADD3 R28, P5, PT, R28, UR21, RZ ;  /* 0x000000151c1c7c10 */ /* 0x000fe4000ffbe0ff */
[----:B------:R-:W-:Y:S01]  /*218f0*/  IADD3.X R8, PT, PT, R8, UR52, RZ, P6, !PT ;  /* 0x0000003408087c10 */ /* 0x000fe2000b7fe4ff */
[----:B------:R-:W-:Y:S01]  /*21900*/  STL [R1+0x4f0], R30 ;  /* 0x0004f01e01007387 */ /* 0x000fe20000100800 */
[----:B------:R-:W-:-:S03]  /*21910*/  IADD3 R27, P6, PT, R27, UR21, RZ ;  /* 0x000000151b1b7c10 */ /* 0x000fc6000ffde0ff */
[----:B------:R0:W-:Y:S01]  /*21920*/  STL [R1+0x86c], R8 ;  /* 0x00086c0801007387 */ /* 0x0001e20000100800 */
[----:B------:R-:W-:-:S03]  /*21930*/  IADD3.X R26, PT, PT, R26, UR52, RZ, P2, !PT ;  /* 0x000000341a1a7c10 */ /* 0x000fc600097fe4ff */
[----:B------:R-:W-:Y:S01]  /*21940*/  STL [R1+0x874], R29 ;  /* 0x0008741d01007387 */ /* 0x000fe20000100800 */
[----:B------:R-:W-:-:S03]  /*21950*/  IADD3 R25, P2, PT, R25, UR21, RZ ;  /* 0x0000001519197c10 */ /* 0x000fc6000ff5e0ff */
[----:B0-----:R-:W3:Y:S04]  /*21960*/  LDL.LU R8, [R1+0x838] ;  /* 0x0008380001087983 */ /* 0x001ee80000300800 */
[----:B------:R-:W-:Y:S04]  /*21970*/  STL [R1+0x4e8], R28 ;  /* 0x0004e81c01007387 */ /* 0x000fe80000100800 */
[----:B------:R-:W-:Y:S01]  /*21980*/  STL [R1+0x4e0], R27 ;  /* 0x0004e01b01007387 */ /* 0x000fe20000100800 */
[----:B----4-:R-:W-:-:S03]  /*21990*/  IADD3.X R24, PT, PT, R24, UR52, RZ, P3, !PT ;  /* 0x0000003418187c10 */ /* 0x010fc60009ffe4ff */
[----:B------:R-:W-:Y:S01]  /*219a0*/  STL [R1+0x864], R26 ;  /* 0x0008641a01007387 */ /* 0x000fe20000100800 */
[----:B------:R-:W-:-:S03]  /*219b0*/  IADD3.X R7, PT, PT, R7, UR52, RZ, P4, !PT ;  /* 0x0000003407077c10 */ /* 0x000fc6000a7fe4ff */
[----:B------:R-:W-:Y:S04]  /*219c0*/  STL [R1+0x4d8], R25 ;  /* 0x0004d81901007387 */ /* 0x000fe80000100800 */
[----:B------:R0:W-:Y:S04]  /*219d0*/  STL [R1+0x4ec], R7 ;  /* 0x0004ec0701007387 */ /* 0x0001e80000100800 */
[----:B------:R-:W-:Y:S04]  /*219e0*/  STL [R1+0x85c], R24 ;  /* 0x00085c1801007387 */ /* 0x000fe80000100800 */
[----:B0-----:R-:W4:Y:S01]  /*219f0*/  LDL.LU R7, [R1+0x4cc] ;  /* 0x0004cc0001077983 */ /* 0x001f220000300800 */
[----:B------:R-:W-:-:S02]  /*21a00*/  IADD3 R23, P3, PT, R23, UR21, RZ ;  /* 0x0000001517177c10 */ /* 0x000fc4000ff7e0ff */
[----:B------:R-:W-:Y:S02]  /*21a10*/  IADD3 R22, P4, PT, R22, UR21, RZ ;  /* 0x0000001516167c10 */ /* 0x000fe4000ff9e0ff */
[----:B------:R-:W-:Y:S02]  /*21a20*/  IADD3.X R21, PT, PT, R21, UR52, RZ, P5, !PT ;  /* 0x0000003415157c10 */ /* 0x000fe4000affe4ff */
[----:B------:R-:W-:Y:S01]  /*21a30*/  IADD3 R20, P5, PT, R20, UR21, RZ ;  /* 0x0000001514147c10 */ /* 0x000fe2000ffbe0ff */
        /* <DEDUP_REMOVED lines=18> */
[----:B------:R0:W-:Y:S04]  /*21b60*/  STL [R1+0x4c0], R11 ;  /* 0x0004c00b01007387 */ /* 0x0001e80000100800 */
[----:B------:R-:W-:Y:S04]  /*21b70*/  STL [R1+0x4c8], R14 ;  /* 0x0004c80e01007387 */ /* 0x000fe80000100800 */
[----:B0-----:R-:W4:Y:S04]  /*21b80*/  LDL.LU R11, [R1+0x830] ;  /* 0x00083000010b7983 */ /* 0x001f280000300800 */
[----:B------:R-:W-:Y:S04]  /*21b90*/  STL [R1+0x84c], R13 ;  /* 0x00084c0d01007387 */ /* 0x000fe80000100800 */
[----:B------:R-:W4:Y:S01]  /*21ba0*/  LDL.LU R33, [R1+0x4c4] ;  /* 0x0004c40001217983 */ /* 0x000f220000300800 */
[----:B------:R-:W-:-:S05]  /*21bb0*/  IADD3 R10, P5, PT, R10, UR21, RZ ;  /* 0x000000150a0a7c10 */ /* 0x000fca000ffbe0ff */
[----:B------:R0:W-:Y:S04]  /*21bc0*/  STL [R1+0x4b8], R10 ;  /* 0x0004b80a01007387 */ /* 0x0001e80000100800 */
[----:B------:R-:W-:Y:S04]  /*21bd0*/  STL [R1+0x844], R12 ;  /* 0x0008440c01007387 */ /* 0x000fe80000100800 */
[----:B0-----:R-:W4:Y:S04]  /*21be0*/  LDL.LU R10, [R1+0x828] ;  /* 0x00082800010a7983 */ /* 0x001f280000300800 */
[----:B------:R-:W4:Y:S04]  /*21bf0*/  LDL.LU R32, [R1+0x4bc] ;  /* 0x0004bc0001207983 */ /* 0x000f280000300800 */
[----:B------:R-:W4:Y:S04]  /*21c00*/  LDL.LU R31, [R1+0x820] ;  /* 0x00082000011f7983 */ /* 0x000f280000300800 */
[----:B------:R-:W4:Y:S01]  /*21c10*/  LDL.LU R30, [R1+0x4b4] ;  /* 0x0004b400011e7983 */ /* 0x000f220000300800 */
[----:B--2---:R-:W-:-:S05]  /*21c20*/  IADD3.X R9, PT, PT, R9, UR52, RZ, P6, !PT ;  /* 0x0000003409097c10 */ /* 0x004fca000b7fe4ff */
[----:B------:R0:W-:Y:S04]  /*21c30*/  STL [R1+0x83c], R9 ;  /* 0x00083c0901007387 */ /* 0x0001e80000100800 */
[----:B------:R-:W2:Y:S04]  /*21c40*/  LDL.LU R29, [R1+0x4b0] ;  /* 0x0004b000011d7983 */ /* 0x000ea80000300800 */
[----:B------:R-:W2:Y:S04]  /*21c50*/  LDL.LU R28, [R1+0x834] ;  /* 0x00083400011c7983 */ /* 0x000ea80000300800 */
        /* <DEDUP_REMOVED lines=23> */
[----:B------:R-:W-:-:S05]  /*21dd0*/  IADD3 R11, P2, PT, R11, UR21, RZ ;  /* 0x000000150b0b7c10 */ /* 0x000fca000ff5e0ff */
[----:B------:R0:W-:Y:S01]  /*21de0*/  STL [R1+0x830], R11 ;  /* 0x0008300b01007387 */ /* 0x0001e20000100800 */
[----:B------:R-:W-:-:S03]  /*21df0*/  IADD3.X R33, PT, PT, R33, UR52, RZ, P3, !PT ;  /* 0x0000003421217c10 */ /* 0x000fc60009ffe4ff */
[----:B0-----:R-:W4:Y:S01]  /*21e00*/  LDL.LU R11, [R1+0x804] ;  /* 0x00080400010b7983 */ /* 0x001f220000300800 */
[----:B------:R-:W-:Y:S02]  /*21e10*/  IADD3 R10, P3, PT, R10, UR21, RZ ;  /* 0x000000150a0a7c10 */ /* 0x000fe4000ff7e0ff */
[----:B------:R-:W-:-:S03]  /*21e20*/  IADD3.X R32, PT, PT, R32, UR52, RZ, P4, !PT ;  /* 0x0000003420207c10 */ /* 0x000fc6000a7fe4ff */
[----:B------:R0:W-:Y:S01]  /*21e30*/  STL [R1+0x828], R10 ;  /* 0x0008280a01007387 */ /* 0x0001e20000100800 */
[----:B------:R-:W-:Y:S02]  /*21e40*/  IADD3 R31, P4, PT, R31, UR21, RZ ;  /* 0x000000151f1f7c10 */ /* 0x000fe4000ff9e0ff */
[----:B------:R-:W-:Y:S01]  /*21e50*/  IADD3.X R30, PT, PT, R30, UR52, RZ, P5, !PT ;  /* 0x000000341e1e7c10 */ /* 0x000fe2000affe4ff */
        /* <DEDUP_REMOVED lines=14> */
[----:B------:R-:W-:Y:S04]  /*21f40*/  STL [R1+0x834], R28 ;  /* 0x0008341c01007387 */ /* 0x000fe80000100800 */
[----:B------:R-:W-:Y:S01]  /*21f50*/  STL [R1+0x82c], R27 ;  /* 0x00082c1b01007387 */ /* 0x000fe20000100800 */
[----:B---3--:R-:W-:Y:S02]  /*21f60*/  IADD3 R24, P3, PT, R24, UR21, RZ ;  /* 0x0000001518187c10 */ /* 0x008fe4000ff7e0ff */
[----:B------:R-:W-:Y:S01]  /*21f70*/  IADD3.X R23, PT, PT, R23, UR52, RZ, P4, !PT ;  /* 0x0000003417177c10 */ /* 0x000fe2000a7fe4ff */
        /* <DEDUP_REMOVED lines=8> */
[----:B0-----:R-:W3:Y:S04]  /*22000*/  LDL.LU R8, [R1+0x7f8] ;  /* 0x0007f80001087983 */ /* 0x001ee80000300800 */
[----:B------:R-:W-:Y:S01]  /*22010*/  STL [R1+0x81c], R23 ;  /* 0x00081c1701007387 */ /* 0x000fe20000100800 */
[----:B----4-:R-:W-:-:S03]  /*22020*/  IADD3 R19, P6, PT, R19, UR21, RZ ;  /* 0x0000001513137c10 */ /* 0x010fc6000ffde0ff */
        /* <DEDUP_REMOVED lines=13> */
[----:B------:R-:W-:Y:S04]  /*22100*/  STL [R1+0x490], R15 ;  /* 0x0004900f01007387 */ /* 0x000fe80000100800 */
[----:B------:R0:W-:Y:S04]  /*22110*/  STL [R1+0x80c], R7 ;  /* 0x00080c0701007387 */ /* 0x0001e80000100800 */
[----:B------:R-:W-:Y:S04]  /*22120*/  STL [R1+0x814], R14 ;  /* 0x0008140e01007387 */ /* 0x000fe80000100800 */
[----:B0-----:R-:W4:Y:S01]  /*22130*/  LDL.LU R7, [R1+0x48c] ;  /* 0x00048c0001077983 */ /* 0x001f220000300800 */
[----:B------:R-:W-:-:S02]  /*22140*/  IADD3 R13, P4, PT, R13, UR21, RZ ;  /* 0x000000150d0d7c10 */ /* 0x000fc4000ff9e0ff */
[----:B------:R-:W-:-:S03]  /*22150*/  IADD3 R12, P5, PT, R12, UR21, RZ ;  /* 0x000000150c0c7c10 */ /* 0x000fc6000ffbe0ff */
[----:B------:R-:W-:Y:S04]  /*22160*/  STL [R1+0x488], R13 ;  /* 0x0004880d01007387 */ /* 0x000fe80000100800 */
[----:B------:R-:W4:Y:S01]  /*22170*/  LDL.LU R33, [R1+0x7f0] ;  /* 0x0007f00001217983 */ /* 0x000f220000300800 */
[----:B------:R-:W-:-:S05]  /*22180*/  IADD3.X R11, PT, PT, R11, UR52, RZ, P6, !PT ;  /* 0x000000340b0b7c10 */ /* 0x000fca000b7fe4ff */
[----:B------:R0:W-:Y:S04]  /*22190*/  STL [R1+0x804], R11 ;  /* 0x0008040b01007387 */ /* 0x0001e80000100800 */
[----:B------:R-:W-:Y:S04]  /*221a0*/  STL [R1+0x480], R12 ;  /* 0x0004800c01007387 */ /* 0x000fe80000100800 */
        /* <DEDUP_REMOVED lines=31> */
[----:B----4-:R-:W-:-:S05]  /*223a0*/  IADD3.X R7, PT, PT, R7, UR52, RZ, P3, !PT ;  /* 0x0000003407077c10 */ /* 0x010fca0009ffe4ff */
[----:B------:R0:W-:Y:S04]  /*223b0*/  STL [R1+0x48c], R7 ;  /* 0x00048c0701007387 */ /* 0x0001e80000100800 */
[----:B0-----:R-:W4:Y:S01]  /*223c0*/  LDL.LU R7, [R1+0x440] ;  /* 0x0004400001077983 */ /* 0x001f220000300800 */
[----:B------:R-:W-:Y:S02]  /*223d0*/  IADD3 R33, P3, PT, R33, UR21, RZ ;  /* 0x0000001521217c10 */ /* 0x000fe4000ff7e0ff */
[----:B------:R-:W-:Y:S02]  /*223e0*/  IADD3.X R11, PT, PT, R11, UR52, RZ, P4, !PT ;  /* 0x000000340b0b7c10 */ /* 0x000fe4000a7fe4ff */
[----:B------:R-:W-:-:S03]  /*223f0*/  IADD3 R32, P4, PT, R32, UR21, RZ ;  /* 0x0000001520207c10 */ /* 0x000fc6000ff9e0ff */
[----:B------:R0:W-:Y:S01]  /*22400*/  STL [R1+0x484], R11 ;  /* 0x0004840b01007387 */ /* 0x0001e20000100800 */
[----:B------:R-:W-:Y:S02]  /*22410*/  IADD3.X R31, PT, PT, R31, UR52, RZ, P5, !PT ;  /* 0x000000341f1f7c10 */ /* 0x000fe4000affe4ff */
[----:B------:R-:W-:Y:S01]  /*22420*/  IADD3 R30, P5, PT, R30, UR21, RZ ;  /* 0x000000151e1e7c10 */ /* 0x000fe2000ffbe0ff */
[----:B0-----:R-:W4:Y:S04]  /*22430*/  LDL.LU R11, [R1+0x7c4] ;  /* 0x0007c400010b7983 */ /* 0x001f280000300800 */
        /* <DEDUP_REMOVED lines=10> */
[----:B------:R-:W-:Y:S01]  /*224e0*/  STL [R1+0x474], R29 ;  /* 0x0004741d01007387 */ /* 0x000fe20000100800 */
[----:B------:R-:W-:-:S03]  /*224f0*/  IADD3 R25, P3, PT, R25, UR21, RZ ;  /* 0x0000001519197c10 */ /* 0x000fc6000ff7e0ff */
[----:B0-----:R-:W4:Y:S04]  /*22500*/  LDL.LU R10, [R1+0x438] ;  /* 0x00043800010a7983 */ /* 0x001f280000300800 */
[----:B------:R-:W-:Y:S04]  /*22510*/  STL [R1+0x470], R28 ;  /* 0x0004701c01007387 */ /* 0x000fe80000100800 */
[----:B------:R-:W-:Y:S04]  /*22520*/  STL [R1+0x468], R27 ;  /* 0x0004681b01007387 */ /* 0x000fe80000100800 */
[----:B------:R-:W-:Y:S04]  /*22530*/  STL [R1+0x7ec], R26 ;  /* 0x0007ec1a01007387 */ /* 0x000fe80000100800 */
[----:B------:R-:W-:Y:S01]  /*22540*/  STL [R1+0x460], R25 ;  /* 0x0004601901007387 */ /* 0x000fe20000100800 */
[----:B--2---:R-:W-:-:S02]  /*22550*/  IADD3.X R24, PT, PT, R24, UR52, RZ, P4, !PT ;  /* 0x0000003418187c10 */ /* 0x004fc4000a7fe4ff */
[----:B------:R-:W-:-:S05]  /*22560*/  IADD3.X R9, PT, PT, R9, UR52, RZ, P5, !PT ;  /* 0x0000003409097c10 */ /* 0x000fca000affe4ff */
[----:B------:R0:W-:Y:S04]  /*22570*/  STL [R1+0x7dc], R9 ;  /* 0x0007dc0901007387 */ /* 0x0001e80000100800 */
[----:B------:R-:W-:Y:S04]  /*22580*/  STL [R1+0x7e4], R24 ;  /* 0x0007e41801007387 */ /* 0x000fe80000100800 */
[----:B0-----:R-:W2:Y:S01]  /*22590*/  LDL.LU R9, [R1+0x7bc] ;  /* 0x0007bc0001097983 */ /* 0x001ea20000300800 */
[----:B------:R-:W-:Y:S02]  /*225a0*/  IADD3 R23, P4, PT, R23, UR21, RZ ;  /* 0x0000001517177c10 */ /* 0x000fe4000ff9e0ff */
[----:B------:R-:W-:-:S02]  /*225b0*/  IADD3 R22, P5, PT, R22, UR21, RZ ;  /* 0x0000001516167c10 */ /* 0x000fc4000ffbe0ff */
[----:B------:R-:W-:Y:S02]  /*225c0*/  IADD3.X R21, PT, PT, R21, UR52, RZ, P6, !PT ;  /* 0x0000003415157c10 */ /* 0x000fe4000b7fe4ff */
[----:B------:R-:W-:Y:S01]  /*225d0*/  IADD3 R20, P6, PT, R20, UR21, RZ ;  /* 0x0000001514147c10 */ /* 0x000fe2000ffde0ff */
[----:B------:R-:W-:Y:S01]  /*225e0*/  STL [R1+0x458], R23 ;  /* 0x0004581701007387 */ /* 0x000fe20000100800 */
[----:B---3--:R-:W-:-:S03]  /*225f0*/  IADD3.X R19, PT, PT, R19, UR52, RZ, P2, !PT ;  /* 0x0000003413137c10 */ /* 0x008fc600097fe4ff */
        /* <DEDUP_REMOVED lines=18> */
[----:B0-----:R-:W3:Y:S04]  /*22720*/  LDL.LU R8, [R1+0x7b8] ;  /* 0x0007b80001087983 */ /* 0x001ee80000300800 */
[----:B------:R-:W-:Y:S04]  /*22730*/  STL [R1+0x7d4], R13 ;  /* 0x0007d40d01007387 */ /* 0x000fe80000100800 */
[----:B------:R-:W3:Y:S01]  /*22740*/  LDL.LU R33, [R1+0x44c] ;  /* 0x00044c0001217983 */ /* 0x000ee20000300800 */
[----:B----4-:R-:W-:-:S05]  /*22750*/  IADD3 R7, P6, PT, R7, UR21, RZ ;  /* 0x0000001507077c10 */ /* 0x010fca000ffde0ff */
[----:B------:R0:W-:Y:S04]  /*22760*/  STL [R1+0x440], R7 ;  /* 0x0004400701007387 */ /* 0x0001e80000100800 */
[----:B------:R-:W-:Y:S04]  /*22770*/  STL [R1+0x7cc], R12 ;  /* 0x0007cc0c01007387 */ /* 0x000fe80000100800 */
        /* <DEDUP_REMOVED lines=31> */
[----:B---3--:R-:W-:-:S05]  /*22970*/  IADD3 R8, P3, PT, R8, UR21, RZ ;  /* 0x0000001508087c10 */ /* 0x008fca000ff7e0ff */
[----:B------:R0:W-:Y:S01]  /*22980*/  STL [R1+0x7b8], R8 ;  /* 0x0007b80801007387 */ /* 0x0001e20000100800 */
[----:B------:R-:W-:-:S03]  /*22990*/  IADD3.X R33, PT, PT, R33, UR52, RZ, P4, !PT ;  /* 0x0000003421217c10 */ /* 0x000fc6000a7fe4ff */
[----:B0-----:R-:W3:Y:S01]  /*229a0*/  LDL.LU R8, [R1+0x78c] ;  /* 0x00078c0001087983 */ /* 0x001ee20000300800 */
[----:B----4-:R-:W-:-:S05]  /*229b0*/  IADD3 R7, P4, PT, R7, UR21, RZ ;  /* 0x0000001507077c10 */ /* 0x010fca000ff9e0ff */
[----:B------:R0:W-:Y:S04]  /*229c0*/  STL [R1+0x7b0], R7 ;  /* 0x0007b00701007387 */ /* 0x0001e80000100800 */
[----:B0-----:R-:W4:Y:S01]  /*229d0*/  LDL.LU R7, [R1+0x400] ;  /* 0x0004000001077983 */ /* 0x001f220000300800 */
[----:B------:R-:W-:Y:S02]  /*229e0*/  IADD3.X R32, PT, PT, R32, UR52, RZ, P5, !PT ;  /* 0x0000003420207c10 */ /* 0x000fe4000affe4ff */
[----:B------:R-:W-:Y:S02]  /*229f0*/  IADD3 R31, P5, PT, R31, UR21, RZ ;  /* 0x000000151f1f7c10 */ /* 0x000fe4000ffbe0ff */
[----:B------:R-:W-:Y:S01]  /*22a00*/  IADD3.X R30, PT, PT, R30, UR52, RZ, P6, !PT ;  /* 0x000000341e1e7c10 */ /* 0x000fe2000b7fe4ff */
[----:B------:R-:W-:Y:S04]  /*22a10*/  STL [R1+0x44c], R33 ;  /* 0x00044c2101007387 */ /* 0x000fe80000100800 */
[----:B------:R-:W-:Y:S01]  /*22a20*/  STL [R1+0x444], R32 ;  /* 0x0004442001007387 */ /* 0x000fe20000100800 */
[----:B------:R-:W-:-:S02]  /*22a30*/  IADD3 R29, P6, PT, R29, UR21, RZ ;  /* 0x000000151d1d7c10 */ /* 0x000fc4000ffde0ff */
        /* <DEDUP_REMOVED lines=9> */
[----:B0-----:R-:W4:Y:S04]  /*22ad0*/  LDL.LU R11, [R1+0x784] ;  /* 0x00078400010b7983 */ /* 0x001f280000300800 */
        /* <DEDUP_REMOVED lines=13> */
[----:B------:R-:W-:Y:S04]  /*22bb0*/  STL [R1+0x7a4], R23 ;  /* 0x0007a41701007387 */ /* 0x000fe80000100800 */
[----:B------:R-:W-:Y:S04]  /*22bc0*/  STL [R1+0x79c], R22 ;  /* 0x00079c1601007387 */ /* 0x000fe80000100800 */
[----:B------:R-:W-:Y:S04]  /*22bd0*/  STL [R1+0x798], R21 ;  /* 0x0007981501007387 */ /* 0x000fe80000100800 */
[----:B------:R-:W-:Y:S01]  /*22be0*/  STL [R1+0x42c], R20 ;  /* 0x00042c1401007387 */ /* 0x000fe20000100800 */
[----:B--2---:R-:W-:-:S02]  /*22bf0*/  IADD3 R19, P2, PT, R19, UR21, RZ ;  /* 0x0000001513137c10 */ /* 0x004fc4000ff5e0ff */
        /* <DEDUP_REMOVED lines=10> */
[----:B------:R-:W-:-:S05]  /*22ca0*/  IADD3.X R9, PT, PT, R9, UR52, RZ, P6, !PT ;  /* 0x0000003409097c10 */ /* 0x000fca000b7fe4ff */
[----:B------:R0:W-:Y:S04]  /*22cb0*/  STL [R1+0x794], R9 ;  /* 0x0007940901007387 */ /* 0x0001e80000100800 */
[----:B------:R-:W-:Y:S04]  /*22cc0*/  STL [R1+0x414], R14 ;  /* 0x0004140e01007387 */ /* 0x000fe80000100800 */
[----:B0-----:R-:W2:Y:S01]  /*22cd0*/  LDL.LU R9, [R1+0x77c] ;  /* 0x00077c0001097983 */ /* 0x001ea20000300800 */
[----:B------:R-:W-:Y:S02]  /*22ce0*/  IADD3 R13, P5, PT, R13, UR21, RZ ;  /* 0x000000150d0d7c10 */ /* 0x000fe4000ffbe0ff */
[----:B------:R-:W-:-:S03]  /*22cf0*/  IADD3 R12, P6, PT, R12, UR21, RZ ;  /* 0x000000150c0c7c10 */ /* 0x000fc6000ffde0ff */
[----:B------:R-:W-:Y:S04]  /*22d00*/  STL [R1+0x410], R13 ;  /* 0x0004100d01007387 */ /* 0x000fe80000100800 */
[----:B------:R-:W2:Y:S01]  /*22d10*/  LDL.LU R33, [R1+0x778] ;  /* 0x0007780001217983 */ /* 0x000ea20000300800 */
[----:B---3--:R-:W-:-:S05]  /*22d20*/  IADD3.X R8, PT, PT, R8, UR52, RZ, P2, !PT ;  /* 0x0000003408087c10 */ /* 0x008fca00097fe4ff */
[----:B------:R0:W-:Y:S04]  /*22d30*/  STL [R1+0x78c], R8 ;  /* 0x00078c0801007387 */ /* 0x0001e80000100800 */
[----:B------:R-:W-:Y:S04]  /*22d40*/  STL [R1+0x408], R12 ;  /* 0x0004080c01007387 */ /* 0x000fe80000100800 */
[----:B0-----:R-:W3:Y:S04]  /*22d50*/  LDL.LU R8, [R1+0x40c] ;  /* 0x00040c0001087983 */ /* 0x001ee80000300800 */
[----:B------:R-:W3:Y:S04]  /*22d60*/  LDL.LU R32, [R1+0x770] ;  /* 0x0007700001207983 */ /* 0x000ee80000300800 */
[----:B------:R-:W3:Y:S04]  /*22d70*/  LDL.LU R31, [R1+0x404] ;  /* 0x00040400011f7983 */ /* 0x000ee80000300800 */
[----:B------:R-:W3:Y:S01]  /*22d80*/  LDL.LU R30, [R1+0x768] ;  /* 0x00076800011e7983 */ /* 0x000ee20000300800 */
[----:B----4-:R-:W-:-:S05]  /*22d90*/  IADD3 R7, P2, PT, R7, UR21, RZ ;  /* 0x0000001507077c10 */ /* 0x010fca000ff5e0ff */
        /* <DEDUP_REMOVED lines=26> */
[----:B--2---:R-:W-:-:S05]  /*22f40*/  IADD3.X R9, PT, PT, R9, UR52, RZ, P4, !PT ;  /* 0x0000003409097c10 */ /* 0x004fca000a7fe4ff */
[----:B------:R0:W-:Y:S04]  /*22f50*/  STL [R1+0x77c], R9 ;  /* 0x00077c0901007387 */ /* 0x0001e80000100800 */
[----:B0-----:R-:W2:Y:S01]  /*22f60*/  LDL.LU R9, [R1+0x3c8] ;  /* 0x0003c80001097983 */ /* 0x001ea20000300800 */
[----:B------:R-:W-:Y:S02]  /*22f70*/  IADD3 R33, P4, PT, R33, UR21, RZ ;  /* 0x0000001521217c10 */ /* 0x000fe4000ff9e0ff */
[----:B---3--:R-:W-:Y:S02]  /*22f80*/  IADD3.X R8, PT, PT, R8, UR52, RZ, P5, !PT ;  /* 0x0000003408087c10 */ /* 0x008fe4000affe4ff */
[----:B------:R-:W-:-:S03]  /*22f90*/  IADD3 R32, P5, PT, R32, UR21, RZ ;  /* 0x0000001520207c10 */ /* 0x000fc6000ffbe0ff */
[----:B------:R0:W-:Y:S01]  /*22fa0*/  STL [R1+0x40c], R8 ;  /* 0x00040c0801007387 */ /* 0x0001e20000100800 */
[----:B------:R-:W-:Y:S02]  /*22fb0*/  IADD3.X R31, PT, PT, R31, UR52, RZ, P6, !PT ;  /* 0x000000341f1f7c10 */ /* 0x000fe4000b7fe4ff */
[----:B------:R-:W-:Y:S01]  /*22fc0*/  IADD3 R30, P6, PT, R30, UR21, RZ ;  /* 0x000000151e1e7c10 */ /* 0x000fe2000ffde0ff */
        /* <DEDUP_REMOVED lines=50> */
[----:B--2---:R-:W-:-:S05]  /*232f0*/  IADD3 R9, P2, PT, R9, UR21, RZ ;  /* 0x0000001509097c10 */ /* 0x004fca000ff5e0ff */
[----:B------:R0:W-:Y:S04]  /*23300*/  STL [R1+0x3c8], R9 ;  /* 0x0003c80901007387 */ /* 0x0001e80000100800 */
[----:B------:R-:W-:Y:S04]  /*23310*/  STL [R1+0x754], R12 ;  /* 0x0007540c01007387 */ /* 0x000fe80000100800 */
        /* <DEDUP_REMOVED lines=35> */
[----:B--2---:R-:W-:-:S05]  /*23550*/  IADD3 R9, P5, PT, R9, UR21, RZ ;  /* 0x0000001509097c10 */ /* 0x004fca000ffbe0ff */
[----:B------:R0:W-:Y:S04]  /*23560*/  STL [R1+0x738], R9 ;  /* 0x0007380901007387 */ /* 0x0001e80000100800 */
[----:B0-----:R-:W2:Y:S01]  /*23570*/  LDL.LU R9, [R1+0x388] ;  /* 0x0003880001097983 */ /* 0x001ea20000300800 */
[----:B------:R-:W-:Y:S02]  /*23580*/  IADD3.X R32, PT, PT, R32, UR52, RZ, P6, !PT ;  /* 0x0000003420207c10 */ /* 0x000fe4000b7fe4ff */
[----:B------:R-:W-:Y:S02]  /*23590*/  IADD3 R31, P6, PT, R31, UR21, RZ ;  /* 0x000000151f1f7c10 */ /* 0x000fe4000ffde0ff */
[----:B------:R-:W-:Y:S01]  /*235a0*/  IADD3.X R30, PT, PT, R30, UR52, RZ, P2, !PT ;  /* 0x000000341e1e7c10 */ /* 0x000fe200097fe4ff */
[----:B------:R-:W-:Y:S04]  /*235b0*/  STL [R1+0x73c], R33 ;  /* 0x00073c2101007387 */ /* 0x000fe80000100800 */
[----:B------:R-:W-:Y:S01]  /*235c0*/  STL [R1+0x3cc], R32 ;  /* 0x0003cc2001007387 */ /* 0x000fe20000100800 */
[----:B---3--:R-:W-:-:S02]  /*235d0*/  IADD3 R29, P2, PT, R29, UR21, RZ ;  /* 0x000000151d1d7c10 */ /* 0x008fc4000ff5e0ff */
        /* <DEDUP_REMOVED lines=10> */
[----:B------:R-:W-:Y:S04]  /*23680*/  STL [R1+0x3bc], R28 ;  /* 0x0003bc1c01007387 */ /* 0x000fe80000100800 */
[----:B------:R-:W-:Y:S01]  /*23690*/  STL [R1+0x3b4], R27 ;  /* 0x0003b41b01007387 */ /* 0x000fe20000100800 */
[----:B----4-:R-:W-:Y:S02]  /*236a0*/  IADD3 R24, P5, PT, R24, UR21, RZ ;  /* 0x0000001518187c10 */ /* 0x010fe4000ffbe0ff */
[----:B------:R-:W-:Y:S01]  /*236b0*/  IADD3.X R23, PT, PT, R23, UR52, RZ, P6, !PT ;  /* 0x0000003417177c10 */ /* 0x000fe2000b7fe4ff */
[----:B------:R-:W-:Y:S01]  /*236c0*/  STL [R1+0x3b0], R26 ;  /* 0x0003b01a01007387 */ /* 0x000fe20000100800 */
[----:B------:R-:W-:-:S03]  /*236d0*/  IADD3 R7, P6, PT, R7, UR21, RZ ;  /* 0x0000001507077c10 */ /* 0x000fc6000ffde0ff */
        /* <DEDUP_REMOVED lines=24> */
[----:B------:R0:W-:Y:S01]  /*23860*/  STL [R1+0x394], R11 ;  /* 0x0003940b01007387 */ /* 0x0001e20000100800 */
[----:B------:R-:W-:-:S03]  /*23870*/  IADD3 R12, P2, PT, R12, UR21, RZ ;  /* 0x000000150c0c7c10 */ /* 0x000fc6000ff5e0ff */
[----:B------:R-:W-:Y:S04]  /*23880*/  STL [R1+0x39c], R14 ;  /* 0x00039c0e01007387 */ /* 0x000fe80000100800 */
[----:B0-----:R-:W4:Y:S04]  /*23890*/  LDL.LU R11, [R1+0x704] ;  /* 0x00070400010b7983 */ /* 0x001f280000300800 */
        /* <DEDUP_REMOVED lines=37> */
[----:B------:R0:W-:Y:S01]  /*23af0*/  STL [R1+0x704], R11 ;  /* 0x0007040b01007387 */ /* 0x0001e20000100800 */
[----:B------:R-:W-:-:S03]  /*23b00*/  IADD3 R33, P5, PT, R33, UR21, RZ ;  /* 0x0000001521217c10 */ /* 0x000fc6000ffbe0ff */
[----:B0-----:R-:W4:Y:S01]  /*23b10*/  LDL.LU R11, [R1+0x350] ;  /* 0x00035000010b7983 */ /* 0x001f220000300800 */
[----:B------:R-:W-:Y:S02]  /*23b20*/  IADD3.X R10, PT, PT, R10, UR52, RZ, P6, !PT ;  /* 0x000000340a0a7c10 */ /* 0x000fe4000b7fe4ff */
[----:B------:R-:W-:-:S03]  /*23b30*/  IADD3 R32, P6, PT, R32, UR21, RZ ;  /* 0x0000001520207c10 */ /* 0x000fc6000ffde0ff */
[----:B------:R0:W-:Y:S01]  /*23b40*/  STL [R1+0x6fc], R10 ;  /* 0x0006fc0a01007387 */ /* 0x0001e20000100800 */
[----:B------:R-:W-:Y:S02]  /*23b50*/  IADD3.X R31, PT, PT, R31, UR52, RZ, P2, !PT ;  /* 0x000000341f1f7c10 */ /* 0x000fe400097fe4ff */
[----:B------:R-:W-:Y:S01]  /*23b60*/  IADD3 R30, P2, PT, R30, UR21, RZ ;  /* 0x000000151e1e7c10 */ /* 0x000fe2000ff5e0ff */
        /* <DEDUP_REMOVED lines=26> */
[----:B0-----:R-:W3:Y:S04]  /*23d10*/  LDL.LU R8, [R1+0x6cc] ;  /* 0x0006cc0001087983 */ /* 0x001ee80000300800 */
[----:B------:R-:W-:Y:S01]  /*23d20*/  STL [R1+0x368], R23 ;  /* 0x0003681701007387 */ /* 0x000fe20000100800 */
[----:B----4-:R-:W-:-:S03]  /*23d30*/  IADD3.X R19, PT, PT, R19, UR52, RZ, P4, !PT ;  /* 0x0000003413137c10 */ /* 0x010fc6000a7fe4ff */
        /* <DEDUP_REMOVED lines=15> */
[----:B------:R0:W-:Y:S04]  /*23e30*/  STL [R1+0x6c0], R7 ;  /* 0x0006c00701007387 */ /* 0x0001e80000100800 */
[----:B------:R-:W-:Y:S04]  /*23e40*/  STL [R1+0x6c8], R14 ;  /* 0x0006c80e01007387 */ /* 0x000fe80000100800 */
[----:B0-----:R-:W4:Y:S01]  /*23e50*/  LDL.LU R7, [R1+0x340] ;  /* 0x0003400001077983 */ /* 0x001f220000300800 */
[----:B------:R-:W-:-:S03]  /*23e60*/  IADD3.X R12, PT, PT, R12, UR52, RZ, P3, !PT ;  /* 0x000000340c0c7c10 */ /* 0x000fc60009ffe4ff */
        /* <DEDUP_REMOVED lines=230> */
[----:B------:R-:W-:Y:S01]  /*24cd0*/  IADD3.X R30, PT, PT, R30, UR52, RZ, P4, !PT ;  /* 0x000000341e1e7c10 */ /* 0x000fe2000a7fe4ff */
[----:B0-----:R-:W3:Y:S04]  /*24ce0*/  LDL.LU R8, [R1+0x5f0] ;  /* 0x0005f00001087983 */ /* 0x001ee80000300800 */
[----:B------:R-:W-:Y:S04]  /*24cf0*/  STL [R1+0x64c], R33 ;  /* 0x00064c2101007387 */ /* 0x000fe80000100800 */
[----:B------:R-:W-:Y:S01]  /*24d00*/  STL [R1+0x644], R32 ;  /* 0x0006442001007387 */ /* 0x000fe20000100800 */
[----:B----4-:R-:W-:-:S02]  /*24d10*/  IADD3 R29, P4, PT, R29, UR21, RZ ;  /* 0x000000151d1d7c10 */ /* 0x010fc4000ff9e0ff */
        /* <DEDUP_REMOVED lines=10> */
[----:B------:R-:W-:Y:S04]  /*24dc0*/  STL [R1+0x2d4], R28 ;  /* 0x0002d41c01007387 */ /* 0x000fe80000100800 */
[----:B------:R-:W-:Y:S01]  /*24dd0*/  STL [R1+0x2cc], R27 ;  /* 0x0002cc1b01007387 */ /* 0x000fe20000100800 */
[----:B------:R-:W-:Y:S02]  /*24de0*/  IADD3 R24, P2, PT, R24, UR21, RZ ;  /* 0x0000001518187c10 */ /* 0x000fe4000ff5e0ff */
        /* <DEDUP_REMOVED lines=529> */
[----:B------:R-:W4:Y:S04]  /*26f00*/  LDL.LU R13, [R1] ;  /* 0x00000000010d7983 */ /* 0x000f280000300800 */
[----:B------:R-:W4:Y:S04]  /*26f10*/  LDL.LU R12, [R1+0x14] ;  /* 0x00001400010c7983 */ /* 0x000f280000300800 */
[----:B0-----:R-:W4:Y:S01]  /*26f20*/  LDL.LU R11, [R1+0xc] ;  /* 0x00000c00010b7983 */ /* 0x001f220000300800 */
[----:B------:R-:W-:-:S02]  /*26f30*/  IADD3 R10, P4, PT, R10, UR20, RZ ;  /* 0x000000140a0a7c10 */ /* 0x000fc4000ff9e0ff */
[----:B------:R-:W-:-:S03]  /*26f40*/  IADD3.X R33, PT, PT, R33, UR33, RZ, P5, !PT ;  /* 0x0000002121217c10 */ /* 0x000fc6000affe4ff */
[----:B------:R0:W-:Y:S04]  /*26f50*/  STL [R1+0x50], R10 ;  /* 0x0000500a01007387 */ /* 0x0001e80000100800 */
        /* <DEDUP_REMOVED lines=50> */
[----:B------:R-:W-:-:S03]  /*27280*/  IADD3.X R11, PT, PT, R11, UR33, RZ, P3, !PT ;  /* 0x000000210b0b7c10 */ /* 0x000fc60009ffe4ff */
[----:B------:R-:W-:Y:S01]  /*27290*/  STL [R1+0x1c], R14 ;  /* 0x00001c0e01007387 */ /* 0x000fe20000100800 */
[----:B------:R-:W0:Y:S03]  /*272a0*/  SYNCS.PHASECHK.TRANS64.TRYWAIT P3, [UR13], R6 ;  /* 0x00000006ff0075a7 */ /* 0x000e26000806110d */
[----:B------:R-:W-:Y:S04]  /*272b0*/  STL [R1], R13 ;  /* 0x0000000d01007387 */ /* 0x000fe80000100800 */
[----:B------:R-:W-:Y:S04]  /*272c0*/  STL [R1+0x14], R12 ;  /* 0x0000140c01007387 */ /* 0x000fe80000100800 */
[----:B------:R-:W-:Y:S01]  /*272d0*/  STL [R1+0xc], R11 ;  /* 0x00000c0b01007387 */ /* 0x000fe20000100800 */
[----:B------:R-:W-:-:S05]  /*272e0*/  IADD3.X R10, PT, PT, R10, UR33, RZ, P4, !PT ;  /* 0x000000210a0a7c10 */ /* 0x000fca000a7fe4ff */
[----:B------:R-:W-:Y:S01]  /*272f0*/  STL [R1+0x964], R10 ;  /* 0x0009640a01007387 */ /* 0x000fe20000100800 */
[----:B-----5:R-:W-:-:S04]  /*27300*/  IADD3 R162, P4, PT, R162, UR20, RZ ;  /* 0x00000014a2a27c10 */ /* 0x020fc8000ff9e0ff */
[----:B------:R-:W-:Y:S02]  /*27310*/  IADD3.X R161, PT, PT, R161, UR33, RZ, P4, !PT ;  /* 0x00000021a1a17c10 */ /* 0x000fe4000a7fe4ff */
[----:B------:R-:W-:Y:S02]  /*27320*/  IADD3.X R165, PT, PT, R165, UR33, RZ, P6, !PT ;  /* 0x00000021a5a57c10 */ /* 0x000fe4000b7fe4ff */
[----:B------:R-:W-:Y:S02]  /*27330*/  IADD3 R158, P6, PT, R158, UR20, RZ ;  /* 0x000000149e9e7c10 */ /* 0x000fe4000ffde0ff */
[----:B------:R-:W-:Y:S02]  /*27340*/  IADD3 R164, P2, PT, R164, UR20, RZ ;  /* 0x00000014a4a47c10 */ /* 0x000fe4000ff5e0ff */
[----:B------:R-:W-:Y:S02]  /*27350*/  IADD3.X R157, PT, PT, R157, UR33, RZ, P6, !PT ;  /* 0x000000219d9d7c10 */ /* 0x000fe4000b7fe4ff */
[----:B------:R-:W-:-:S02]  /*27360*/  IADD3 R152, P6, PT, R152, UR20, RZ ;  /* 0x0000001498987c10 */ /* 0x000fc4000ffde0ff */
[----:B------:R-:W-:Y:S02]  /*27370*/  IADD3.X R163, PT, PT, R163, UR33, RZ, P2, !PT ;  /* 0x00000021a3a37c10 */ /* 0x000fe400097fe4ff */
[----:B------:R-:W-:Y:S02]  /*27380*/  IADD3 R156, P2, PT, R156, UR20, RZ ;  /* 0x000000149c9c7c10 */ /* 0x000fe4000ff5e0ff */
[----:B------:R-:W-:Y:S02]  /*27390*/  IADD3.X R151, PT, PT, R151, UR33, RZ, P6, !PT ;  /* 0x0000002197977c10 */ /* 0x000fe4000b7fe4ff */
[----:B------:R-:W-:Y:S01]  /*273a0*/  IADD3 R144, P6, PT, R144, UR20, RZ ;  /* 0x0000001490907c10 */ /* 0x000fe2000ffde0ff */
[----:B-1----:R-:W-:Y:S01]  /*273b0*/  UIMAD UR4, UR23, -0x80, UR53 ;  /* 0xffffff80170478a4 */ /* 0x002fe2000f8e0235 */
[----:B------:R-:W-:Y:S02]  /*273c0*/  IADD3.X R155, PT, PT, R155, UR33, RZ, P2, !PT ;  /* 0x000000219b9b7c10 */ /* 0x000fe400097fe4ff */
[----:B------:R-:W-:-:S02]  /*273d0*/  IADD3 R150, P2, PT, R150, UR20, RZ ;  /* 0x0000001496967c10 */ /* 0x000fc4000ff5e0ff */
[----:B------:R-:W-:Y:S02]  /*273e0*/  IADD3.X R143, PT, PT, R143, UR33, RZ, P6, !PT ;  /* 0x000000218f8f7c10 */ /* 0x000fe4000b7fe4ff */
[----:B------:R-:W-:Y:S02]  /*273f0*/  IADD3 R142, P6, PT, R142, UR20, RZ ;  /* 0x000000148e8e7c10 */ /* 0x000fe4000ffde0ff */
[----:B------:R-:W-:Y:S02]  /*27400*/  IADD3.X R149, PT, PT, R149, UR33, RZ, P2, !PT ;  /* 0x0000002195957c10 */ /* 0x000fe400097fe4ff */
[----:B------:R-:W-:Y:S02]  /*27410*/  IADD3.X R141, PT, PT, R141, UR33, RZ, P6, !PT ;  /* 0x000000218d8d7c10 */ /* 0x000fe4000b7fe4ff */
[----:B------:R-:W-:Y:S02]  /*27420*/  PRMT R102, RZ, 0x7610, R102 ;  /* 0x00007610ff667816 */ /* 0x000fe40000000066 */
[----:B--2---:R-:W-:-:S05]  /*27430*/  IADD3.X R9, PT, PT, R9, UR33, RZ, P5, !PT ;  /* 0x0000002109097c10 */ /* 0x004fca000affe4ff */
[----:B------:R1:W-:Y:S02]  /*27440*/  STL [R1+0x4], R9 ;  /* 0x0000040901007387 */ /* 0x0003e40000100800 */
[----:B-1----:R-:W1:Y:S01]  /*27450*/  S2R R9, SR_TID.X ;  /* 0x0000000000097919 */ /* 0x002e620000002100 */
[----:B------:R-:W-:-:S04]  /*27460*/  IADD3 R160, P5, PT, R160, UR20, RZ ;  /* 0x00000014a0a07c10 */ /* 0x000fc8000ffbe0ff */
[----:B------:R-:W-:Y:S02]  /*27470*/  IADD3.X R159, PT, PT, R159, UR33, RZ, P5, !PT ;  /* 0x000000219f9f7c10 */ /* 0x000fe4000affe4ff */
[----:B---3--:R-:W-:-:S05]  /*27480*/  IADD3 R8, P4, PT, R8, UR20, RZ ;  /* 0x0000001408087c10 */ /* 0x008fca000ff9e0ff */
[----:B------:R1:W-:Y:S01]  /*27490*/  STL [R1+0x960], R8 ;  /* 0x0009600801007387 */ /* 0x0003e20000100800 */
[----:B------:R-:W-:Y:S02]  /*274a0*/  IADD3 R154, P5, PT, R154, UR20, RZ ;  /* 0x000000149a9a7c10 */ /* 0x000fe4000ffbe0ff */
[----:B-1----:R-:W-:Y:S02]  /*274b0*/  SHF.R.U32.HI R8, RZ, 0x6, R9 ;  /* 0x00000006ff087819 */ /* 0x002fe40000011609 */
[----:B------:R-:W-:Y:S02]  /*274c0*/  IADD3.X R153, PT, PT, R153, UR33, RZ, P5, !PT ;  /* 0x0000002199997c10 */ /* 0x000fe4000affe4ff */
[----:B------:R-:W-:Y:S02]  /*274d0*/  SGXT.U32 R8, R8, 0x1 ;  /* 0x000000010808781a */ /* 0x000fe40000000000 */
[----:B----4-:R-:W-:-:S05]  /*274e0*/  IADD3.X R7, PT, PT, R7, UR33, RZ, P4, !PT ;  /* 0x0000002107077c10 */ /* 0x010fca000a7fe4ff */
[----:B------:R1:W-:Y:S01]  /*274f0*/  STL [R1+0x95c], R7 ;  /* 0x00095c0701007387 */ /* 0x0003e20000100800 */
[----:B------:R-:W-:Y:S02]  /*27500*/  IADD3 R148, P4, PT, R148, UR20, RZ ;  /* 0x0000001494947c10 */ /* 0x000fe4000ff9e0ff */
[--C-:B-1----:R-:W-:Y:S02]  /*27510*/  SHF.R.U32.HI R7, RZ, 0x6, R9.reuse ;  /* 0x00000006ff077819 */ /* 0x102fe40000011609 */
[----:B------:R-:W-:Y:S02]  /*27520*/  SHF.R.U32.HI R9, RZ, 0x6, R9 ;  /* 0x00000006ff097819 */ /* 0x000fe40000011609 */
[----:B------:R-:W-:Y:S02]  /*27530*/  SGXT.U32 R7, R7, 0x1 ;  /* 0x000000010707781a */ /* 0x000fe40000000000 */
[----:B------:R-:W-:Y:S02]  /*27540*/  SGXT.U32 R9, R9, 0x1 ;  /* 0x000000010909781a */ /* 0x000fe40000000000 */
[----:B------:R-:W-:-:S02]  /*27550*/  IADD3 R146, P5, PT, R146, UR20, RZ ;  /* 0x0000001492927c10 */ /* 0x000fc4000ffbe0ff */
[----:B------:R-:W-:Y:S02]  /*27560*/  LOP3.LUT R9, R9, 0x2, RZ, 0xfc, !PT ;  /* 0x0000000209097812 */ /* 0x000fe400078efcff */
[----:B------:R-:W-:Y:S02]  /*27570*/  LOP3.LUT R8, R8, 0x4, RZ, 0xfc, !PT ;  /* 0x0000000408087812 */ /* 0x000fe400078efcff */
[----:B------:R-:W-:Y:S02]  /*27580*/  LOP3.LUT R7, R7, 0x6, RZ, 0xfc, !PT ;  /* 0x0000000607077812 */ /* 0x000fe400078efcff */
[----:B------:R-:W-:Y:S02]  /*27590*/  IADD3.X R147, PT, PT, R147, UR33, RZ, P4, !PT ;  /* 0x0000002193937c10 */ /* 0x000fe4000a7fe4ff */
[----:B------:R-:W-:Y:S02]  /*275a0*/  IADD3.X R145, PT, PT, R145, UR33, RZ, P5, !PT ;  /* 0x0000002191917c10 */ /* 0x000fe4000affe4ff */
[----:B------:R-:W-:-:S02]  /*275b0*/  ISETP.GE.AND P5, PT, R9, UR4, PT ;  /* 0x0000000409007c0c */ /* 0x000fc4000bfa6270 */
[----:B------:R-:W-:Y:S02]  /*275c0*/  ISETP.GE.AND P4, PT, R8, UR4, PT ;  /* 0x0000000408007c0c */ /* 0x000fe4000bf86270 */
[----:B------:R-:W-:Y:S01]  /*275d0*/  ISETP.GE.AND P2, PT, R7, UR4, PT ;  /* 0x0000000407007c0c */ /* 0x000fe2000bf46270 */
[----:B0-----:R-:W-:-:S12]  /*275e0*/  @!P3 BRA `(.L_x_8) ;  /* 0x000000f80084b947 */ /* 0x001fd80003800000 */
.L_x_16:
[----:B------:R-:W0:Y:S01]  /*275f0*/  S2R R7, SR_TID.X ;  /* 0x0000000000077919 */ /* 0x000e220000002100 */
[----:B------:R-:W-:Y:S01]  /*27600*/  @!P5 IMAD.MOV.U32 R6, RZ, RZ, R144 ;  /* 0x000000ffff06d224 */ /* 0x000fe200078e0090 */
[----:B------:R-:W-:Y:S01]  /*27610*/  PRMT R89, RZ, 0x7610, R89 ;  /* 0x00007610ff597816 */ /* 0x000fe20000000059 */
[----:B------:R-:W1:Y:S01]  /*27620*/  S2R R8, SR_TID.X ;  /* 0x0000000000087919 */ /* 0x000e620000002100 */
[----:B------:R-:W-:Y:S02]  /*27630*/  PRMT R28, RZ, 0x7610, R28 ;  /* 0x00007610ff1c7816 */ /* 0x000fe4000000001c */
[----:B------:R-:W-:Y:S01]  /*27640*/  PRMT R78, RZ, 0x7610, R78 ;  /* 0x00007610ff4e7816 */ /* 0x000fe2000000004e */
[----:B------:R-:W2:Y:S01]  /*27650*/  LDL R79, [R1+0x8] ;  /* 0x00000800014f7983 */ /* 0x000ea20000100800 */
[----:B0-----:R-:W-:-:S04]  /*27660*/  SHF.R.U32.HI R7, RZ, 0x6, R7 ;  /* 0x00000006ff077819 */ /* 0x001fc80000011607 */
[----:B------:R-:W-:Y:S02]  /*27670*/  SGXT.U32 R7, R7, 0x1 ;  /* 0x000000010707781a */ /* 0x000fe40000000000 */
[----:B-1----:R-:W-:Y:S02]  /*27680*/  SHF.R.U32.HI R36, RZ, 0x6, R8 ;  /* 0x00000006ff247819 */ /* 0x002fe40000011608 */
[----:B------:R-:W-:Y:S02]  /*27690*/  LOP3.LUT R7, R7, 0x8, RZ, 0xfc, !PT ;  /* 0x0000000807077812 */ /* 0x000fe400078efcff */
[----:B------:R-:W-:Y:S02]  /*276a0*/  SGXT.U32 R36, R36, 0x1 ;  /* 0x000000012424781a */ /* 0x000fe40000000000 */
[----:B------:R-:W-:Y:S01]  /*276b0*/  ISETP.GE.AND P3, PT, R7, UR4, PT ;  /* 0x0000000407007c0c */ /* 0x000fe2000bf66270 */
[----:B------:R-:W-:Y:S01]  /*276c0*/  @!P5 IMAD.MOV.U32 R7, RZ, RZ, R143 ;  /* 0x000000ffff07d224 */ /* 0x000fe200078e008f */
[----:B------:R-:W-:-:S04]  /*276d0*/  LOP3.LUT R36, R36, 0xa, RZ, 0xfc, !PT ;  /* 0x0000000a24247812 */ /* 0x000fc800078efcff */
[----:B------:R0:W3:Y:S01]  /*276e0*/  @!P5 LDG.E.U8 R102, desc[UR24][R6.64] ;  /* 0x000000180666d981 */ /* 0x0000e2000c1e1100 */
[--C-:B------:R-:W-:Y:S02]  /*276f0*/  SHF.R.U32.HI R2, RZ, 0x6, R8.reuse ;  /* 0x00000006ff027819 */ /* 0x100fe40000011608 */
[----:B------:R-:W-:Y:S02]  /*27700*/  ISETP.GE.AND P5, PT, R36, UR4, PT ;  /* 0x0000000424007c0c */ /* 0x000fe4000bfa6270 */
[----:B------:R-:W-:Y:S01]  /*27710*/  SHF.R.U32.HI R36, RZ, 0x6, R8 ;  /* 0x00000006ff247819 */ /* 0x000fe20000011608 */
[----:B0-----:R-:W-:Y:S02]  /*27720*/  @!P4 IMAD.MOV.U32 R6, RZ, RZ, R146 ;  /* 0x000000ffff06c224 */ /* 0x001fe400078e0092 */
[----:B------:R-:W-:Y:S01]  /*27730*/  @!P4 IMAD.MOV.U32 R7, RZ, RZ, R145 ;  /* 0x000000ffff07c224 */ /* 0x000fe200078e0091 */
[----:B------:R-:W-:Y:S02]  /*27740*/  SGXT.U32 R2, R2, 0x1 ;  /* 0x000000010202781a */ /* 0x000fe40000000000 */
[----:B------:R-:W-:-:S02]  /*27750*/  SGXT.U32 R36, R36, 0x1 ;  /* 0x000000012424781a */ /* 0x000fc40000000000 */
[----:B------:R0:W4:Y:S01]  /*27760*/  @!P4 LDG.E.U8 R89, desc[UR24][R6.64] ;  /* 0x000000180659c981 */ /* 0x000122000c1e1100 */
[----:B------:R-:W-:Y:S02]  /*27770*/  LOP3.LUT R2, R2, 0x12, RZ, 0xfc, !PT ;  /* 0x0000001202027812 */ /* 0x000fe400078efcff */
[----:B------:R-:W-:Y:S01]  /*27780*/  LOP3.LUT R36, R36, 0xc, RZ, 0xfc, !PT ;  /* 0x0000000c24247812 */ /* 0x000fe200078efcff */
[----:B0-----:R-:W-:Y:S02]  /*27790*/  @!P2 IMAD.MOV.U32 R6, RZ, RZ, R148 ;  /* 0x000000ffff06a224 */ /* 0x001fe400078e0094 */
[----:B------:R-:W-:-:S05]  /*277a0*/  @!P2 IMAD.MOV.U32 R7, RZ, RZ, R147 ;  /* 0x000000ffff07a224 */ /* 0x000fca00078e0093 */
[----:B------:R0:W5:Y:S01]  /*277b0*/  @!P2 LDG.E.U8 R28, desc[UR24][R6.64] ;  /* 0x00000018061ca981 */ /* 0x000162000c1e1100 */
[----:B------:R-:W-:Y:S01]  /*277c0*/  ISETP.GE.AND P4, PT, R36, UR4, PT ;  /* 0x0000000424007c0c */ /* 0x000fe2000bf86270 */
[----:B0-----:R-:W-:Y:S02]  /*277d0*/  @!P3 IMAD.MOV.U32 R6, RZ, RZ, R150 ;  /* 0x000000ffff06b224 */ /* 0x001fe400078e0096 */
[----:B------:R-:W-:Y:S01]  /*277e0*/  @!P3 IMAD.MOV.U32 R7, RZ, RZ, R149 ;  /* 0x000000ffff07b224 */ /* 0x000fe200078e0095 */
[----:B------:R-:W-:-:S04]  /*277f0*/  SHF.R.U32.HI R36, RZ, 0x6, R8 ;  /* 0x00000006ff247819 */ /* 0x000fc80000011608 */
[----:B------:R0:W2:Y:S01]  /*27800*/  @!P3 LDG.E.U8 R78, desc[UR24][R6.64] ;  /* 0x00000018064eb981 */ /* 0x0000a2000c1e1100 */
[----:B------:R-:W-:Y:S02]  /*27810*/  ISETP.GE.AND P3, PT, R2, UR4, PT ;  /* 0x0000000402007c0c */ /* 0x000fe4000bf66270 */
[----:B------:R-:W-:Y:S02]  /*27820*/  SHF.R.U32.HI R2, RZ, 0x6, R8 ;  /* 0x00000006ff027819 */ /* 0x000fe40000011608 */
[----:B------:R-:W-:Y:S02]  /*27830*/  PRMT R104, RZ, 0x7610, R104 ;  /* 0x00007610ff687816 */ /* 0x000fe40000000068 */
[----:B------:R-:W-:Y:S02]  /*27840*/  SGXT.U32 R2, R2, 0x1 ;  /* 0x000000010202781a */ /* 0x000fe40000000000 */
[----:B------:R-:W-:Y:S01]  /*27850*/  SGXT.U32 R36, R36, 0x1 ;  /* 0x000000012424781a */ /* 0x000fe20000000000 */
[----:B0-----:R-:W-:-:S02]  /*27860*/  @!P5 IMAD.MOV.U32 R6, RZ, RZ, R152 ;  /* 0x000000ffff06d224 */ /* 0x001fc400078e0098 */
[----:B------:R-:W-:Y:S01]  /*27870*/  @!P5 IMAD.MOV.U32 R7, RZ, RZ, R151 ;  /* 0x000000ffff07d224 */ /* 0x000fe200078e0097 */
[----:B------:R-:W-:Y:S02]  /*27880*/  LOP3.LUT R2, R2, 0x14, RZ, 0xfc, !PT ;  /* 0x0000001402027812 */ /* 0x000fe400078efcff */
[----:B------:R-:W-:Y:S02]  /*27890*/  LOP3.LUT R36, R36, 0x10, RZ, 0xfc, !PT ;  /* 0x0000001024247812 */ /* 0x000fe400078efcff */
[----:B------:R0:W2:Y:S01]  /*278a0*/  @!P5 LDG.E.U8 R104, desc[UR24][R6.64] ;  /* 0x000000180668d981 */ /* 0x0000a2000c1e1100 */
[----:B------:R-:W-:Y:S02]  /*278b0*/  ISETP.GE.AND P5, PT, R2, UR4, PT ;  /* 0x0000000402007c0c */ /* 0x000fe4000bfa6270 */
[----:B------:R-:W-:Y:S02]  /*278c0*/  SHF.R.U32.HI R2, RZ, 0x6, R8 ;  /* 0x00000006ff027819 */ /* 0x000fe40000011608 */
[----:B------:R-:W-:-:S02]  /*278d0*/  ISETP.GE.AND P2, PT, R36, UR4, PT ;  /* 0x0000000424007c0c */ /* 0x000fc4000bf46270 */
[----:B------:R-:W-:Y:S01]  /*278e0*/  SGXT.U32 R2, R2, 0x1 ;  /* 0x000000010202781a */ /* 0x000fe20000000000 */
[----:B------:R-:W2:Y:S01]  /*278f0*/  LDL R36, [R1+0xc] ;  /* 0x00000c0001247983 */ /* 0x000ea20000100800 */
[----:B------:R-:W-:Y:S01]  /*27900*/  PRMT R87, RZ, 0x7610, R87 ;  /* 0x00007610ff577816 */ /* 0x000fe20000000057 */
[----:B0-----:R-:W-:Y:S02]  /*27910*/  @!P4 IMAD.MOV.U32 R6, RZ, RZ, R154 ;  /* 0x000000ffff06c224 */ /* 0x001fe400078e009a */
[----:B------:R-:W-:Y:S01]  /*27920*/  @!P4 IMAD.MOV.U32 R7, RZ, RZ, R153 ;  /* 0x000000ffff07c224 */ /* 0x000fe200078e0099 */
[----:B------:R-:W-:Y:S02]  /*27930*/  LOP3.LUT R2, R2, 0x16, RZ, 0xfc, !PT ;  /* 0x0000001602027812 */ /* 0x000fe400078efcff */
[----:B------:R-:W-:Y:S02]  /*27940*/  PRMT R83, RZ, 0x7610, R83 ;  /* 0x00007610ff537816 */ /* 0x000fe40000000053 */
[----:B------:R0:W2:Y:S01]  /*27950*/  @!P4 LDG.E.U8 R87, desc[UR24][R6.64] ;  /* 0x000000180657c981 */ /* 0x0000a2000c1e1100 */
[----:B------:R-:W-:-:S02]  /*27960*/  ISETP.GE.AND P4, PT, R2, UR4, PT ;  /* 0x0000000402007c0c */ /* 0x000fc4000bf86270 */
[----:B------:R-:W-:Y:S02]  /*27970*/  SHF.R.U32.HI R2, RZ, 0x6, R8 ;  /* 0x00000006ff027819 */ /* 0x000fe40000011608 */
[----:B------:R-:W-:Y:S02]  /*27980*/  PRMT R105, RZ, 0x7610, R105 ;  /* 0x00007610ff697816 */ /* 0x000fe40000000069 */
[----:B------:R-:W-:Y:S01]  /*27990*/  SGXT.U32 R2, R2, 0x1 ;  /* 0x000000010202781a */ /* 0x000fe20000000000 */
[----:B0-----:R-:W-:Y:S02]  /*279a0*/  @!P2 IMAD.MOV.U32 R6, RZ, RZ, R156 ;  /* 0x000000ffff06a224 */ /* 0x001fe400078e009c */
[----:B------:R-:W-:Y:S01]  /*279b0*/  @!P2 IMAD.MOV.U32 R7, RZ, RZ, R155 ;  /* 0x000000ffff07a224 */ /* 0x000fe200078e009b */
[----:B------:R-:W-:-:S04]  /*279c0*/  LOP3.LUT R2, R2, 0x18, RZ, 0xfc, !PT ;  /* 0x0000001802027812 */ /* 0x000fc800078efcff */
[----:B------:R0:W2:Y:S01]  /*279d0*/  @!P2 LDG.E.U8 R83, desc[UR24][R6.64] ;  /* 0x000000180653a981 */ /* 0x0000a2000c1e1100 */
[----:B------:R-:W-:Y:S02]  /*279e0*/  PRMT R85, RZ, 0x7610, R85 ;  /* 0x00007610ff557816 */ /* 0x000fe40000000055 */
[----:B------:R-:W-:Y:S01]  /*279f0*/  ISETP.GE.AND P2, PT, R2, UR4, PT ;  /* 0x0000000402007c0c */ /* 0x000fe2000bf46270 */
[----:B0-----:R-:W-:Y:S02]  /*27a00*/  @!P3 IMAD.MOV.U32 R6, RZ, RZ, R158 ;  /* 0x000000ffff06b224 */ /* 0x001fe400078e009e */
[----:B------:R-:W-:-:S05]  /*27a10*/  @!P3 IMAD.MOV.U32 R7, RZ, RZ, R157 ;  /* 0x000000ffff07b224 */ /* 0x000fca00078e009d */
[----:B------:R0:W2:Y:S01]  /*27a20*/  @!P3 LDG.E.U8 R105, desc[UR24][R6.64] ;  /* 0x000000180669b981 */ /* 0x0000a2000c1e1100 */
[----:B------:R-:W-:Y:S01]  /*27a30*/  PRMT R26, RZ, 0x7610, R26 ;  /* 0x00007610ff1a7816 */ /* 0x000fe2000000001a */
[----:B0-----:R-:W-:Y:S02]  /*27a40*/  @!P5 IMAD.MOV.U32 R6, RZ, RZ, R160 ;  /* 0x000000ffff06d224 */ /* 0x001fe400078e00a0 */
[----:B------:R-:W-:-:S05]  /*27a50*/  @!P5 IMAD.MOV.U32 R7, RZ, RZ, R159 ;  /* 0x000000ffff07d224 */ /* 0x000fca00078e009f */
[----:B------:R0:W2:Y:S01]  /*27a60*/  @!P5 LDG.E.U8 R85, desc[UR24][R6.64] ;  /* 0x000000180655d981 */ /* 0x0000a2000c1e1100 */
[----:B------:R-:W-:Y:S01]  /*27a70*/  PRMT R74, RZ, 0x7610, R74 ;  /* 0x00007610ff4a7816 */ /* 0x000fe2000000004a */
[----:B0-----:R-:W-:Y:S02]  /*27a80*/  @!P4 IMAD.MOV.U32 R6, RZ, RZ, R162 ;  /* 0x000000ffff06c224 */ /* 0x001fe400078e00a2 */
[----:B------:R-:W-:-:S05]  /*27a90*/  @!P4 IMAD.MOV.U32 R7, RZ, RZ, R161 ;  /* 0x000000ffff07c224 */ /* 0x000fca00078e00a1 */
[----:B------:R0:W2:Y:S02]  /*27aa0*/  @!P4 LDG.E.U8 R26, desc[UR24][R6.64] ;  /* 0x00000018061ac981 */ /* 0x0000a4000c1e1100 */
[----:B0-----:R-:W-:Y:S02]  /*27ab0*/  @!P2 IMAD.MOV.U32 R6, RZ, RZ, R164 ;  /* 0x000000ffff06a224 */ /* 0x001fe400078e00a4 */
[----:B------:R-:W-:-:S05]  /*27ac0*/  @!P2 IMAD.MOV.U32 R7, RZ, RZ, R163 ;  /* 0x000000ffff07a224 */ /* 0x000fca00078e00a3 */
[----:B------:R0:W2:Y:S04]  /*27ad0*/  @!P2 LDG.E.U8 R74, desc[UR24][R6.64] ;  /* 0x00000018064aa981 */ /* 0x0000a8000c1e1100 */
[----:B------:R-:W0:Y:S01]  /*27ae0*/  LDL R7, [R1] ;  /* 0x0000000001077983 */ /* 0x000e220000100800 */
[----:B------:R-:W-:-:S04]  /*27af0*/  SHF.R.U32.HI R2, RZ, 0x6, R8 ;  /* 0x00000006ff027819 */ /* 0x000fc80000011608 */
[----:B------:R-:W-:-:S04]  /*27b00*/  SGXT.U32 R2, R2, 0x1 ;  /* 0x000000010202781a */ /* 0x000fc80000000000 */
[----:B------:R-:W-:-:S04]  /*27b10*/  LOP3.LUT R2, R2, 0x1a, RZ, 0xfc, !PT ;  /* 0x0000001a02027812 */ /* 0x000fc800078efcff */
[----:B------:R-:W-:Y:S02]  /*27b20*/  ISETP.GE.AND P3, PT, R2, UR4, PT ;  /* 0x0000000402007c0c */ /* 0x000fe4000bf66270 */
[----:B------:R-:W-:Y:S02]  /*27b30*/  PRMT R108, RZ, 0x7610, R108 ;  /* 0x00007610ff6c7816 */ /* 0x000fe4000000006c */
[----:B------:R-:W-:Y:S02]  /*27b40*/  SHF.R.U32.HI R2, RZ, 0x6, R8 ;  /* 0x00000006ff027819 */ /* 0x000fe40000011608 */
[----:B------:R-:W2:Y:S01]  /*27b50*/  LDL R8, [R1+0x10] ;  /* 0x0000100001087983 */ /* 0x000ea20000100800 */
[----:B------:R-:W1:Y:S01]  /*27b60*/  S2R R37, SR_TID.X ;  /* 0x0000000000257919 */ /* 0x000e620000002100 */
[----:B------:R-:W-:-:S05]  /*27b70*/  SGXT.U32 R2, R2, 0x1 ;  /* 0x000000010202781a */ /* 0x000fca0000000000 */
[----:B0-----:R-:W-:Y:S02]  /*27b80*/  @!P3 IMAD.MOV.U32 R6, RZ, RZ, R7 ;  /* 0x000000ffff06b224 */ /* 0x001fe400078e0007 */
[----:B------:R-:W-:-:S05]  /*27b90*/  @!P3 IMAD.MOV.U32 R7, RZ, RZ, R165 ;  /* 0x000000ffff07b224 */ /* 0x000fca00078e00a5 */
[----:B------:R0:W3:Y:S04]  /*27ba0*/  @!P3 LDG.E.U8 R108, desc[UR24][R6.64] ;  /* 0x00000018066cb981 */ /* 0x0000e8000c1e1100 */
[----:B------:R-:W3:Y:S01]  /*27bb0*/  LDL R7, [R1+0x4] ;  /* 0x0000040001077983 */ /* 0x000ee20000100800 */
[----:B------:R-:W-:-:S04]  /*27bc0*/  LOP3.LUT R2, R2, 0x1c, RZ, 0xfc, !PT ;  /* 0x0000001c02027812 */ /* 0x000fc800078efcff */
[----:B------:R-:W-:Y:S02]  /*27bd0*/  ISETP.GE.AND P5, PT, R2, UR4, PT ;  /* 0x0000000402007c0c */ /* 0x000fe4000bfa6270 */
[----:B-1----:R-:W-:-:S04]  /*27be0*/  SHF.R.U32.HI R2, RZ, 0x6, R37 ;  /* 0x00000006ff027819 */ /* 0x002fc80000011625 */
[----:B------:R-:W-:Y:S02]  /*27bf0*/  SGXT.U32 R2, R2, 0x1 ;  /* 0x000000010202781a */ /* 0x000fe40000000000 */
[--C-:B0-----:R-:W-:Y:S02]  /*27c00*/  SHF.R.U32.HI R6, RZ, 0x6, R37.reuse ;  /* 0x00000006ff067819 */ /* 0x101fe40000011625 */
[----:B------:R-:W-:Y:S02]  /*27c10*/  LOP3.LUT R2, R2, 0x20, RZ, 0xfc, !PT ;  /* 0x0000002002027812 */ /* 0x000fe400078efcff */
[----:B------:R-:W-:Y:S02]  /*27c20*/  SGXT.U32 R6, R6, 0x1 ;  /* 0x000000010606781a */ /* 0x000fe40000000000 */
[----:B------:R-:W-:Y:S02]  /*27c30*/  ISETP.GE.AND P4, PT, R2, UR4, PT ;  /* 0x0000000402007c0c */ /* 0x000fe4000bf86270 */
[----:B------:R-:W-:-:S02]  /*27c40*/  SHF.R.U32.HI R2, RZ, 0x6, R37 ;  /* 0x00000006ff027819 */ /* 0x000fc40000011625 */
[----:B------:R-:W-:Y:S02]  /*27c50*/  LOP3.LUT R6, R6, 0x24, RZ, 0xfc, !PT ;  /* 0x0000002406067812 */ /* 0x000fe400078efcff */
[----:B------:R-:W-:Y:S02]  /*27c60*/  SGXT.U32 R2, R2, 0x1 ;  /* 0x000000010202781a */ /* 0x000fe40000000000 */
[----:B------:R-:W-:Y:S02]  /*27c70*/  PRMT R81, RZ, 0x7610, R81 ;  /* 0x00007610ff517816 */ /* 0x000fe40000000051 */
[----:B------:R-:W-:Y:S01]  /*27c80*/  ISETP.GE.AND P3, PT, R6, UR4, PT ;  /* 0x0000000406007c0c */ /* 0x000fe2000bf66270 */
[----:B--2---:R-:W-:Y:S01]  /*27c90*/  @!P5 IMAD.MOV.U32 R6, RZ, RZ, R79 ;  /* 0x000000ffff06d224 */ /* 0x004fe200078e004f */
[----:B------:R-:W-:Y:S01]  /*27ca0*/  LOP3.LUT R2, R2, 0x22, RZ, 0xfc, !PT ;  /* 0x0000002202027812 */ /* 0x000fe200078efcff */
[----:B------:R-:W2:Y:S01]  /*27cb0*/  LDL R79, [R1+0x28] ;  /* 0x00002800014f7983 */ /* 0x000ea20000100800 */
[----:B------:R-:W-:-:S02]  /*27cc0*/  PRMT R76, RZ, 0x7610, R76 ;  /* 0x00007610ff4c7816 */ /* 0x000fc4000000004c */
[----:B------:R-:W-:Y:S02]  /*27cd0*/  ISETP.GE.AND P2, PT, R2, UR4, PT ;  /* 0x0000000402007c0c */ /* 0x000fe4000bf46270 */
[----:B------:R-:W2:Y:S01]  /*27ce0*/  LDL R2, [R1+0x18] ;  /* 0x0000180001027983 */ /* 0x000ea20000100800 */
[----:B------:R-:W-:-:S04]  /*27cf0*/  SHF.R.U32.HI R37, RZ, 0x6, R37 ;  /* 0x00000006ff257819 */ /* 0x000fc80000011625 */
[----:B------:R-:W-:-:S04]  /*27d00*/  SGXT.U32 R37, R37, 0x1 ;  /* 0x000000012525781a */ /* 0x000fc80000000000 */
[----:B------:R-:W-:Y:S01]  /*27d10*/  LOP3.LUT R37, R37, 0x26, RZ, 0xfc, !PT ;  /* 0x0000002625257812 */ /* 0x000fe200078efcff */
[----:B---3--:R0:W3:Y:S02]  /*27d20*/  @!P5 LDG.E.U8 R81, desc[UR24][R6.64] ;  /* 0x000000180651d981 */ /* 0x0080e4000c1e1100 */
[----:B0-----:R-:W-:Y:S02]  /*27d30*/  @!P4 IMAD.MOV.U32 R6, RZ, RZ, R8 ;  /* 0x000000ffff06c224 */ /* 0x001fe400078e0008 */
[----:B------:R-:W-:Y:S01]  /*27d40*/  @!P4 IMAD.MOV.U32 R7, RZ, RZ, R36 ;  /* 0x000000ffff07c224 */ /* 0x000fe200078e0024 */
[----:B------:R-:W-:Y:S01]  /*27d50*/  ISETP.GE.AND P5, PT, R37, UR4, PT ;  /* 0x0000000425007c0c */ /* 0x000fe2000bfa6270 */
[----:B------:R-:W3:Y:S04]  /*27d60*/  LDL R36, [R1+0x2c] ;  /* 0x00002c0001247983 */ /* 0x000ee80000100800 */
[----:B------:R0:W3:Y:S01]  /*27d70*/  @!P4 LDG.E.U8 R76, desc[UR24][R6.64] ;  /* 0x00000018064cc981 */ /* 0x0000e2000c1e1100 */
[----:B------:R-:W-:-:S02]  /*27d80*/  PRMT R109, RZ, 0x7610, R109 ;  /* 0x00007610ff6d7816 */ /* 0x000fc4000000006d */
[----:B------:R-:W-:Y:S01]  /*27d90*/  PRMT R80, RZ, 0x7610, R80 ;  /* 0x00007610ff507816 */ /* 0x000fe20000000050 */
[----:B------:R-:W3:Y:S04]  /*27da0*/  LDL R8, [R1+0x30] ;  /* 0x0000300001087983 */ /* 0x000ee80000100800 */
[----:B------:R-:W3:Y:S01]  /*27db0*/  LDL R7, [R1+0x14] ;  /* 0x0000140001077983 */ /* 0x000ee20000100800 */
[----:B------:R-:W0:Y:S02]  /*27dc0*/  S2R R37, SR_TID.X ;  /* 0x0000000000257919 */ /* 0x000e240000002100 */
[----:B0-----:R-:W-:-:S04]  /*27dd0*/  SHF.R.U32.HI R6, RZ, 0x6, R37 ;  /* 0x00000006ff067819 */ /* 0x001fc80000011625 */
[----:B------:R-:W-:-:S04]  /*27de0*/  SGXT.U32 R6, R6, 0x1 ;  /* 0x000000010606781a */ /* 0x000fc80000000000 */
[----:B------:R-:W-:-:S04]  /*27df0*/  LOP3.LUT R6, R6, 0x28, RZ, 0xfc, !PT ;  /* 0x0000002806067812 */ /* 0x000fc800078efcff */
[----:B------:R-:W-:Y:S01]  /*27e00*/  ISETP.GE.AND P4, PT, R6, UR4, PT ;  /* 0x0000000406007c0c */ /* 0x000fe2000bf86270 */
[----:B--2---:R-:W-:-:S05]  /*27e10*/  @!P2 IMAD.MOV.U32 R6, RZ, RZ, R2 ;  /* 0x000000ffff06a224 */ /* 0x004fca00078e0002 */
[----:B---3--:R0:W2:Y:S04]  /*27e20*/  @!P2 LDG.E.U8 R109, desc[UR24][R6.64] ;  /* 0x00000018066da981 */ /* 0x0080a8000c1e1100 */
[----:B------:R-:W0:Y:S04]  /*27e30*/  LDL R6, [R1+0x1c] ;  /* 0x00001c0001067983 */ /* 0x000e280000100800 */
[----:B------:R-:W0:Y:S02]  /*27e40*/  LDL R7, [R1+0x20] ;  /* 0x0000200001077983 */ /* 0x000e240000100800 */
[----:B0-----:R-:W-:-:S04]  /*27e50*/  @!P3 LOP3.LUT R7, R7, R6, RZ, 0x3c, !PT ;  /* 0x000000060707b212 */ /* 0x001fc800078e3cff */
[----:B------:R-:W-:-:S04]  /*27e60*/  @!P3 LOP3.LUT R6, R7, R6, RZ, 0x3c, !PT ;  /* 0x000000060706b212 */ /* 0x000fc800078e3cff */
[----:B------:R-:W-:-:S05]  /*27e70*/  @!P3 LOP3.LUT R7, R7, R6, RZ, 0x3c, !PT ;  /* 0x000000060707b212 */ /* 0x000fca00078e3cff */
[----:B------:R0:W3:Y:S04]  /*27e80*/  @!P3 LDG.E.U8 R80, desc[UR24][R6.64] ;  /* 0x000000180650b981 */ /* 0x0000e8000c1e1100 */
[----:B------:R-:W2:Y:S01]  /*27e90*/  LDL R7, [R1+0x24] ;  /* 0x0000240001077983 */ /* 0x000ea20000100800 */
[--C-:B0-----:R-:W-:Y:S02]  /*27ea0*/  SHF.R.U32.HI R6, RZ, 0x6, R37.reuse ;  /* 0x00000006ff067819 */ /* 0x101fe40000011625 */
[----:B------:R-:W-:Y:S02]  /*27eb0*/  SHF.R.U32.HI R2, RZ, 0x6, R37 ;  /* 0x00000006ff027819 */ /* 0x000fe40000011625 */
[----:B------:R-:W-:Y:S02]  /*27ec0*/  SGXT.U32 R6, R6, 0x1 ;  /* 0x000000010606781a */ /* 0x000fe40000000000 */
[----:B------:R-:W-:-:S02]  /*27ed0*/  SGXT.U32 R2, R2, 0x1 ;  /* 0x000000010202781a */ /* 0x000fc40000000000 */
[----:B------:R-:W-:Y:S02]  /*27ee0*/  LOP3.LUT R6, R6, 0x2c, RZ, 0xfc, !PT ;  /* 0x0000002c06067812 */ /* 0x000fe400078efcff */
[----:B------:R-:W-:Y:S02]  /*27ef0*/  PRMT R24, RZ, 0x7610, R24 ;  /* 0x00007610ff187816 */ /* 0x000fe40000000018 */
[----:B------:R-:W-:Y:S01]  /*27f00*/  ISETP.GE.AND P3, PT, R6, UR4, PT ;  /* 0x0000000406007c0c */ /* 0x000fe2000bf66270 */
[----:B------:R-:W-:Y:S01]  /*27f10*/  @!P5 IMAD.MOV.U32 R6, RZ, RZ, R79 ;  /* 0x000000ffff06d224 */ /* 0x000fe200078e004f */
[----:B------:R-:W-:Y:S01]  /*27f20*/  LOP3.LUT R2, R2, 0x2a, RZ, 0xfc, !PT ;  /* 0x0000002a02027812 */ /* 0x000fe200078efcff */
[----:B------:R-:W3:Y:S01]  /*27f30*/  LDL R79, [R1+0x48] ;  /* 0x00004800014f7983 */ /* 0x000ee20000100800 */
[----:B------:R-:W-:Y:S02]  /*27f40*/  PRMT R82, RZ, 0x7610, R82 ;  /* 0x00007610ff527816 */ /* 0x000fe40000000052 */
[----:B------:R-:W-:-:S02]  /*27f50*/  ISETP.GE.AND P2, PT, R2, UR4, PT ;  /* 0x0000000402007c0c */ /* 0x000fc4000bf46270 */
[----:B------:R-:W3:Y:S01]  /*27f60*/  LDL R2, [R1+0x38] ;  /* 0x0000380001027983 */ /* 0x000ee20000100800 */
[----:B------:R-:W-:-:S04]  /*27f70*/  SHF.R.U32.HI R37, RZ, 0x6, R37 ;  /* 0x00000006ff257819 */ /* 0x000fc80000011625 */
[----:B------:R-:W-:-:S04]  /*27f80*/  SGXT.U32 R37, R37, 0x1 ;  /* 0x000000012525781a */ /* 0x000fc80000000000 */
[----:B------:R-:W-:Y:S01]  /*27f90*/  LOP3.LUT R37, R37, 0x30, RZ, 0xfc, !PT ;  /* 0x0000003025257812 */ /* 0x000fe200078efcff */
[----:B--2---:R0:W2:Y:S02]  /*27fa0*/  @!P5 LDG.E.U8 R24, desc[UR24][R6.64] ;  /* 0x000000180618d981 */ /* 0x0040a4000c1e1100 */
[----:B0-----:R-:W-:Y:S02]  /*27fb0*/  @!P4 IMAD.MOV.U32 R6, RZ, RZ, R8 ;  /* 0x000000ffff06c224 */ /* 0x001fe400078e0008 */
[----:B------:R-:W-:Y:S01]  /*27fc0*/  @!P4 IMAD.MOV.U32 R7, RZ, RZ, R36 ;  /* 0x000000ffff07c224 */ /* 0x000fe200078e0024 */
[----:B------:R-:W-:Y:S01]  /*27fd0*/  ISETP.GE.AND P5, PT, R37, UR4, PT ;  /* 0x0000000425007c0c */ /* 0x000fe2000bfa6270 */
[----:B------:R-:W2:Y:S04]  /*27fe0*/  LDL R36, [R1+0x4c] ;  /* 0x00004c0001247983 */ /* 0x000ea80000100800 */
[----:B------:R0:W2:Y:S01]  /*27ff0*/  @!P4 LDG.E.U8 R82, desc[UR24][R6.64] ;  /* 0x000000180652c981 */ /* 0x0000a2000c1e1100 */
[----:B------:R-:W-:-:S02]  /*28000*/  PRMT R111, RZ, 0x7610, R111 ;  /* 0x00007610ff6f7816 */ /* 0x000fc4000000006f */
[----:B------:R-:W-:Y:S01]  /*28010*/  PRMT R77, RZ, 0x7610, R77 ;  /* 0x00007610ff4d7816 */ /* 0x000fe2000000004d */
[----:B------:R-:W2:Y:S04]  /*28020*/  LDL R8, [R1+0x50] ;  /* 0x0000500001087983 */ /* 0x000ea80000100800 */
[----:B------:R-:W2:Y:S01]  /*28030*/  LDL R7, [R1+0x34] ;  /* 0x0000340001077983 */ /* 0x000ea20000100800 */
[----:B------:R-:W0:Y:S02]  /*28040*/  S2R R37, SR_TID.X ;  /* 0x0000000000257919 */ /* 0x000e240000002100 */
[----:B0-----:R-:W-:-:S04]  /*28050*/  SHF.R.U32.HI R6, RZ, 0x6, R37 ;  /* 0x00000006ff067819 */ /* 0x001fc80000011625 */
[----:B------:R-:W-:-:S04]  /*28060*/  SGXT.U32 R6, R6, 0x1 ;  /* 0x000000010606781a */ /* 0x000fc80000000000 */
[----:B------:R-:W-:-:S04]  /*28070*/  LOP3.LUT R6, R6, 0x32, RZ, 0xfc, !PT ;  /* 0x0000003206067812 */ /* 0x000fc800078efcff */
[----:B------:R-:W-:Y:S01]  /*28080*/  ISETP.GE.AND P4, PT, R6, UR4, PT ;  /* 0x0000000406007c0c */ /* 0x000fe2000bf86270 */
[----:B---3--:R-:W-:-:S05]  /*28090*/  @!P2 IMAD.MOV.U32 R6, RZ, RZ, R2 ;  /* 0x000000ffff06a224 */ /* 0x008fca00078e0002 */
[----:B--2---:R0:W2:Y:S04]  /*280a0*/  @!P2 LDG.E.U8 R111, desc[UR24][R6.64] ;  /* 0x00000018066fa981 */ /* 0x0040a8000c1e1100 */
        /* <DEDUP_REMOVED lines=175> */
[----:B------:R-:W-:Y:S02]  /*28ba0*/  LOP3.LUT R2, R2, 0x58, RZ, 0xfc, !PT ;  /* 0x0000005802027812 */ /* 0x000fe400078efcff */
[----:B------:R-:W-:Y:S02]  /*28bb0*/  PRMT R18, RZ, 0x7610, R18 ;  /* 0x00007610ff127816 */ /* 0x000fe40000000012 */
[----:B------:R-:W-:-:S02]  /*28bc0*/  ISETP.GE.AND P2, PT, R2, UR4, PT ;  /* 0x0000000402007c0c */ /* 0x000fc4000bf46270 */
[----:B------:R-:W3:Y:S01]  /*28bd0*/  LDL R2, [R1+0xd8] ;  /* 0x0000d80001027983 */ /* 0x000ee20000100800 */
[----:B------:R-:W0:Y:S03]  /*28be0*/  S2R R79, SR_TID.X ;  /* 0x00000000004f7919 */ /* 0x000e260000002100 */
[----:B--2---:R1:W2:Y:S02]  /*28bf0*/  @!P5 LDG.E.U8 R34, desc[UR24][R6.64] ;  /* 0x000000180622d981 */ /* 0x0042a4000c1e1100 */
[----:B-1----:R-:W-:Y:S02]  /*28c00*/  @!P4 IMAD.MOV.U32 R6, RZ, RZ, R8 ;  /* 0x000000ffff06c224 */ /* 0x002fe400078e0008 */
[----:B------:R-:W-:Y:S01]  /*28c10*/  @!P4 IMAD.MOV.U32 R7, RZ, RZ, R36 ;  /* 0x000000ffff07c224 */ /* 0x000fe200078e0024 */
[----:B------:R-:W-:Y:S01]  /*28c20*/  PRMT R92, RZ, 0x7610, R92 ;  /* 0x00007610ff5c7816 */ /* 0x000fe2000000005c */
[----:B------:R-:W2:Y:S04]  /*28c30*/  LDL R36, [R1+0xec] ;  /* 0x0000ec0001247983 */ /* 0x000ea80000100800 */
[----:B------:R0:W2:Y:S01]  /*28c40*/  @!P4 LDG.E.U8 R18, desc[UR24][R6.64] ;  /* 0x000000180612c981 */ /* 0x0000a2000c1e1100 */
[----:B------:R-:W-:-:S02]  /*28c50*/  SHF.R.U32.HI R37, RZ, 0x6, R37 ;  /* 0x00000006ff257819 */ /* 0x000fc40000011625 */
[----:B------:R-:W-:Y:S01]  /*28c60*/  PRMT R99, RZ, 0x7610, R99 ;  /* 0x00007610ff637816 */ /* 0x000fe20000000063 */
[----:B------:R-:W2:Y:S04]  /*28c70*/  LDL R8, [R1+0xf0] ;  /* 0x0000f00001087983 */ /* 0x000ea80000100800 */
[----:B------:R-:W2:Y:S01]  /*28c80*/  LDL R7, [R1+0xd4] ;  /* 0x0000d40001077983 */ /* 0x000ea20000100800 */
[----:B0-----:R-:W-:-:S04]  /*28c90*/  SHF.R.U32.HI R6, RZ, 0x6, R79 ;  /* 0x00000006ff067819 */ /* 0x001fc8000001164f */
[----:B------:R-:W-:-:S04]  /*28ca0*/  SGXT.U32 R6, R6, 0x1 ;  /* 0x000000010606781a */ /* 0x000fc80000000000 */
[----:B------:R-:W-:-:S04]  /*28cb0*/  LOP3.LUT R6, R6, 0x60, RZ, 0xfc, !PT ;  /* 0x0000006006067812 */ /* 0x000fc800078efcff */
[----:B------:R-:W-:Y:S01]  /*28cc0*/  ISETP.GE.AND P4, PT, R6, UR4, PT ;  /* 0x0000000406007c0c */ /* 0x000fe2000bf86270 */
[----:B---3--:R-:W-:-:S05]  /*28cd0*/  @!P2 IMAD.MOV.U32 R6, RZ, RZ, R2 ;  /* 0x000000ffff06a224 */ /* 0x008fca00078e0002 */
[----:B--2---:R0:W2:Y:S04]  /*28ce0*/  @!P2 LDG.E.U8 R92, desc[UR24][R6.64] ;  /* 0x00000018065ca981 */ /* 0x0040a8000c1e1100 */
[----:B------:R-:W0:Y:S04]  /*28cf0*/  LDL R6, [R1+0xdc] ;  /* 0x0000dc0001067983 */ /* 0x000e280000100800 */
[----:B------:R-:W0:Y:S01]  /*28d00*/  LDL R7, [R1+0xe0] ;  /* 0x0000e00001077983 */ /* 0x000e220000100800 */
[----:B------:R-:W-:-:S04]  /*28d10*/  SGXT.U32 R37, R37, 0x1 ;  /* 0x000000012525781a */ /* 0x000fc80000000000 */
[----:B------:R-:W-:-:S04]  /*28d20*/  LOP3.LUT R37, R37, 0x5c, RZ, 0xfc, !PT ;  /* 0x0000005c25257812 */ /* 0x000fc800078efcff */
[----:B------:R-:W-:Y:S02]  /*28d30*/  ISETP.GE.AND P5, PT, R37, UR4, PT ;  /* 0x0000000425007c0c */ /* 0x000fe4000bfa6270 */
[----:B------:R-:W3:Y:S01]  /*28d40*/  LDL R37, [R1+0xe8] ;  /* 0x0000e80001257983 */ /* 0x000ee20000100800 */
[----:B------:R-:W-:Y:S02]  /*28d50*/  SHF.R.U32.HI R2, RZ, 0x6, R79 ;  /* 0x00000006ff027819 */ /* 0x000fe4000001164f */
[----:B------:R-:W-:Y:S01]  /*28d60*/  PRMT R33, RZ, 0x7610, R33 ;  /* 0x00007610ff217816 */ /* 0x000fe20000000021 */
[----:B------:R-:W2:Y:S01]  /*28d70*/  LDL R79, [R1+0xf8] ;  /* 0x0000f800014f7983 */ /* 0x000ea20000100800 */
[----:B------:R-:W-:-:S04]  /*28d80*/  SGXT.U32 R2, R2, 0x1 ;  /* 0x000000010202781a */ /* 0x000fc80000000000 */
[----:B------:R-:W-:-:S04]  /*28d90*/  LOP3.LUT R2, R2, 0x62, RZ, 0xfc, !PT ;  /* 0x0000006202027812 */ /* 0x000fc800078efcff */
[----:B------:R-:W-:Y:S02]  /*28da0*/  ISETP.GE.AND P2, PT, R2, UR4, PT ;  /* 0x0000000402007c0c */ /* 0x000fe4000bf46270 */
[----:B------:R-:W1:Y:S01]  /*28db0*/  S2R R2, SR_TID.X ;  /* 0x0000000000027919 */ /* 0x000e620000002100 */
[----:B0-----:R-:W-:-:S04]  /*28dc0*/  @!P3 LOP3.LUT R7, R7, R6, RZ, 0x3c, !PT ;  /* 0x000000060707b212 */ /* 0x001fc800078e3cff */
[----:B------:R-:W-:-:S04]  /*28dd0*/  @!P3 LOP3.LUT R6, R7, R6, RZ, 0x3c, !PT ;  /* 0x000000060706b212 */ /* 0x000fc800078e3cff */
[----:B------:R-:W-:-:S05]  /*28de0*/  @!P3 LOP3.LUT R7, R7, R6, RZ, 0x3c, !PT ;  /* 0x000000060707b212 */ /* 0x000fca00078e3cff */
[----:B------:R1:W2:Y:S04]  /*28df0*/  @!P3 LDG.E.U8 R99, desc[UR24][R6.64] ;  /* 0x000000180663b981 */ /* 0x0002a8000c1e1100 */
[----:B------:R-:W2:Y:S01]  /*28e00*/  LDL R7, [R1+0xe4] ;  /* 0x0000e40001077983 */ /* 0x000ea20000100800 */
[----:B-1----:R-:W-:-:S04]  /*28e10*/  SHF.R.U32.HI R6, RZ, 0x6, R2 ;  /* 0x00000006ff067819 */ /* 0x002fc80000011602 */
[----:B------:R-:W-:-:S04]  /*28e20*/  SGXT.U32 R6, R6, 0x1 ;  /* 0x000000010606781a */ /* 0x000fc80000000000 */
[----:B------:R-:W-:-:S04]  /*28e30*/  LOP3.LUT R6, R6, 0x64, RZ, 0xfc, !PT ;  /* 0x0000006406067812 */ /* 0x000fc800078efcff */
[----:B------:R-:W-:Y:S01]  /*28e40*/  ISETP.GE.AND P3, PT, R6, UR4, PT ;  /* 0x0000000406007c0c */ /* 0x000fe2000bf66270 */
[----:B---3--:R-:W-:Y:S01]  /*28e50*/  @!P5 IMAD.MOV.U32 R6, RZ, RZ, R37 ;  /* 0x000000ffff06d224 */ /* 0x008fe200078e0025 */
[----:B------:R-:W-:Y:S01]  /*28e60*/  PRMT R94, RZ, 0x7610, R94 ;  /* 0x00007610ff5e7816 */ /* 0x000fe2000000005e */
[----:B------:R-:W3:Y:S04]  /*28e70*/  LDL R37, [R1+0x10c] ;  /* 0x00010c0001257983 */ /* 0x000ee80000100800 */
[----:B--2---:R0:W2:Y:S02]  /*28e80*/  @!P5 LDG.E.U8 R33, desc[UR24][R6.64] ;  /* 0x000000180621d981 */ /* 0x0040a4000c1e1100 */
[----:B0-----:R-:W-:Y:S02]  /*28e90*/  @!P4 IMAD.MOV.U32 R6, RZ, RZ, R8 ;  /* 0x000000ffff06c224 */ /* 0x001fe400078e0008 */
[----:B------:R-:W-:Y:S01]  /*28ea0*/  @!P4 IMAD.MOV.U32 R7, RZ, RZ, R36 ;  /* 0x000000ffff07c224 */ /* 0x000fe200078e0024 */
[----:B------:R-:W0:Y:S04]  /*28eb0*/  S2R R8, SR_TID.X ;  /* 0x0000000000087919 */ /* 0x000e280000002100 */
[----:B------:R0:W2:Y:S01]  /*28ec0*/  @!P4 LDG.E.U8 R94, desc[UR24][R6.64] ;  /* 0x00000018065ec981 */ /* 0x0000a2000c1e1100 */
[----:B------:R-:W-:-:S02]  /*28ed0*/  PRMT R98, RZ, 0x7610, R98 ;  /* 0x00007610ff627816 */ /* 0x000fc40000000062 */
[----:B------:R-:W-:Y:S01]  /*28ee0*/  SHF.R.U32.HI R2, RZ, 0x6, R2 ;  /* 0x00000006ff027819 */ /* 0x000fe20000011602 */
[----:B------:R-:W2:Y:S04]  /*28ef0*/  LDL R36, [R1+0x110] ;  /* 0x0001100001247983 */ /* 0x000ea80000100800 */
[----:B------:R-:W2:Y:S01]  /*28f00*/  LDL R7, [R1+0xf4] ;  /* 0x0000f40001077983 */ /* 0x000ea20000100800 */
[----:B0-----:R-:W-:-:S04]  /*28f10*/  SHF.R.U32.HI R6, RZ, 0x6, R8 ;  /* 0x00000006ff067819 */ /* 0x001fc80000011608 */
[----:B------:R-:W-:-:S04]  /*28f20*/  SGXT.U32 R6, R6, 0x1 ;  /* 0x000000010606781a */ /* 0x000fc80000000000 */
[----:B------:R-:W-:-:S04]  /*28f30*/  LOP3.LUT R6, R6, 0x68, RZ, 0xfc, !PT ;  /* 0x0000006806067812 */ /* 0x000fc800078efcff */
[----:B------:R-:W-:Y:S01]  /*28f40*/  ISETP.GE.AND P4, PT, R6, UR4, PT ;  /* 0x0000000406007c0c */ /* 0x000fe2000bf86270 */
[----:B------:R-:W-:Y:S01]  /*28f50*/  @!P2 IMAD.MOV.U32 R6, RZ, RZ, R79 ;  /* 0x000000ffff06a224 */ /* 0x000fe200078e004f */
[----:B------:R-:W-:Y:S01]  /*28f60*/  SGXT.U32 R2, R2, 0x1 ;  /* 0x000000010202781a */ /* 0x000fe20000000000 */
[----:B------:R-:W3:Y:S04]  /*28f70*/  LDL R79, [R1+0x118] ;  /* 0x00011800014f7983 */ /* 0x000ee80000100800 */
[----:B--2---:R0:W2:Y:S04]  /*28f80*/  @!P2 LDG.E.U8 R98, desc[UR24][R6.64] ;  /* 0x000000180662a981 */ /* 0x0040a8000c1e1100 */
[----:B------:R-:W0:Y:S04]  /*28f90*/  LDL R6, [R1+0xfc] ;  /* 0x0000fc0001067983 */ /* 0x000e280000100800 */
[----:B------:R-:W0:Y:S01]  /*28fa0*/  LDL R7, [R1+0x100] ;  /* 0x0001000001077983 */ /* 0x000e220000100800 */
[----:B------:R-:W-:-:S02]  /*28fb0*/  LOP3.LUT R2, R2, 0x66, RZ, 0xfc, !PT ;  /* 0x0000006602027812 */ /* 0x000fc400078efcff */
[----:B------:R-:W-:Y:S02]  /*28fc0*/  PRMT R32, RZ, 0x7610, R32 ;  /* 0x00007610ff207816 */ /* 0x000fe40000000020 */
[----:B------:R-:W-:Y:S02]  /*28fd0*/  ISETP.GE.AND P5, PT, R2, UR4, PT ;  /* 0x0000000402007c0c */ /* 0x000fe4000bfa6270 */
[----:B------:R-:W2:Y:S01]  /*28fe0*/  LDL R2, [R1+0x108] ;  /* 0x0001080001027983 */ /* 0x000ea20000100800 */
[----:B------:R-:W-:-:S04]  /*28ff0*/  SHF.R.U32.HI R8, RZ, 0x6, R8 ;  /* 0x00000006ff087819 */ /* 0x000fc80000011608 */
[----:B------:R-:W-:-:S04]  /*29000*/  SGXT.U32 R8, R8, 0x1 ;  /* 0x000000010808781a */ /* 0x000fc80000000000 */
[----:B------:R-:W-:-:S04]  /*29010*/  LOP3.LUT R8, R8, 0x6a, RZ, 0xfc, !PT ;  /* 0x0000006a08087812 */ /* 0x000fc800078efcff */
[----:B------:R-:W-:Y:S02]  /*29020*/  ISETP.GE.AND P2, PT, R8, UR4, PT ;  /* 0x0000000408007c0c */ /* 0x000fe4000bf46270 */
[----:B------:R-:W1:Y:S01]  /*29030*/  S2R R8, SR_TID.X ;  /* 0x0000000000087919 */ /* 0x000e620000002100 */
[----:B0-----:R-:W-:-:S04]  /*29040*/  @!P3 LOP3.LUT R7, R7, R6, RZ, 0x3c, !PT ;  /* 0x000000060707b212 */ /* 0x001fc800078e3cff */
[----:B------:R-:W-:-:S04]  /*29050*/  @!P3 LOP3.LUT R6, R7, R6, RZ, 0x3c, !PT ;  /* 0x000000060706b212 */ /* 0x000fc800078e3cff */
[----:B------:R-:W-:-:S05]  /*29060*/  @!P3 LOP3.LUT R7, R7, R6, RZ, 0x3c, !PT ;  /* 0x000000060707b212 */ /* 0x000fca00078e3cff */
[----:B------:R1:W3:Y:S04]  /*29070*/  @!P3 LDG.E.U8 R32, desc[UR24][R6.64] ;  /* 0x000000180620b981 */ /* 0x0002e8000c1e1100 */
[----:B------:R-:W3:Y:S01]  /*29080*/  LDL R7, [R1+0x104] ;  /* 0x0001040001077983 */ /* 0x000ee20000100800 */
[----:B-1----:R-:W-:-:S04]  /*29090*/  SHF.R.U32.HI R6, RZ, 0x6, R8 ;  /* 0x00000006ff067819 */ /* 0x002fc80000011608 */
[----:B------:R-:W-:-:S04]  /*290a0*/  SGXT.U32 R6, R6, 0x1 ;  /* 0x000000010606781a */ /* 0x000fc80000000000 */
[----:B------:R-:W-:Y:S02]  /*290b0*/  LOP3.LUT R6, R6, 0x6c, RZ, 0xfc, !PT ;  /* 0x0000006c06067812 */ /* 0x000fe400078efcff */
[----:B------:R-:W-:Y:S02]  /*290c0*/  PRMT R16, RZ, 0x7610, R16 ;  /* 0x00007610ff107816 */ /* 0x000fe40000000010 */
[----:B------:R-:W-:Y:S01]  /*290d0*/  ISETP.GE.AND P3, PT, R6, UR4, PT ;  /* 0x0000000406007c0c */ /* 0x000fe2000bf66270 */
[----:B--2---:R-:W-:Y:S01]  /*290e0*/  @!P5 IMAD.MOV.U32 R6, RZ, RZ, R2 ;  /* 0x000000ffff06d224 */ /* 0x004fe200078e0002 */
[----:B------:R-:W-:-:S04]  /*290f0*/  PRMT R96, RZ, 0x7610, R96 ;  /* 0x00007610ff607816 */ /* 0x000fc80000000060 */
[----:B---3--:R0:W2:Y:S02]  /*29100*/  @!P5 LDG.E.U8 R16, desc[UR24][R6.64] ;  /* 0x000000180610d981 */ /* 0x0080a4000c1e1100 */
[----:B0-----:R-:W-:Y:S02]  /*29110*/  @!P4 IMAD.MOV.U32 R6, RZ, RZ, R36 ;  /* 0x000000ffff06c224 */ /* 0x001fe400078e0024 */
[----:B------:R-:W-:Y:S01]  /*29120*/  @!P4 IMAD.MOV.U32 R7, RZ, RZ, R37 ;  /* 0x000000ffff07c224 */ /* 0x000fe200078e0025 */
[----:B------:R-:W-:Y:S01]  /*29130*/  PRMT R95, RZ, 0x7610, R95 ;  /* 0x00007610ff5f7816 */ /* 0x000fe2000000005f */
[----:B------:R-:W3:Y:S04]  /*29140*/  LDL R37, [R1+0x12c] ;  /* 0x00012c0001257983 */ /* 0x000ee80000100800 */
[----:B------:R0:W2:Y:S01]  /*29150*/  @!P4 LDG.E.U8 R96, desc[UR24][R6.64] ;  /* 0x000000180660c981 */ /* 0x0000a2000c1e1100 */
[----:B------:R-:W-:-:S02]  /*29160*/  PRMT R31, RZ, 0x7610, R31 ;  /* 0x00007610ff1f7816 */ /* 0x000fc4000000001f */
[----:B------:R-:W-:Y:S01]  /*29170*/  SHF.R.U32.HI R2, RZ, 0x6, R8 ;  /* 0x00000006ff027819 */ /* 0x000fe20000011608 */
[----:B------:R-:W2:Y:S04]  /*29180*/  LDL R36, [R1+0x130] ;  /* 0x0001300001247983 */ /* 0x000ea80000100800 */
[----:B------:R-:W2:Y:S04]  /*29190*/  LDL R8, [R1+0x128] ;  /* 0x0001280001087983 */ /* 0x000ea80000100800 */
[----:B------:R-:W2:Y:S01]  /*291a0*/  LDL R7, [R1+0x114] ;  /* 0x0001140001077983 */ /* 0x000ea20000100800 */
[----:B0-----:R-:W-:Y:S01]  /*291b0*/  @!P2 IMAD.MOV.U32 R6, RZ, RZ, R79 ;  /* 0x000000ffff06a224 */ /* 0x001fe200078e004f */
[----:B------:R-:W-:-:S02]  /*291c0*/  SGXT.U32 R2, R2, 0x1 ;  /* 0x000000010202781a */ /* 0x000fc40000000000 */
[----:B------:R-:W-:Y:S01]  /*291d0*/  PRMT R97, RZ, 0x7610, R97 ;  /* 0x00007610ff617816 */ /* 0x000fe20000000061 */
[----:B------:R-:W3:Y:S04]  /*291e0*/  LDL R79, [R1+0x138] ;  /* 0x00013800014f7983 */ /* 0x000ee80000100800 */
[----:B--2---:R0:W2:Y:S04]  /*291f0*/  @!P2 LDG.E.U8 R95, desc[UR24][R6.64] ;  /* 0x00000018065fa981 */ /* 0x0040a8000c1e1100 */
[----:B------:R-:W0:Y:S04]  /*29200*/  LDL R6, [R1+0x11c] ;  /* 0x00011c0001067983 */ /* 0x000e280000100800 */
[----:B------:R-:W0:Y:S02]  /*29210*/  LDL R7, [R1+0x120] ;  /* 0x0001200001077983 */ /* 0x000e240000100800 */
[----:B0-----:R-:W-:-:S04]  /*29220*/  @!P3 LOP3.LUT R7, R7, R6, RZ, 0x3c, !PT ;  /* 0x000000060707b212 */ /* 0x001fc800078e3cff */
[----:B------:R-:W-:-:S04]  /*29230*/  @!P3 LOP3.LUT R6, R7, R6, RZ, 0x3c, !PT ;  /* 0x000000060706b212 */ /* 0x000fc800078e3cff */
[----:B------:R-:W-:-:S05]  /*29240*/  @!P3 LOP3.LUT R7, R7, R6, RZ, 0x3c, !PT ;  /* 0x000000060707b212 */ /* 0x000fca00078e3cff */
[----:B------:R0:W2:Y:S02]  /*29250*/  @!P3 LDG.E.U8 R31, desc[UR24][R6.64] ;  /* 0x00000018061fb981 */ /* 0x0000a4000c1e1100 */
[----:B0-----:R-:W0:Y:S02]  /*29260*/  S2R R7, SR_TID.X ;  /* 0x0000000000077919 */ /* 0x001e240000002100 */
[----:B0-----:R-:W-:Y:S02]  /*29270*/  SHF.R.U32.HI R6, RZ, 0x6, R7 ;  /* 0x00000006ff067819 */ /* 0x001fe40000011607 */
[----:B------:R-:W2:Y:S01]  /*29280*/  LDL R7, [R1+0x124] ;  /* 0x0001240001077983 */ /* 0x000ea20000100800 */
[----:B------:R-:W-:-:S04]  /*29290*/  LOP3.LUT R2, R2, 0x70, RZ, 0xfc, !PT ;  /* 0x0000007002027812 */ /* 0x000fc800078efcff */
[----:B------:R-:W-:Y:S02]  /*292a0*/  ISETP.GE.AND P5, PT, R2, UR4, PT ;  /* 0x0000000402007c0c */ /* 0x000fe4000bfa6270 */
[----:B------:R-:W-:Y:S01]  /*292b0*/  SGXT.U32 R6, R6, 0x1 ;  /* 0x000000010606781a */ /* 0x000fe20000000000 */
[----:B------:R-:W0:Y:S03]  /*292c0*/  S2R R2, SR_TID.X ;  /* 0x0000000000027919 */ /* 0x000e260000002100 */
[----:B------:R-:W-:-:S04]  /*292d0*/  LOP3.LUT R6, R6, 0x76, RZ, 0xfc, !PT ;  /* 0x0000007606067812 */ /* 0x000fc800078efcff */
[----:B------:R-:W-:-:S03]  /*292e0*/  ISETP.GE.AND P3, PT, R6, UR4, PT ;  /* 0x0000000406007c0c */ /* 0x000fc6000bf66270 */
[----:B------:R-:W-:Y:S01]  /*292f0*/  @!P5 IMAD.MOV.U32 R6, RZ, RZ, R8 ;  /* 0x000000ffff06d224 */ /* 0x000fe200078e0008 */
[----:B------:R-:W-:Y:S01]  /*29300*/  PRMT R93, RZ, 0x7610, R93 ;  /* 0x00007610ff5d7816 */ /* 0x000fe2000000005d */
[----:B------:R-:W3:Y:S01]  /*29310*/  LDL R8, [R1+0x148] ;  /* 0x0001480001087983 */ /* 0x000ee20000100800 */
[----:B0-----:R-:W-:-:S04]  /*29320*/  SHF.R.U32.HI R2, RZ, 0x6, R2 ;  /* 0x00000006ff027819 */ /* 0x001fc80000011602 */
[----:B------:R-:W-:-:S04]  /*29330*/  SGXT.U32 R2, R2, 0x1 ;  /* 0x000000010202781a */ /* 0x000fc80000000000 */
[----:B------:R-:W-:-:S04]  /*29340*/  LOP3.LUT R2, R2, 0x72, RZ, 0xfc, !PT ;  /* 0x0000007202027812 */ /* 0x000fc800078efcff */
[----:B------:R-:W-:Y:S01]  /*29350*/  ISETP.GE.AND P4, PT, R2, UR4, PT ;  /* 0x0000000402007c0c */ /* 0x000fe2000bf86270 */
[----:B--2---:R0:W2:Y:S02]  /*29360*/  @!P5 LDG.E.U8 R97, desc[UR24][R6.64] ;  /* 0x000000180661d981 */ /* 0x0040a4000c1e1100 */
[----:B0-----:R-:W0:Y:S10]  /*29370*/  S2R R7, SR_TID.X ;  /* 0x0000000000077919 */ /* 0x001e340000002100 */
[----:B------:R-:W-:Y:S01]  /*29380*/  @!P4 IMAD.MOV.U32 R6, RZ, RZ, R36 ;  /* 0x000000ffff06c224 */ /* 0x000fe200078e0024 */
[----:B------:R-:W1:Y:S01]  /*29390*/  S2R R2, SR_TID.X ;  /* 0x0000000000027919 */ /* 0x000e620000002100 */
[----:B------:R-:W-:-:S02]  /*293a0*/  PRMT R30, RZ, 0x7610, R30 ;  /* 0x00007610ff1e7816 */ /* 0x000fc4000000001e */
[----:B------:R-:W-:Y:S01]  /*293b0*/  PRMT R14, RZ, 0x7610, R14 ;  /* 0x00007610ff0e7816 */ /* 0x000fe2000000000e */
[----:B------:R-:W2:Y:S01]  /*293c0*/  LDL R36, [R1+0x150] ;  /* 0x0001500001247983 */ /* 0x000ea20000100800 */
[----:B0-----:R-:W-:-:S04]  /*293d0*/  SHF.R.U32.HI R7, RZ, 0x6, R7 ;  /* 0x00000006ff077819 */ /* 0x001fc80000011607 */
[----:B------:R-:W-:-:S04]  /*293e0*/  SGXT.U32 R7, R7, 0x1 ;  /* 0x000000010707781a */ /* 0x000fc80000000000 */
[----:B------:R-:W-:-:S04]  /*293f0*/  LOP3.LUT R7, R7, 0x78, RZ, 0xfc, !PT ;  /* 0x0000007807077812 */ /* 0x000fc800078efcff */
[----:B------:R-:W-:Y:S01]  /*29400*/  ISETP.GE.AND P5, PT, R7, UR4, PT ;  /* 0x0000000407007c0c */ /* 0x000fe2000bfa6270 */
[----:B---3--:R-:W-:Y:S01]  /*29410*/  @!P4 IMAD.MOV.U32 R7, RZ, RZ, R37 ;  /* 0x000000ffff07c224 */ /* 0x008fe200078e0025 */
[----:B-1----:R-:W-:Y:S01]  /*29420*/  SHF.R.U32.HI R2, RZ, 0x6, R2 ;  /* 0x00000006ff027819 */ /* 0x002fe20000011602 */
[----:B------:R-:W3:Y:S04]  /*29430*/  LDL R37, [R1+0x14c] ;  /* 0x00014c0001257983 */ /* 0x000ee80000100800 */
[----:B------:R0:W2:Y:S02]  /*29440*/  @!P4 LDG.E.U8 R93, desc[UR24][R6.64] ;  /* 0x00000018065dc981 */ /* 0x0000a4000c1e1100 */
[----:B0-----:R-:W0:Y:S02]  /*29450*/  S2R R7, SR_TID.X ;  /* 0x0000000000077919 */ /* 0x001e240000002100 */
[----:B0-----:R-:W-:-:S02]  /*29460*/  SHF.R.U32.HI R6, RZ, 0x6, R7 ;  /* 0x00000006ff067819 */ /* 0x001fc40000011607 */
[----:B------:R-:W2:Y:S01]  /*29470*/  LDL R7, [R1+0x134] ;  /* 0x0001340001077983 */ /* 0x000ea20000100800 */
[----:B------:R-:W-:-:S04]  /*29480*/  SGXT.U32 R2, R2, 0x1 ;  /* 0x000000010202781a */ /* 0x000fc80000000000 */
[----:B------:R-:W-:-:S04]  /*29490*/  LOP3.LUT R2, R2, 0x74, RZ, 0xfc, !PT ;  /* 0x0000007402027812 */ /* 0x000fc800078efcff */
[----:B------:R-:W-:Y:S02]  /*294a0*/  ISETP.GE.AND P2, PT, R2, UR4, PT ;  /* 0x0000000402007c0c */ /* 0x000fe4000bf46270 */
[----:B------:R-:W-:-:S04]  /*294b0*/  SGXT.U32 R6, R6, 0x1 ;  /* 0x000000010606781a */ /* 0x000fc80000000000 */
[----:B------:R-:W-:-:S04]  /*294c0*/  LOP3.LUT R6, R6, 0x7a, RZ, 0xfc, !PT ;  /* 0x0000007a06067812 */ /* 0x000fc800078efcff */
[----:B------:R-:W-:-:S03]  /*294d0*/  ISETP.GE.AND P4, PT, R6, UR4, PT ;  /* 0x0000000406007c0c */ /* 0x000fc6000bf86270 */
[----:B------:R-:W-:-:S05]  /*294e0*/  @!P2 IMAD.MOV.U32 R6, RZ, RZ, R79 ;  /* 0x000000ffff06a224 */ /* 0x000fca00078e004f */
[----:B--2---:R0:W2:Y:S04]  /*294f0*/  @!P2 LDG.E.U8 R30, desc[UR24][R6.64] ;  /* 0x00000018061ea981 */ /* 0x0040a8000c1e1100 */
[----:B------:R-:W0:Y:S04]  /*29500*/  LDL R6, [R1+0x13c] ;  /* 0x00013c0001067983 */ /* 0x000e280000100800 */
[----:B------:R-:W0:Y:S01]  /*29510*/  LDL R7, [R1+0x140] ;  /* 0x0001400001077983 */ /* 0x000e220000100800 */
[----:B------:R-:W1:Y:S01]  /*29520*/  S2R R79, SR_TID.X ;  /* 0x00000000004f7919 */ /* 0x000e620000002100 */
[----:B0-----:R-:W-:-:S04]  /*29530*/  @!P3 LOP3.LUT R7, R7, R6, RZ, 0x3c, !PT ;  /* 0x000000060707b212 */ /* 0x001fc800078e3cff */
[----:B------:R-:W-:-:S04]  /*29540*/  @!P3 LOP3.LUT R6, R7, R6, RZ, 0x3c, !PT ;  /* 0x000000060706b212 */ /* 0x000fc800078e3cff */
[----:B------:R-:W-:-:S05]  /*29550*/  @!P3 LOP3.LUT R7, R7, R6, RZ, 0x3c, !PT ;  /* 0x000000060707b212 */ /* 0x000fca00078e3cff */
[----:B------:R0:W2:Y:S04]  /*29560*/  @!P3 LDG.E.U8 R14, desc[UR24][R6.64] ;  /* 0x00000018060eb981 */ /* 0x0000a8000c1e1100 */
[----:B------:R-:W2:Y:S01]  /*29570*/  LDL R7, [R1+0x144] ;  /* 0x0001440001077983 */ /* 0x000ea20000100800 */
[----:B-1----:R-:W-:Y:S01]  /*29580*/  SHF.R.U32.HI R79, RZ, 0x6, R79 ;  /* 0x00000006ff4f7819 */ /* 0x002fe2000001164f */
[----:B0-----:R-:W-:Y:S01]  /*29590*/  @!P5 IMAD.MOV.U32 R6, RZ, RZ, R8 ;  /* 0x000000ffff06d224 */ /* 0x001fe200078e0008 */
[----:B------:R-:W-:Y:S01]  /*295a0*/  PRMT R100, RZ, 0x7610, R100 ;  /* 0x00007610ff647816 */ /* 0x000fe20000000064 */
[----:B------:R-:W3:Y:S01]  /*295b0*/  LDL R8, [R1+0x960] ;  /* 0x0009600001087983 */ /* 0x000ee20000100800 */
[----:B------:R-:W-:-:S04]  /*295c0*/  SGXT.U32 R79, R79, 0x1 ;  /* 0x000000014f4f781a */ /* 0x000fc80000000000 */
[----:B------:R-:W-:Y:S02]  /*295d0*/  LOP3.LUT R79, R79, 0x7c, RZ, 0xfc, !PT ;  /* 0x0000007c4f4f7812 */ /* 0x000fe400078efcff */
[----:B------:R-:W-:Y:S02]  /*295e0*/  PRMT R91, RZ, 0x7610, R91 ;  /* 0x00007610ff5b7816 */ /* 0x000fe4000000005b */
[----:B------:R-:W-:Y:S02]  /*295f0*/  ISETP.GE.AND P2, PT, R79, UR4, PT ;  /* 0x000000044f007c0c */ /* 0x000fe4000bf46270 */
[----:B------:R-:W4:Y:S04]  /*29600*/  LDL R79, [R1+0x158] ;  /* 0x00015800014f7983 */ /* 0x000f280000100800 */
[----:B--2---:R0:W2:Y:S02]  /*29610*/  @!P5 LDG.E.U8 R100, desc[UR24][R6.64] ;  /* 0x000000180664d981 */ /* 0x0040a4000c1e1100 */
[----:B0-----:R-:W-:-:S02]  /*29620*/  @!P4 IMAD.MOV.U32 R6, RZ, RZ, R36 ;  /* 0x000000ffff06c224 */ /* 0x001fc400078e0024 */
[----:B---3--:R-:W-:Y:S01]  /*29630*/  @!P4 IMAD.MOV.U32 R7, RZ, RZ, R37 ;  /* 0x000000ffff07c224 */ /* 0x008fe200078e0025 */
[----:B------:R-:W-:Y:S01]  /*29640*/  PRMT R29, RZ, 0x7610, R29 ;  /* 0x00007610ff1d7816 */ /* 0x000fe2000000001d */
[----:B------:R-:W3:Y:S04]  /*29650*/  LDL R37, [R1+0x964] ;  /* 0x0009640001257983 */ /* 0x000ee80000100800 */
[----:B------:R4:W2:Y:S04]  /*29660*/  @!P4 LDG.E.U8 R91, desc[UR24][R6.64] ;  /* 0x00000018065bc981 */ /* 0x0008a8000c1e1100 */
[----:B------:R-:W2:Y:S04]  /*29670*/  LDL R36, [R1+0x968] ;  /* 0x0009680001247983 */ /* 0x000ea80000100800 */
[----:B------:R-:W2:Y:S01]  /*29680*/  LDL R7, [R1+0x154] ;  /* 0x0001540001077983 */ /* 0x000ea20000100800 */
[----:B----4-:R-:W-:Y:S01]  /*29690*/  @!P2 IMAD.MOV.U32 R6, RZ, RZ, R79 ;  /* 0x000000ffff06a224 */ /* 0x010fe200078e004f */
[----:B------:R-:W-:-:S02]  /*296a0*/  UISETP.GE.AND UP2, UPT, UR26, UR4, UPT ;  /* 0x000000041a00728c */ /* 0x000fc4000bf46270 */
[----:B------:R-:W-:Y:S01]  /*296b0*/  UISETP.GE.AND UP1, UPT, UR27, UR4, UPT ;  /* 0x000000041b00728c */ /* 0x000fe2000bf26270 */
[----:B------:R-:W-:Y:S01]  /*296c0*/  PRMT R27, RZ, 0x7610, R27 ;  /* 0x00007610ff1b7816 */ /* 0x000fe2000000001b */
[----:B------:R-:W4:Y:S02]  /*296d0*/  LDL R79, [R1+0x970] ;  /* 0x00097000014f7983 */ /* 0x000f240000100800 */
[----:B------:R-:W-:Y:S02]  /*296e0*/  PLOP3.LUT P3, PT, PT, PT, UP2, 0x80, 0x8 ;  /* 0x000000000008781c */ /* 0x000fe40003f6f028 */
[----:B------:R-:W-:Y:S01]  /*296f0*/  PLOP3.LUT P5, PT, PT, PT, UP2, 0x80, 0x8 ;  /* 0x000000000008781c */ /* 0x000fe20003faf028 */
[----:B--2---:R0:W2:Y:S04]  /*29700*/  @!P2 LDG.E.U8 R29, desc[UR24][R6.64] ;  /* 0x00000018061da981 */ /* 0x0040a8000c1e1100 */
[----:B------:R-:W2:Y:S01]  /*29710*/  LDL R7, [R1+0x95c] ;  /* 0x00095c0001077983 */ /* 0x000ea20000100800 */
[----:B------:R-:W-:-:S02]  /*29720*/  PLOP3.LUT P4, PT, PT, PT, UP1, 0x80, 0x8 ;  /* 0x000000000008781c */ /* 0x000fc40003f8f018 */
[----:B------:R-:W-:-:S03]  /*29730*/  PLOP3.LUT P6, PT, PT, PT, UP1, 0x80, 0x8 ;  /* 0x000000000008781c */ /* 0x000fc60003fcf018 */
[----:B0-----:R-:W-:Y:S01]  /*29740*/  @!P3 IMAD.MOV.U32 R6, RZ, RZ, R8 ;  /* 0x000000ffff06b224 */ /* 0x001fe200078e0008 */
[----:B------:R-:W-:Y:S01]  /*29750*/  PRMT R25, RZ, 0x7610, R25 ;  /* 0x00007610ff197816 */ /* 0x000fe20000000019 */
[----:B------:R-:W-:Y:S01]  /*29760*/  UISETP.GE.AND UP2, UPT, UR28, UR4, UPT ;  /* 0x000000041c00728c */ /* 0x000fe2000bf46270 */
[----:B------:R-:W-:Y:S01]  /*29770*/  PRMT R23, RZ, 0x7610, R23 ;  /* 0x00007610ff177816 */ /* 0x000fe20000000017 */
[----:B------:R-:W3:Y:S04]  /*29780*/  LDL R8, [R1+0x978] ;  /* 0x0009780001087983 */ /* 0x000ee80000100800 */
[----:B--2---:R0:W2:Y:S02]  /*29790*/  @!P5 LDG.E.U8 R27, desc[UR24][R6.64] ;  /* 0x00000018061bd981 */ /* 0x0040a4000c1e1100 */
[----:B0-----:R-:W-:-:S02]  /*297a0*/  @!P4 IMAD.MOV.U32 R6, RZ, RZ, R36 ;  /* 0x000000ffff06c224 */ /* 0x001fc400078e0024 */
[----:B---3--:R-:W-:Y:S01]  /*297b0*/  @!P4 IMAD.MOV.U32 R7, RZ, RZ, R37 ;  /* 0x000000ffff07c224 */ /* 0x008fe200078e0025 */
[----:B------:R-:W-:Y:S01]  /*297c0*/  PLOP3.LUT P2, PT, PT, PT, UP2, 0x80, 0x8 ;  /* 0x000000000008781c */ /* 0x000fe20003f4f028 */
[----:B------:R-:W3:Y:S04]  /*297d0*/  LDL R37, [R1+0x97c] ;  /* 0x00097c0001257983 */ /* 0x000ee80000100800 */
[----:B------:R4:W2:Y:S01]  /*297e0*/  @!P6 LDG.E.U8 R25, desc[UR24][R6.64] ;  /* 0x000000180619e981 */ /* 0x0008a2000c1e1100 */
[----:B------:R-:W-:-:S03]  /*297f0*/  PLOP3.LUT P5, PT, PT, PT, UP2, 0x80, 0x8 ;  /* 0x000000000008781c */ /* 0x000fc60003faf028 */
[----:B------:R-:W2:Y:S04]  /*29800*/  LDL R36, [R1+0x980] ;  /* 0x0009800001247983 */ /* 0x000ea80000100800 */
[----:B------:R-:W2:Y:S01]  /*29810*/  LDL R7, [R1+0x96c] ;  /* 0x00096c0001077983 */ /* 0x000ea20000100800 */
[----:B----4-:R-:W-:Y:S01]  /*29820*/  @!P2 IMAD.MOV.U32 R6, RZ, RZ, R79 ;  /* 0x000000ffff06a224 */ /* 0x010fe200078e004f */
[----:B------:R-:W-:Y:S02]  /*29830*/  UISETP.GE.AND UP1, UPT, UR29, UR4, UPT ;  /* 0x000000041d00728c */ /* 0x000fe4000bf26270 */
[----:B------:R-:W-:Y:S01]  /*29840*/  UISETP.GE.AND UP2, UPT, UR30, UR4, UPT ;  /* 0x000000041e00728c */ /* 0x000fe2000bf46270 */
[----:B------:R-:W-:Y:S01]  /*29850*/  PRMT R21, RZ, 0x7610, R21 ;  /* 0x00007610ff157816 */ /* 0x000fe20000000015 */
[----:B------:R-:W4:Y:S02]  /*29860*/  LDL R79, [R1+0x988] ;  /* 0x00098800014f7983 */ /* 0x000f240000100800 */
[----:B------:R-:W-:-:S02]  /*29870*/  PLOP3.LUT P3, PT, PT, PT, UP1, 0x80, 0x8 ;  /* 0x000000000008781c */ /* 0x000fc40003f6f018 */
[----:B------:R-:W-:Y:S01]  /*29880*/  PLOP3.LUT P4, PT, PT, PT, UP1, 0x80, 0x8 ;  /* 0x000000000008781c */ /* 0x000fe20003f8f018 */
[----:B--2---:R0:W2:Y:S04]  /*29890*/  @!P5 LDG.E.U8 R23, desc[UR24][R6.64] ;  /* 0x000000180617d981 */ /* 0x0040a8000c1e1100 */
[----:B------:R-:W2:Y:S01]  /*298a0*/  LDL R7, [R1+0x974] ;  /* 0x0009740001077983 */ /* 0x000ea20000100800 */
[----:B------:R-:W-:Y:S02]  /*298b0*/  PLOP3.LUT P6, PT, PT, PT, UP2, 0x80, 0x8 ;  /* 0x000000000008781c */ /* 0x000fe40003fcf028 */
[----:B------:R-:W-:-:S03]  /*298c0*/  PLOP3.LUT P2, PT, PT, PT, UP2, 0x80, 0x8 ;  /* 0x000000000008781c */ /* 0x000fc60003f4f028 */
[----:B0-----:R-:W-:Y:S01]  /*298d0*/  @!P3 IMAD.MOV.U32 R6, RZ, RZ, R8 ;  /* 0x000000ffff06b224 */ /* 0x001fe200078e0008 */
[----:B------:R-:W-:Y:S01]  /*298e0*/  PRMT R19, RZ, 0x7610, R19 ;  /* 0x00007610ff137816 */ /* 0x000fe20000000013 */
[----:B------:R-:W-:-:S03]  /*298f0*/  UISETP.GE.AND UP1, UPT, UR31, UR4, UPT ;  /* 0x000000041f00728c */ /* 0x000fc6000bf26270 */
[----:B--2---:R0:W2:Y:S03]  /*29900*/  @!P4 LDG.E.U8 R21, desc[UR24][R6.64] ;  /* 0x000000180615c981 */ /* 0x0040a6000c1e1100 */
[----:B0-----:R-:W-:Y:S02]  /*29910*/  @!P6 IMAD.MOV.U32 R6, RZ, RZ, R36 ;  /* 0x000000ffff06e224 */ /* 0x001fe400078e0024 */
[----:B---3--:R-:W-:Y:S01]  /*29920*/  @!P6 IMAD.MOV.U32 R7, RZ, RZ, R37 ;  /* 0x000000ffff07e224 */ /* 0x008fe200078e0025 */
[----:B------:R-:W-:Y:S01]  /*29930*/  PLOP3.LUT P5, PT, PT, PT, UP1, 0x80, 0x8 ;  /* 0x000000000008781c */ /* 0x000fe20003faf018 */
[----:B------:R-:W3:Y:S04]  /*29940*/  LDL R37, [R1+0x994] ;  /* 0x0009940001257983 */ /* 0x000ee80000100800 */
[----:B------:R4:W2:Y:S01]  /*29950*/  @!P2 LDG.E.U8 R19, desc[UR24][R6.64] ;  /* 0x000000180613a981 */ /* 0x0008a2000c1e1100 */
[----:B------:R-:W-:-:S02]  /*29960*/  PLOP3.LUT P4, PT, PT, PT, UP1, 0x80, 0x8 ;  /* 0x000000000008781c */ /* 0x000fc40003f8f018 */
[----:B------:R-:W-:Y:S01]  /*29970*/  PRMT R17, RZ, 0x7610, R17 ;  /* 0x00007610ff117816 */ /* 0x000fe20000000011 */
[----:B------:R-:W2:Y:S04]  /*29980*/  LDL R36, [R1+0x998] ;  /* 0x0009980001247983 */ /* 0x000ea80000100800 */
[----:B------:R-:W2:Y:S01]  /*29990*/  LDL R7, [R1+0x984] ;  /* 0x0009840001077983 */ /* 0x000ea20000100800 */
[----:B----4-:R-:W-:Y:S01]  /*299a0*/  @!P5 IMAD.MOV.U32 R6, RZ, RZ, R79 ;  /* 0x000000ffff06d224 */ /* 0x010fe200078e004f */
[----:B------:R-:W0:Y:S01]  /*299b0*/  S2R R8, SR_TID.X ;  /* 0x0000000000087919 */ /* 0x000e220000002100 */
[----:B------:R-:W-:Y:S02]  /*299c0*/  UISETP.GE.AND UP2, UPT, UR32, UR4, UPT ;  /* 0x000000042000728c */ /* 0x000fe4000bf46270 */
[----:B------:R-:W-:Y:S01]  /*299d0*/  UISETP.GE.AND UP1, UPT, UR11, UR4, UPT ;  /* 0x000000040b00728c */ /* 0x000fe2000bf26270 */
[----:B------:R-:W-:Y:S01]  /*299e0*/  PRMT R15, RZ, 0x7610, R15 ;  /* 0x00007610ff0f7816 */ /* 0x000fe2000000000f */
[----:B------:R-:W4:Y:S02]  /*299f0*/  LDL R79, [R1+0x160] ;  /* 0x00016000014f7983 */ /* 0x000f240000100800 */
[----:B------:R-:W-:-:S02]  /*29a00*/  PLOP3.LUT P3, PT, PT, PT, UP2, 0x80, 0x8 ;  /* 0x000000000008781c */ /* 0x000fc40003f6f028 */
[----:B--2---:R1:W2:Y:S04]  /*29a10*/  @!P4 LDG.E.U8 R17, desc[UR24][R6.64] ;  /* 0x000000180611c981 */ /* 0x0042a8000c1e1100 */
[----:B------:R-:W1:Y:S04]  /*29a20*/  LDL R6, [R1+0x98c] ;  /* 0x00098c0001067983 */ /* 0x000e680000100800 */
[----:B------:R-:W1:Y:S01]  /*29a30*/  LDL R7, [R1+0x990] ;  /* 0x0009900001077983 */ /* 0x000e620000100800 */
[----:B0-----:R-:W-:Y:S02]  /*29a40*/  SHF.R.U32.HI R8, RZ, 0x6, R8 ;  /* 0x00000006ff087819 */ /* 0x001fe40000011608 */
[----:B------:R-:W-:-:S02]  /*29a50*/  PLOP3.LUT P2, PT, PT, PT, UP2, 0x80, 0x8 ;  /* 0x000000000008781c */ /* 0x000fc40003f4f028 */
[----:B------:R-:W-:Y:S02]  /*29a60*/  PLOP3.LUT P6, PT, PT, PT, UP1, 0x80, 0x8 ;  /* 0x000000000008781c */ /* 0x000fe40003fcf018 */
[----:B------:R-:W-:Y:S02]  /*29a70*/  SGXT.U32 R8, R8, 0x1 ;  /* 0x000000010808781a */ /* 0x000fe40000000000 */
[----:B------:R-:W-:Y:S02]  /*29a80*/  PLOP3.LUT P5, PT, PT, PT, UP1, 0x80, 0x8 ;  /* 0x000000000008781c */ /* 0x000fe40003faf018 */
[----:B------:R-:W-:Y:S02]  /*29a90*/  ISETP.GE.AND P4, PT, R8, UR4, PT ;  /* 0x0000000408007c0c */ /* 0x000fe4000bf86270 */
[----:B------:R-:W-:Y:S02]  /*29aa0*/  PRMT R13, RZ, 0x7610, R13 ;  /* 0x00007610ff0d7816 */ /* 0x000fe4000000000d */
[----:B------:R-:W-:Y:S01]  /*29ab0*/  PRMT R38, RZ, 0x7610, R38 ;  /* 0x00007610ff267816 */ /* 0x000fe20000000026 */
[----:B------:R-:W0:Y:S01]  /*29ac0*/  S2R R2, SR_TID.X ;  /* 0x0000000000027919 */ /* 0x000e220000002100 */
[----:B-1----:R-:W-:-:S04]  /*29ad0*/  @!P3 LOP3.LUT R7, R7, R6, RZ, 0x3c, !PT ;  /* 0x000000060707b212 */ /* 0x002fc800078e3cff */
[----:B------:R-:W-:-:S04]  /*29ae0*/  @!P3 LOP3.LUT R6, R7, R6, RZ, 0x3c, !PT ;  /* 0x000000060706b212 */ /* 0x000fc800078e3cff */
[----:B------:R-:W-:-:S05]  /*29af0*/  @!P3 LOP3.LUT R7, R7, R6, RZ, 0x3c, !PT ;  /* 0x000000060707b212 */ /* 0x000fca00078e3cff */
[----:B------:R1:W2:Y:S02]  /*29b00*/  @!P2 LDG.E.U8 R15, desc[UR24][R6.64] ;  /* 0x00000018060fa981 */ /* 0x0002a4000c1e1100 */
[----:B-1----:R-:W-:Y:S02]  /*29b10*/  @!P6 IMAD.MOV.U32 R6, RZ, RZ, R36 ;  /* 0x000000ffff06e224 */ /* 0x002fe400078e0024 */
[----:B---3--:R-:W-:Y:S01]  /*29b20*/  @!P6 IMAD.MOV.U32 R7, RZ, RZ, R37 ;  /* 0x000000ffff07e224 */ /* 0x008fe200078e0025 */
[----:B0-----:R-:W-:Y:S01]  /*29b30*/  LOP3.LUT R2, R2, 0x7f, RZ, 0xc0, !PT ;  /* 0x0000007f02027812 */ /* 0x001fe200078ec0ff */
[----:B------:R-:W3:Y:S04]  /*29b40*/  LDL R37, [R1+0x27c] ;  /* 0x00027c0001257983 */ /* 0x000ee80000100800 */
[----:B------:R0:W2:Y:S01]  /*29b50*/  @!P5 LDG.E.U8 R13, desc[UR24][R6.64] ;  /* 0x00000018060dd981 */ /* 0x0000a2000c1e1100 */
[----:B------:R-:W-:-:S02]  /*29b60*/  PRMT R12, RZ, 0x7610, R12 ;  /* 0x00007610ff0c7816 */ /* 0x000fc4000000000c */
[----:B------:R-:W-:Y:S01]  /*29b70*/  PRMT R11, RZ, 0x7610, R11 ;  /* 0x00007610ff0b7816 */ /* 0x000fe2000000000b */
[----:B------:R-:W3:Y:S01]  /*29b80*/  LDL R36, [R1+0x280] ;  /* 0x0002800001247983 */ /* 0x000ee20000100800 */
[----:B0-----:R-:W-:Y:S02]  /*29b90*/  @!P4 IMAD.MOV.U32 R6, RZ, RZ, R142 ;  /* 0x000000ffff06c224 */ /* 0x001fe400078e008e */
[----:B------:R-:W-:-:S05]  /*29ba0*/  @!P4 IMAD.MOV.U32 R7, RZ, RZ, R141 ;  /* 0x000000ffff07c224 */ /* 0x000fca00078e008d */
[----:B------:R4:W2:Y:S01]  /*29bb0*/  @!P4 LDG.E.U8 R38, desc[UR24][R6.64] ;  /* 0x000000180626c981 */ /* 0x0008a2000c1e1100 */
[----:B------:R-:W-:Y:S06]  /*29bc0*/  BAR.SYNC.DEFER_BLOCKING 0x0 ;  /* 0x0000000000007b1d */ /* 0x000fec0000010000 */
[----:B------:R-:W2:Y:S01]  /*29bd0*/  LDL R7, [R1+0x15c] ;  /* 0x00015c0001077983 */ /* 0x000ea20000100800 */
[----:B------:R-:W-:-:S13]  /*29be0*/  ISETP.GE.AND P3, PT, R2, UR4, PT ;  /* 0x0000000402007c0c */ /* 0x000fda000bf66270 */
[----:B----4-:R-:W-:Y:S01]  /*29bf0*/  @!P3 IMAD.MOV.U32 R6, RZ, RZ, R79 ;  /* 0x000000ffff06b224 */ /* 0x010fe200078e004f */
[----:B------:R-:W-:Y:S01]  /*29c00*/  PRMT R10, RZ, 0x7610, R10 ;  /* 0x00007610ff0a7816 */ /* 0x000fe2000000000a */
[----:B------:R-:W4:Y:S04]  /*29c10*/  LDL R79, [R1+0x618] ;  /* 0x00061800014f7983 */ /* 0x000f280000100800 */
[----:B--2---:R0:W2:Y:S04]  /*29c20*/  @!P3 LDG.E.U8 R12, desc[UR24][R6.64] ;  /* 0x00000018060cb981 */ /* 0x0040a8000c1e1100 */
[----:B------:R-:W0:Y:S04]  /*29c30*/  LDL R6, [R1+0x19c] ;  /* 0x00019c0001067983 */ /* 0x000e280000100800 */
[----:B------:R-:W0:Y:S02]  /*29c40*/  LDL R7, [R1+0x1a0] ;  /* 0x0001a00001077983 */ /* 0x000e240000100800 */
[----:B0-----:R-:W-:-:S04]  /*29c50*/  @!P3 LOP3.LUT R7, R7, R6, RZ, 0x3c, !PT ;  /* 0x000000060707b212 */ /* 0x001fc800078e3cff */
[----:B------:R-:W-:-:S04]  /*29c60*/  @!P3 LOP3.LUT R6, R7, R6, RZ, 0x3c, !PT ;  /* 0x000000060706b212 */ /* 0x000fc800078e3cff */
[----:B------:R-:W-:-:S05]  /*29c70*/  @!P3 LOP3.LUT R7, R7, R6, RZ, 0x3c, !PT ;  /* 0x000000060707b212 */ /* 0x000fca00078e3cff */
[----:B------:R0:W2:Y:S04]  /*29c80*/  @!P3 LDG.E.U8 R11, desc[UR24][R6.64] ;  /* 0x00000018060bb981 */ /* 0x0000a8000c1e1100 */
[----:B------:R-:W0:Y:S04]  /*29c90*/  LDL R6, [R1+0x1dc] ;  /* 0x0001dc0001067983 */ /* 0x000e280000100800 */
[----:B------:R-:W0:Y:S01]  /*29ca0*/  LDL R7, [R1+0x1e0] ;  /* 0x0001e00001077983 */ /* 0x000e220000100800 */
[----:B------:R-:W-:-:S06]  /*29cb0*/  PRMT R8, RZ, 0x7610, R8 ;  /* 0x00007610ff087816 */ /* 0x000fcc0000000008 */
[----:B---3--:R1:W3:Y:S04]  /*29cc0*/  @!P3 LDG.E.U8 R8, desc[UR24][R36.64] ;  /* 0x000000182408b981 */ /* 0x0082e8000c1e1100 */
[----:B------:R-:W1:Y:S04]  /*29cd0*/  LDL R36, [R1+0x5ec] ;  /* 0x0005ec0001247983 */ /* 0x000e680000100800 */
[----:B------:R-:W1:Y:S01]  /*29ce0*/  LDL R37, [R1+0x5f0] ;  /* 0x0005f00001257983 */ /* 0x000e620000100800 */
[----:B0-----:R-:W-:-:S04]  /*29cf0*/  @!P3 LOP3.LUT R7, R7, R6, RZ, 0x3c, !PT ;  /* 0x000000060707b212 */ /* 0x001fc800078e3cff */
[----:B------:R-:W-:-:S04]  /*29d00*/  @!P3 LOP3.LUT R6, R7, R6, RZ, 0x3c, !PT ;  /* 0x000000060706b212 */ /* 0x000fc800078e3cff */
[----:B------:R-:W-:-:S05]  /*29d10*/  @!P3 LOP3.LUT R7, R7, R6, RZ, 0x3c, !PT ;  /* 0x000000060707b212 */ /* 0x000fca00078e3cff */
[----:B------:R0:W2:Y:S04]  /*29d20*/  @!P3 LDG.E.U8 R10, desc[UR24][R6.64] ;  /* 0x00000018060ab981 */ /* 0x0000a8000c1e1100 */
[----:B------:R-:W0:Y:S04]  /*29d30*/  LDL R6, [R1+0x23c] ;  /* 0x00023c0001067983 */ /* 0x000e280000100800 */
[----:B------:R-:W0:Y:S01]  /*29d40*/  LDL R7, [R1+0x240] ;  /* 0x0002400001077983 */ /* 0x000e220000100800 */
[----:B------:R-:W-:Y:S02]  /*29d50*/  PRMT R9, RZ, 0x7610, R9 ;  /* 0x00007610ff097816 */ /* 0x000fe40000000009 */
[----:B-1----:R-:W-:-:S04]  /*29d60*/  @!P3 LOP3.LUT R37, R37, R36, RZ, 0x3c, !PT ;  /* 0x000000242525b212 */ /* 0x002fc800078e3cff */
[----:B------:R-:W-:-:S04]  /*29d70*/  @!P3 LOP3.LUT R36, R37, R36, RZ, 0x3c, !PT ;  /* 0x000000242524b212 */ /* 0x000fc800078e3cff */
[----:B------:R-:W-:Y:S02]  /*29d80*/  @!P3 LOP3.LUT R37, R37, R36, RZ, 0x3c, !PT ;  /* 0x000000242525b212 */ /* 0x000fe400078e3cff */
[----:B0-----:R-:W-:-:S04]  /*29d90*/  @!P3 LOP3.LUT R7, R7, R6, RZ, 0x3c, !PT ;  /* 0x000000060707b212 */ /* 0x001fc800078e3cff */
[----:B------:R-:W-:-:S04]  /*29da0*/  @!P3 LOP3.LUT R6, R7, R6, RZ, 0x3c, !PT ;  /* 0x000000060706b212 */ /* 0x000fc800078e3cff */
[----:B------:R-:W-:-:S05]  /*29db0*/  @!P3 LOP3.LUT R7, R7, R6, RZ, 0x3c, !PT ;  /* 0x000000060707b212 */ /* 0x000fca00078e3cff */
[----:B------:R0:W2:Y:S02]  /*29dc0*/  @!P3 LDG.E.U8 R9, desc[UR24][R6.64] ;  /* 0x000000180609b981 */ /* 0x0000a4000c1e1100 */
[----:B0-----:R-:W-:-:S06]  /*29dd0*/  PRMT R7, RZ, 0x7610, R7 ;  /* 0x00007610ff077816 */ /* 0x001fcc0000000007 */
[----:B------:R4:W2:Y:S04]  /*29de0*/  @!P3 LDG.E.U8 R7, desc[UR24][R36.64] ;  /* 0x000000182407b981 */ /* 0x0008a8000c1e1100 */
[----:B------:R-:W2:Y:S01]  /*29df0*/  LDL R37, [R1+0x614] ;  /* 0x0006140001257983 */ /* 0x000ea20000100800 */
[----:B------:R-:W-:Y:S01]  /*29e00*/  PRMT R6, RZ, 0x7610, R6 ;  /* 0x00007610ff067816 */ /* 0x000fe20000000006 */
        /* <DEDUP_REMOVED lines=12> */
[----:B------:R-:W-:Y:S02]  /*29ed0*/  PRMT R135, RZ, 0x7610, R135 ;  /* 0x00007610ff877816 */ /* 0x000fe40000000087 */
        /* <DEDUP_REMOVED lines=348> */
[----:B------:R-:W-:Y:S02]  /*2b4a0*/  PRMT R41, RZ, 0x7610, R41 ;  /* 0x00007610ff297816 */ /* 0x000fe40000000029 */
[----:B------:R-:W-:Y:S02]  /*2b4b0*/  PRMT R40, RZ, 0x7610, R40 ;  /* 0x00007610ff287816 */ /* 0x000fe40000000028 */
[----:B------:R-:W-:Y:S01]  /*2b4c0*/  PRMT R39, RZ, 0x7610, R39 ;  /* 0x00007610ff277816 */ /* 0x000fe20000000027 */
[----:B------:R0:W-:Y:S04]  /*2b4d0*/  STS.U8 [R2+UR10+0x12200], R78 ;  /* 0x0122004e02007988 */ /* 0x0001e8000800000a */
[----:B------:R-:W4:Y:S04]  /*2b4e0*/  LDL R79, [R1+0x1b0] ;  /* 0x0001b000014f7983 */ /* 0x000f280000100800 */
[----:B0-----:R-:W4:Y:S04]  /*2b4f0*/  LDL R78, [R1+0x1ac] ;  /* 0x0001ac00014e7983 */ /* 0x001f280000100800 */
        /* <DEDUP_REMOVED lines=21> */
[----:B----4-:R-:W-:-:S03]  /*2b650*/  @!P3 LOP3.LUT R79, R79, R78, RZ, 0x3c, !PT ;  /* 0x0000004e4f4fb212 */ /* 0x010fc600078e3cff */
[----:B------:R1:W-:Y:S01]  /*2b660*/  STS.U8 [R2+UR10+0x12000], R38 ;  /* 0x0120002602007988 */ /* 0x0003e2000800000a */
[C---:B------:R-:W-:Y:S02]  /*2b670*/  @!P3 LOP3.LUT R78, R79.reuse, R78, RZ, 0x3c, !PT ;  /* 0x0000004e4f4eb212 */ /* 0x040fe400078e3cff */
[----:B-1----:R-:W-:Y:S02]  /*2b680*/  PRMT R38, RZ, 0x7610, R38 ;  /* 0x00007610ff267816 */ /* 0x002fe40000000026 */
[----:B------:R-:W-:Y:S02]  /*2b690*/  @!P3 LOP3.LUT R79, R79, R78, RZ, 0x3c, !PT ;  /* 0x0000004e4f4fb212 */ /* 0x000fe400078e3cff */
[----:B0-----:R-:W-:-:S04]  /*2b6a0*/  @!P3 LOP3.LUT R37, R37, R36, RZ, 0x3c, !PT ;  /* 0x000000242525b212 */ /* 0x001fc800078e3cff */
[----:B------:R-:W-:-:S04]  /*2b6b0*/  @!P3 LOP3.LUT R36, R37, R36, RZ, 0x3c, !PT ;  /* 0x000000242524b212 */ /* 0x000fc800078e3cff */
[----:B------:R-:W-:-:S05]  /*2b6c0*/  @!P3 LOP3.LUT R37, R37, R36, RZ, 0x3c, !PT ;  /* 0x000000242525b212 */ /* 0x000fca00078e3cff */
[----:B------:R0:W4:Y:S02]  /*2b6d0*/  @!P3 LDG.E.U8 R38, desc[UR24][R36.64] ;  /* 0x000000182426b981 */ /* 0x000124000c1e1100 */
[----:B0-----:R-:W-:-:S06]  /*2b6e0*/  PRMT R37, RZ, 0x7610, R37 ;  /* 0x00007610ff257816 */ /* 0x001fcc0000000025 */
        /* <DEDUP_REMOVED lines=9> */
[----:B------:R-:W0:Y:S04]  /*2b780*/  LDL R79, [R1+0x250] ;  /* 0x00025000014f7983 */ /* 0x000e280000100800 */
[----:B------:R1:W-:Y:S02]  /*2b790*/  STS.U8 [R2+UR10+0x12600], R74 ;  /* 0x0126004a02007988 */ /* 0x0003e4000800000a */
[----:B-1----:R-:W-:-:S02]  /*2b7a0*/  PRMT R74, RZ, 0x7610, R74 ;  /* 0x00007610ff4a7816 */ /* 0x002fc4000000004a */
[----:B------:R1:W-:Y:S04]  /*2b7b0*/  STS.U8 [R2+UR10+0x12400], R83 ;  /* 0x0124005302007988 */ /* 0x0003e8000800000a */
[----:B------:R3:W-:Y:S04]  /*2b7c0*/  STS.U8 [R2+UR10+0x12a00], R82 ;  /* 0x012a005202007988 */ /* 0x0007e8000800000a */
[----:B-1----:R-:W2:Y:S04]  /*2b7d0*/  LDL R83, [R1+0x600] ;  /* 0x0006000001537983 */ /* 0x002ea80000100800 */
[----:B---3--:R-:W2:Y:S01]  /*2b7e0*/  LDL R82, [R1+0x5fc] ;  /* 0x0005fc0001527983 */ /* 0x008ea20000100800 */
[----:B0-----:R-:W-:-:S04]  /*2b7f0*/  @!P3 LOP3.LUT R79, R79, R78, RZ, 0x3c, !PT ;  /* 0x0000004e4f4fb212 */ /* 0x001fc800078e3cff */
[----:B------:R-:W-:-:S04]  /*2b800*/  @!P3 LOP3.LUT R78, R79, R78, RZ, 0x3c, !PT ;  /* 0x0000004e4f4eb212 */ /* 0x000fc800078e3cff */
[----:B------:R-:W-:-:S05]  /*2b810*/  @!P3 LOP3.LUT R79, R79, R78, RZ, 0x3c, !PT ;  /* 0x0000004e4f4fb212 */ /* 0x000fca00078e3cff */
[----:B------:R0:W3:Y:S04]  /*2b820*/  @!P3 LDG.E.U8 R74, desc[UR24][R78.64] ;  /* 0x000000184e4ab981 */ /* 0x0000e8000c1e1100 */
[----:B------:R-:W0:Y:S04]  /*2b830*/  LDL R78, [R1+0x28c] ;  /* 0x00028c00014e7983 */ /* 0x000e280000100800 */
[----:B------:R-:W0:Y:S01]  /*2b840*/  LDL R79, [R1+0x290] ;  /* 0x00029000014f7983 */ /* 0x000e220000100800 */
[----:B--2---:R-:W-:-:S03]  /*2b850*/  @!P3 LOP3.LUT R83, R83, R82, RZ, 0x3c, !PT ;  /* 0x000000525353b212 */ /* 0x004fc600078e3cff */
[----:B------:R1:W-:Y:S01]  /*2b860*/  STS.U8 [R2+UR10+0x12800], R76 ;  /* 0x0128004c02007988 */ /* 0x0003e2000800000a */
[C---:B------:R-:W-:Y:S02]  /*2b870*/  @!P3 LOP3.LUT R82, R83.reuse, R82, RZ, 0x3c, !PT ;  /* 0x000000525352b212 */ /* 0x040fe400078e3cff */
[----:B-1----:R-:W-:Y:S02]  /*2b880*/  PRMT R76, RZ, 0x7610, R76 ;  /* 0x00007610ff4c7816 */ /* 0x002fe4000000004c */
[----:B------:R-:W-:Y:S02]  /*2b890*/  @!P3 LOP3.LUT R83, R83, R82, RZ, 0x3c, !PT ;  /* 0x000000525353b212 */ /* 0x000fe400078e3cff */
[----:B0-----:R-:W-:-:S04]  /*2b8a0*/  @!P3 LOP3.LUT R79, R79, R78, RZ, 0x3c, !PT ;  /* 0x0000004e4f4fb212 */ /* 0x001fc800078e3cff */
[----:B------:R-:W-:-:S04]  /*2b8b0*/  @!P3 LOP3.LUT R78, R79, R78, RZ, 0x3c, !PT ;  /* 0x0000004e4f4eb212 */ /* 0x000fc800078e3cff */
[----:B------:R-:W-:-:S05]  /*2b8c0*/  @!P3 LOP3.LUT R79, R79, R78, RZ, 0x3c, !PT ;  /* 0x0000004e4f4fb212 */ /* 0x000fca00078e3cff */
[----:B------:R0:W2:Y:S02]  /*2b8d0*/  @!P3 LDG.E.U8 R76, desc[UR24][R78.64] ;  /* 0x000000184e4cb981 */ /* 0x0000a4000c1e1100 */
        /* <DEDUP_REMOVED lines=83> */
[----:B------:R-:W-:Y:S04]  /*2be10*/  STS.U8 [R2+UR10+0x12c00], R112 ;  /* 0x012c007002007988 */ /* 0x000fe8000800000a */
        /* <DEDUP_REMOVED lines=156> */
[----:B------:R-:W-:Y:S02]  /*2c7e0*/  PRMT R112, RZ, 0x7610, R112 ;  /* 0x00007610ff707816 */ /* 0x000fe40000000070 */
[----:B--2---:R-:W-:-:S04]  /*2c7f0*/  @!P3 LOP3.LUT R81, R81, R80, RZ, 0x3c, !PT ;  /* 0x000000505151b212 */ /* 0x004fc800078e3cff */
        /* <DEDUP_REMOVED lines=33> */
[----:B------:R-:W-:Y:S01]  /*2ca10*/  @!P3 LOP3.LUT R73, R73, R72, RZ, 0x3c, !PT ;  /* 0x000000484949b212 */ /* 0x000fe200078e3cff */
[----:B------:R1:W-:Y:S04]  /*2ca20*/  STS.U8 [R4+UR10+0x13300], R35 ;  /* 0x0133002304007988 */ /* 0x0003e8000800000a */
[----:B------:R2:W-:Y:S04]  /*2ca30*/  STS.U8 [R4+UR10+0x13500], R34 ;  /* 0x0135002204007988 */ /* 0x0005e8000800000a */
[----:B-1----:R-:W3:Y:S04]  /*2ca40*/  LDL R35, [R1+0x6b8] ;  /* 0x0006b80001237983 */ /* 0x002ee80000100800 */
[----:B--2---:R-:W3:Y:S01]  /*2ca50*/  LDL R34, [R1+0x6b4] ;  /* 0x0006b40001227983 */ /* 0x004ee20000100800 */
        /* <DEDUP_REMOVED lines=9> */
[----:B---3--:R-:W-:-:S04]  /*2caf0*/  @!P3 LOP3.LUT R35, R35, R34, RZ, 0x3c, !PT ;  /* 0x000000222323b212 */ /* 0x008fc800078e3cff */
[----:B------:R-:W-:-:S04]  /*2cb00*/  @!P3 LOP3.LUT R34, R35, R34, RZ, 0x3c, !PT ;  /* 0x000000222322b212 */ /* 0x000fc800078e3cff */
[----:B------:R-:W-:Y:S01]  /*2cb10*/  @!P3 LOP3.LUT R35, R35, R34, RZ, 0x3c, !PT ;  /* 0x000000222323b212 */ /* 0x000fe200078e3cff */
[----:B------:R1:W-:Y:S04]  /*2cb20*/  STS.U8 [R4+UR10+0x13700], R33 ;  /* 0x0137002104007988 */ /* 0x0003e8000800000a */
[----:B------:R3:W-:Y:S04]  /*2cb30*/  STS.U8 [R4+UR10+0x13900], R32 ;  /* 0x0139002004007988 */ /* 0x0007e8000800000a */
[----:B-1----:R-:W2:Y:S04]  /*2cb40*/  LDL R33, [R1+0x6f8] ;  /* 0x0006f80001217983 */ /* 0x002ea80000100800 */
[----:B---3--:R-:W2:Y:S01]  /*2cb50*/  LDL R32, [R1+0x6f4] ;  /* 0x0006f40001207983 */ /* 0x008ea20000100800 */
[----:B0-----:R-:W-:-:S04]  /*2cb60*/  @!P3 LOP3.LUT R73, R73, R72, RZ, 0x3c, !PT ;  /* 0x000000484949b212 */ /* 0x001fc800078e3cff */
[----:B------:R-:W-:-:S04]  /*2cb70*/  @!P3 LOP3.LUT R72, R73, R72, RZ, 0x3c, !PT ;  /* 0x000000484948b212 */ /* 0x000fc800078e3cff */
[----:B------:R-:W-:-:S05]  /*2cb80*/  @!P3 LOP3.LUT R73, R73, R72, RZ, 0x3c, !PT ;  /* 0x000000484949b212 */ /* 0x000fca00078e3cff */
[----:B------:R0:W3:Y:S02]  /*2cb90*/  @!P3 LDG.E.U8 R81, desc[UR24][R72.64] ;  /* 0x000000184851b981 */ /* 0x0000e4000c1e1100 */
[----:B0-----:R-:W-:-:S06]  /*2cba0*/  PRMT R72, RZ, 0x7610, R72 ;  /* 0x00007610ff487816 */ /* 0x001fcc0000000048 */
        /* <DEDUP_REMOVED lines=24> */
[----:B-----5:R3:W-:Y:S04]  /*2cd30*/  STS.U8 [R5+UR10+0x12180], R28 ;  /* 0x0121801c05007988 */ /* 0x0207e8000800000a */
[----:B-1----:R-:W5:Y:S04]  /*2cd40*/  LDL R29, [R1+0x778] ;  /* 0x00077800011d7983 */ /* 0x002f680000100800 */
[----:B---3--:R-:W5:Y:S01]  /*2cd50*/  LDL R28, [R1+0x774] ;  /* 0x00077400011c7983 */ /* 0x008f620000100800 */
[----:B0-----:R-:W-:-:S04]  /*2cd60*/  @!P3 LOP3.LUT R33, R33, R32, RZ, 0x3c, !PT ;  /* 0x000000202121b212 */ /* 0x001fc800078e3cff */
[----:B------:R-:W-:-:S04]  /*2cd70*/  @!P3 LOP3.LUT R32, R33, R32, RZ, 0x3c, !PT ;  /* 0x000000202120b212 */ /* 0x000fc800078e3cff */
[----:B------:R-:W-:-:S05]  /*2cd80*/  @!P3 LOP3.LUT R33, R33, R32, RZ, 0x3c, !PT ;  /* 0x000000202121b212 */ /* 0x000fca00078e3cff */
[----:B------:R0:W3:Y:S02]  /*2cd90*/  @!P3 LDG.E.U8 R35, desc[UR24][R32.64] ;  /* 0x000000182023b981 */ /* 0x0000e4000c1e1100 */
[----:B0-----:R-:W-:-:S06]  /*2cda0*/  PRMT R32, RZ, 0x7610, R32 ;  /* 0x00007610ff207816 */ /* 0x001fcc0000000020 */
[----:B------:R0:W2:Y:S04]  /*2cdb0*/  @!P3 LDG.E.U8 R32, desc[UR24][R30.64] ;  /* 0x000000181e20b981 */ /* 0x0000a8000c1e1100 */
[----:B------:R-:W0:Y:S04]  /*2cdc0*/  LDL R30, [R1+0x754] ;  /* 0x00075400011e7983 */ /* 0x000e280000100800 */
[----:B------:R-:W0:Y:S01]  /*2cdd0*/  LDL R31, [R1+0x758] ;  /* 0x00075800011f7983 */ /* 0x000e220000100800 */
[----:B------:R-:W-:Y:S02]  /*2cde0*/  PRMT R33, RZ, 0x7610, R33 ;  /* 0x00007610ff217816 */ /* 0x000fe40000000021 */
[----:B-----5:R-:W-:-:S04]  /*2cdf0*/  @!P3 LOP3.LUT R29, R29, R28, RZ, 0x3c, !PT ;  /* 0x0000001c1d1db212 */ /* 0x020fc800078e3cff */
[----:B------:R-:W-:-:S04]  /*2ce00*/  @!P3 LOP3.LUT R28, R29, R28, RZ, 0x3c, !PT ;  /* 0x0000001c1d1cb212 */ /* 0x000fc800078e3cff */
[----:B------:R-:W-:Y:S01]  /*2ce10*/  @!P3 LOP3.LUT R29, R29, R28, RZ, 0x3c, !PT ;  /* 0x0000001c1d1db212 */ /* 0x000fe200078e3cff */
[----:B------:R1:W-:Y:S04]  /*2ce20*/  STS.U8 [R5+UR10+0x12380], R27 ;  /* 0x0123801b05007988 */ /* 0x0003e8000800000a */
[----:B------:R5:W-:Y:S04]  /*2ce30*/  STS.U8 [R5+UR10+0x12580], R26 ;  /* 0x0125801a05007988 */ /* 0x000be8000800000a */
[----:B-1----:R-:W2:Y:S04]  /*2ce40*/  LDL R27, [R1+0x7b8] ;  /* 0x0007b800011b7983 */ /* 0x002ea80000100800 */
[----:B-----5:R-:W2:Y:S01]  /*2ce50*/  LDL R26, [R1+0x7b4] ;  /* 0x0007b400011a7983 */ /* 0x020ea20000100800 */
[----:B0-----:R-:W-:-:S04]  /*2ce60*/  @!P3 LOP3.LUT R31, R31, R30, RZ, 0x3c, !PT ;  /* 0x0000001e1f1fb212 */ /* 0x001fc800078e3cff */
[----:B------:R-:W-:-:S04]  /*2ce70*/  @!P3 LOP3.LUT R30, R31, R30, RZ, 0x3c, !PT ;  /* 0x0000001e1f1eb212 */ /* 0x000fc800078e3cff */
[----:B------:R-:W-:-:S05]  /*2ce80*/  @!P3 LOP3.LUT R31, R31, R30, RZ, 0x3c, !PT ;  /* 0x0000001e1f1fb212 */ /* 0x000fca00078e3cff */
[----:B------:R0:W5:Y:S02]  /*2ce90*/  @!P3 LDG.E.U8 R33, desc[UR24][R30.64] ;  /* 0x000000181e21b981 */ /* 0x000164000c1e1100 */
        /* <DEDUP_REMOVED lines=151> */
[----:B------:R-:W-:Y:S02]  /*2d810*/  @!P3 LOP3.LUT R9, R9, R8, RZ, 0x3c, !PT ;  /* 0x000000080909b212 */ /* 0x000fe400078e3cff */
        /* <DEDUP_REMOVED lines=8> */
[----:B------:R-:W-:-:S03]  /*2d8a0*/  PRMT R11, RZ, 0x7610, R11 ;  /* 0x00007610ff0b7816 */ /* 0x000fc6000000000b */
[----:B------:R1:W-:Y:S04]  /*2d8b0*/  STS.U8 [R2+UR10+0x9400], R7 ;  /* 0x0094000702007988 */ /* 0x0003e8000800000a */
[----:B-1----:R-:W2:Y:S01]  /*2d8c0*/  LDL R7, [R1+0x638] ;  /* 0x0006380001077983 */ /* 0x002ea20000100800 */
[----:B0-----:R-:W-:-:S04]  /*2d8d0*/  @!P3 LOP3.LUT R9, R9, R8, RZ, 0x3c, !PT ;  /* 0x000000080909b212 */ /* 0x001fc800078e3cff */
[----:B------:R-:W-:-:S04]  /*2d8e0*/  @!P3 LOP3.LUT R8, R9, R8, RZ, 0x3c, !PT ;  /* 0x000000080908b212 */ /* 0x000fc800078e3cff */
[----:B------:R-:W-:-:S05]  /*2d8f0*/  @!P3 LOP3.LUT R9, R9, R8, RZ, 0x3c, !PT ;  /* 0x000000080909b212 */ /* 0x000fca00078e3cff */
[----:B------:R0:W3:Y:S04]  /*2d900*/  @!P3 LDG.E.U8 R11, desc[UR24][R8.64] ;  /* 0x00000018080bb981 */ /* 0x0000e8000c1e1100 */
[----:B------:R-:W3:Y:S01]  /*2d910*/  LDL R9, [R1+0x634] ;  /* 0x0006340001097983 */ /* 0x000ee20000100800 */
[----:B0-----:R-:W-:-:S03]  /*2d920*/  PRMT R8, RZ, 0x7610, R8 ;  /* 0x00007610ff087816 */ /* 0x001fc60000000008 */
[----:B------:R2:W-:Y:S02]  /*2d930*/  STS.U8 [R2+UR10+0x9800], R6 ;  /* 0x0098000602007988 */ /* 0x0005e4000800000a */
[----:B--2---:R-:W-:Y:S02]  /*2d940*/  @!P3 IMAD.MOV.U32 R6, RZ, RZ, R7 ;  /* 0x000000ffff06b224 */ /* 0x004fe400078e0007 */
[----:B------:R0:W-:Y:S04]  /*2d950*/  STS.U8 [R2+UR10+0xf000], R70 ;  /* 0x00f0004602007988 */ /* 0x0001e8000800000a */
[----:B------:R1:W-:Y:S04]  /*2d960*/  STS.U8 [R2+UR10+0xf400], R69 ;  /* 0x00f4004502007988 */ /* 0x0003e8000800000a */
[----:B0-----:R-:W2:Y:S04]  /*2d970*/  LDL R70, [R1+0x190] ;  /* 0x0001900001467983 */ /* 0x001ea80000100800 */
[----:B-1----:R-:W2:Y:S04]  /*2d980*/  LDL R69, [R1+0x18c] ;  /* 0x00018c0001457983 */ /* 0x002ea80000100800 */
[----:B------:R0:W-:Y:S04]  /*2d990*/  STS.U8 [R2+UR10+0xb800], R129 ;  /* 0x00b8008102007988 */ /* 0x0001e8000800000a */
[----:B------:R1:W-:Y:S04]  /*2d9a0*/  STS.U8 [R2+UR10+0xec00], R71 ;  /* 0x00ec004702007988 */ /* 0x0003e8000800000a */
[----:B------:R4:W-:Y:S04]  /*2d9b0*/  STS.U8 [R2+UR10+0xb400], R130 ;  /* 0x00b4008202007988 */ /* 0x0009e8000800000a */
[----:B0-----:R-:W2:Y:S04]  /*2d9c0*/  LDL R129, [R1+0x198] ;  /* 0x0001980001817983 */ /* 0x001ea80000100800 */
[----:B-1----:R-:W2:Y:S04]  /*2d9d0*/  LDL R71, [R1+0x194] ;  /* 0x0001940001477983 */ /* 0x002ea80000100800 */
[----:B----4-:R-:W4:Y:S04]  /*2d9e0*/  LDL R130, [R1+0x1c4] ;  /* 0x0001c40001827983 */ /* 0x010f280000100800 */
[----:B------:R0:W-:Y:S04]  /*2d9f0*/  STS.U8 [R2+UR10+0xac00], R132 ;  /* 0x00ac008402007988 */ /* 0x0001e8000800000a */
[----:B------:R1:W-:Y:S04]  /*2da00*/  STS.U8 [R2+UR10+0xb000], R131 ;  /* 0x00b0008302007988 */ /* 0x0003e8000800000a */
[----:B------:R1:W-:Y:S04]  /*2da10*/  STS.U8 [R2+UR10+0xa400], R134 ;  /* 0x00a4008602007988 */ /* 0x0003e8000800000a */
[----:B------:R5:W-:Y:S04]  /*2da20*/  STS.U8 [R2+UR10+0xa800], R133 ;  /* 0x00a8008502007988 */ /* 0x000be8000800000a */
[----:B0-----:R-:W2:Y:S04]  /*2da30*/  LDL R132, [R1+0x1d0] ;  /* 0x0001d00001847983 */ /* 0x001ea80000100800 */
[----:B-1----:R-:W2:Y:S04]  /*2da40*/  LDL R131, [R1+0x1cc] ;  /* 0x0001cc0001837983 */ /* 0x002ea80000100800 */
[----:B------:R-:W2:Y:S04]  /*2da50*/  LDL R134, [R1+0x1d8] ;  /* 0x0001d80001867983 */ /* 0x000ea80000100800 */
[----:B-----5:R-:W5:Y:S04]  /*2da60*/  LDL R133, [R1+0x1d4] ;  /* 0x0001d40001857983 */ /* 0x020f680000100800 */
[----:B------:R0:W-:Y:S04]  /*2da70*/  STS.U8 [R2+UR10+0x9c00], R136 ;  /* 0x009c008802007988 */ /* 0x0001e8000800000a */
[----:B------:R1:W-:Y:S04]  /*2da80*/  STS.U8 [R2+UR10+0xa000], R135 ;  /* 0x00a0008702007988 */ /* 0x0003e8000800000a */
[----:B------:R-:W-:Y:S04]  /*2da90*/  STS.U8 [R2+UR10+0xbc00], R128 ;  /* 0x00bc008002007988 */ /* 0x000fe8000800000a */
[----:B0-----:R-:W2:Y:S04]  /*2daa0*/  LDL R136, [R1+0x228] ;  /* 0x0002280001887983 */ /* 0x001ea80000100800 */
[----:B-1----:R-:W2:Y:S04]  /*2dab0*/  LDL R135, [R1+0x204] ;  /* 0x0002040001877983 */ /* 0x002ea80000100800 */
        /* <DEDUP_REMOVED lines=37> */
[----:B------:R-:W-:Y:S01]  /*2dd10*/  STS.U8 [R3+UR10+0xe080], R46 ;  /* 0x00e0802e03007988 */ /* 0x000fe2000800000a */
[----:B---3--:R-:W-:-:S03]  /*2dd20*/  @!P3 IMAD.MOV.U32 R7, RZ, RZ, R9 ;  /* 0x000000ffff07b224 */ /* 0x008fc600078e0009 */
[----:B------:R-:W-:Y:S04]  /*2dd30*/  STS.U8 [R3+UR10+0xe480], R45 ;  /* 0x00e4802d03007988 */ /* 0x000fe8000800000a */
[----:B------:R0:W3:Y:S04]  /*2dd40*/  @!P3 LDG.E.U8 R8, desc[UR24][R6.64] ;  /* 0x000000180608b981 */ /* 0x0000e8000c1e1100 */
[----:B------:R-:W2:Y:S04]  /*2dd50*/  LDL R9, [R1+0x1c8] ;  /* 0x0001c80001097983 */ /* 0x000ea80000100800 */
[----:B------:R-:W-:Y:S04]  /*2dd60*/  STS.U8 [R3+UR10+0xe880], R44 ;  /* 0x00e8802c03007988 */ /* 0x000fe8000800000a */
[----:B------:R-:W0:Y:S04]  /*2dd70*/  LDL R6, [R1+0x184] ;  /* 0x0001840001067983 */ /* 0x000e280000100800 */
[----:B------:R-:W0:Y:S04]  /*2dd80*/  LDL R7, [R1+0x188] ;  /* 0x0001880001077983 */ /* 0x000e280000100800 */
        /* <DEDUP_REMOVED lines=66> */
[----:B------:R-:W-:Y:S04]  /*2e1b0*/  STS.U8 [R5+UR10+0xf580], R19 ;  /* 0x00f5801305007988 */ /* 0x000fe8000800000a */
[----:B------:R-:W-:Y:S04]  /*2e1c0*/  STS.U8 [R5+UR10+0xf980], R16 ;  /* 0x00f9801005007988 */ /* 0x000fe8000800000a */
[----:B------:R-:W-:Y:S04]  /*2e1d0*/  STS.U8 [R5+UR10+0xfd80], R17 ;  /* 0x00fd801105007988 */ /* 0x000fe8000800000a */
[----:B------:R2:W-:Y:S04]  /*2e1e0*/  STS.U8 [R140+UR10+0x8a00], R12 ;  /* 0x008a000c8c007988 */ /* 0x0005e8000800000a */
[----:B------:R3:W-:Y:S04]  /*2e1f0*/  STS.U8 [R140+UR10+0x8e00], R13 ;  /* 0x008e000d8c007988 */ /* 0x0007e8000800000a */
[----:B-1----:R-:W5:Y:S04]  /*2e200*/  LDL R21, [R1+0x234] ;  /* 0x0002340001157983 */ /* 0x002f680000100800 */
[----:B--2---:R-:W2:Y:S04]  /*2e210*/  LDL R12, [R1+0x230] ;  /* 0x00023000010c7983 */ /* 0x004ea80000100800 */
[----:B---3--:R-:W2:Y:S04]  /*2e220*/  LDL R13, [R1+0x22c] ;  /* 0x00022c00010d7983 */ /* 0x008ea80000100800 */
[----:B------:R-:W3:Y:S04]  /*2e230*/  LDL R20, [R1+0x238] ;  /* 0x0002380001147983 */ /* 0x000ee80000100800 */
[----:B------:R1:W-:Y:S04]  /*2e240*/  STS.U8 [R140+UR10+0x8200], R14 ;  /* 0x0082000e8c007988 */ /* 0x0003e8000800000a */
[----:B------:R0:W-:Y:S04]  /*2e250*/  STS.U8 [R140+UR10+0x8600], R15 ;  /* 0x0086000f8c007988 */ /* 0x0001e8000800000a */
[----:B------:R-:W3:Y:S04]  /*2e260*/  LDL R23, [R1+0x26c] ;  /* 0x00026c0001177983 */ /* 0x000ee80000100800 */
[----:B-1----:R-:W3:Y:S04]  /*2e270*/  LDL R14, [R1+0x268] ;  /* 0x00026800010e7983 */ /* 0x002ee80000100800 */
[----:B0-----:R-:W3:Y:S04]  /*2e280*/  LDL R15, [R1+0x264] ;  /* 0x00026400010f7983 */ /* 0x001ee80000100800 */
[----:B------:R-:W3:Y:S04]  /*2e290*/  LDL R22, [R1+0x270] ;  /* 0x0002700001167983 */ /* 0x000ee80000100800 */
[----:B------:R-:W3:Y:S04]  /*2e2a0*/  LDL R17, [R1+0x274] ;  /* 0x0002740001117983 */ /* 0x000ee80000100800 */
[----:B------:R-:W3:Y:S04]  /*2e2b0*/  LDL R16, [R1+0x278] ;  /* 0x0002780001107983 */ /* 0x000ee80000100800 */
[----:B------:R-:W3:Y:S04]  /*2e2c0*/  LDL R25, [R1+0x294] ;  /* 0x0002940001197983 */ /* 0x000ee80000100800 */
[----:B------:R-:W3:Y:S04]  /*2e2d0*/  LDL R24, [R1+0x298] ;  /* 0x0002980001187983 */ /* 0x000ee80000100800 */
[----:B------:R-:W3:Y:S04]  /*2e2e0*/  LDL R19, [R1+0x29c] ;  /* 0x00029c0001137983 */ /* 0x000ee80000100800 */
[----:B------:R-:W3:Y:S04]  /*2e2f0*/  LDL R18, [R1+0x2a0] ;  /* 0x0002a00001127983 */ /* 0x000ee80000100800 */
[----:B------:R-:W3:Y:S04]  /*2e300*/  LDL R27, [R1+0x2a4] ;  /* 0x0002a400011b7983 */ /* 0x000ee80000100800 */
[----:B------:R-:W3:Y:S01]  /*2e310*/  LDL R26, [R1+0x2a8] ;  /* 0x0002a800011a7983 */ /* 0x000ee20000100800 */
[----:B------:R-:W-:-:S02]  /*2e320*/  @!P3 LOP3.LUT R7, R7, R6, RZ, 0x3c, !PT ;  /* 0x000000060707b212 */ /* 0x000fc400078e3cff */
[----:B------:R-:W-:Y:S01]  /*2e330*/  PRMT R90, RZ, 0x7610, R90 ;  /* 0x00007610ff5a7816 */ /* 0x000fe2000000005a */
[----:B------:R-:W3:Y:S01]  /*2e340*/  LDL R29, [R1+0x2b4] ;  /* 0x0002b400011d7983 */ /* 0x000ee20000100800 */
[C---:B------:R-:W-:Y:S02]  /*2e350*/  @!P3 LOP3.LUT R6, R7.reuse, R6, RZ, 0x3c, !PT ;  /* 0x000000060706b212 */ /* 0x040fe400078e3cff */
[----:B------:R-:W-:Y:S01]  /*2e360*/  PRMT R88, RZ, 0x7610, R88 ;  /* 0x00007610ff587816 */ /* 0x000fe20000000058 */
[----:B------:R-:W3:Y:S01]  /*2e370*/  LDL R28, [R1+0x2b8] ;  /* 0x0002b800011c7983 */ /* 0x000ee20000100800 */
[----:B------:R-:W-:-:S03]  /*2e380*/  @!P3 LOP3.LUT R7, R7, R6, RZ, 0x3c, !PT ;  /* 0x000000060707b212 */ /* 0x000fc600078e3cff */
[----:B------:R-:W-:Y:S04]  /*2e390*/  STS.U8 [R140+UR10+0x9200], R10 ;  /* 0x0092000a8c007988 */ /* 0x000fe8000800000a */
[----:B------:R-:W-:Y:S04]  /*2e3a0*/  STS.U8 [R140+UR10+0x9600], R11 ;  /* 0x0096000b8c007988 */ /* 0x000fe8000800000a */
[----:B------:R0:W-:Y:S04]  /*2e3b0*/  STS.U8 [R140+UR10+0x9a00], R8 ;  /* 0x009a00088c007988 */ /* 0x0001e8000800000a */
[----:B------:R1:W3:Y:S01]  /*2e3c0*/  @!P3 LDG.E.U8 R90, desc[UR24][R6.64] ;  /* 0x00000018065ab981 */ /* 0x0002e2000c1e1100 */
[----:B------:R-:W-:-:S02]  /*2e3d0*/  PRMT R86, RZ, 0x7610, R86 ;  /* 0x00007610ff567816 */ /* 0x000fc40000000056 */
[----:B------:R-:W-:Y:S01]  /*2e3e0*/  PRMT R84, RZ, 0x7610, R84 ;  /* 0x00007610ff547816 */ /* 0x000fe20000000054 */
[----:B------:R-:W3:Y:S04]  /*2e3f0*/  LDL R31, [R1+0x2c4] ;  /* 0x0002c400011f7983 */ /* 0x000ee80000100800 */
[----:B------:R-:W3:Y:S01]  /*2e400*/  LDL R30, [R1+0x2c8] ;  /* 0x0002c800011e7983 */ /* 0x000ee20000100800 */
[----:B-1----:R-:W-:Y:S02]  /*2e410*/  @!P3 IMAD.MOV.U32 R6, RZ, RZ, R70 ;  /* 0x000000ffff06b224 */ /* 0x002fe400078e0046 */
[----:B------:R-:W-:Y:S01]  /*2e420*/  @!P3 IMAD.MOV.U32 R7, RZ, RZ, R69 ;  /* 0x000000ffff07b224 */ /* 0x000fe200078e0045 */
[----:B------:R-:W3:Y:S01]  /*2e430*/  LDL R33, [R1+0x2d4] ;  /* 0x0002d40001217983 */ /* 0x000ee20000100800 */
[----:B0-----:R-:W-:-:S03]  /*2e440*/  @!P3 IMAD.MOV.U32 R8, RZ, RZ, R9 ;  /* 0x000000ffff08b224 */ /* 0x001fc600078e0009 */
[----:B------:R0:W3:Y:S01]  /*2e450*/  @!P3 LDG.E.U8 R88, desc[UR24][R6.64] ;  /* 0x000000180658b981 */ /* 0x0000e2000c1e1100 */
[----:B----4-:R-:W-:Y:S02]  /*2e460*/  @!P3 IMAD.MOV.U32 R9, RZ, RZ, R130 ;  /* 0x000000ffff09b224 */ /* 0x010fe400078e0082 */
[----:B------:R-:W-:Y:S01]  /*2e470*/  @!P3 IMAD.MOV.U32 R10, RZ, RZ, R134 ;  /* 0x000000ffff0ab224 */ /* 0x000fe200078e0086 */
[----:B------:R-:W4:Y:S01]  /*2e480*/  LDL R32, [R1+0x2d8] ;  /* 0x0002d80001207983 */ /* 0x000f220000100800 */
[----:B-----5:R-:W-:-:S03]  /*2e490*/  @!P3 IMAD.MOV.U32 R11, RZ, RZ, R133 ;  /* 0x000000ffff0bb224 */ /* 0x020fc600078e0085 */
[----:B------:R1:W5:Y:S01]  /*2e4a0*/  @!P3 LDG.E.U8 R84, desc[UR24][R8.64] ;  /* 0x000000180854b981 */ /* 0x000362000c1e1100 */
[----:B0-----:R-:W-:Y:S02]  /*2e4b0*/  @!P3 IMAD.MOV.U32 R6, RZ, RZ, R129 ;  /* 0x000000ffff06b224 */ /* 0x001fe400078e0081 */
[----:B------:R-:W-:Y:S01]  /*2e4c0*/  @!P3 IMAD.MOV.U32 R7, RZ, RZ, R71 ;  /* 0x000000ffff07b224 */ /* 0x000fe200078e0047 */
[----:B------:R-:W4:Y:S04]  /*2e4d0*/  LDL R35, [R1+0x2e4] ;  /* 0x0002e40001237983 */ /* 0x000f280000100800 */
[----:B------:R0:W4:Y:S01]  /*2e4e0*/  @!P3 LDG.E.U8 R86, desc[UR24][R6.64] ;  /* 0x000000180656b981 */ /* 0x000122000c1e1100 */
[----:B-1----:R-:W-:Y:S02]  /*2e4f0*/  @!P3 IMAD.MOV.U32 R8, RZ, RZ, R132 ;  /* 0x000000ffff08b224 */ /* 0x002fe400078e0084 */
[----:B------:R-:W-:Y:S01]  /*2e500*/  @!P3 IMAD.MOV.U32 R9, RZ, RZ, R131 ;  /* 0x000000ffff09b224 */ /* 0x000fe200078e0083 */
[----:B------:R-:W4:Y:S04]  /*2e510*/  LDL R34, [R1+0x2e8] ;  /* 0x0002e80001227983 */ /* 0x000f280000100800 */
[----:B------:R-:W4:Y:S01]  /*2e520*/  LDL R37, [R1+0x208] ;  /* 0x0002080001257983 */ /* 0x000f220000100800 */
[----:B0-----:R-:W-:-:S02]  /*2e530*/  PRMT R6, RZ, 0x7610, R6 ;  /* 0x00007610ff067816 */ /* 0x001fc40000000006 */
[----:B------:R-:W-:Y:S01]  /*2e540*/  PRMT R7, RZ, 0x7610, R7 ;  /* 0x00007610ff077816 */ /* 0x000fe20000000007 */
[----:B------:R-:W4:Y:S04]  /*2e550*/  LDL R36, [R1+0x224] ;  /* 0x0002240001247983 */ /* 0x000f280000100800 */
[----:B------:R0:W4:Y:S04]  /*2e560*/  @!P3 LDG.E.U8 R6, desc[UR24][R8.64] ;  /* 0x000000180806b981 */ /* 0x000128000c1e1100 */
[----:B------:R1:W4:Y:S04]  /*2e570*/  @!P3 LDG.E.U8 R7, desc[UR24][R10.64] ;  /* 0x000000180a07b981 */ /* 0x000328000c1e1100 */
[----:B------:R-:W4:Y:S01]  /*2e580*/  LDL R39, [R1+0x2fc] ;  /* 0x0002fc0001277983 */ /* 0x000f220000100800 */
[----:B0-----:R-:W-:-:S02]  /*2e590*/  PRMT R8, RZ, 0x7610, R8 ;  /* 0x00007610ff087816 */ /* 0x001fc40000000008 */
[----:B------:R-:W-:Y:S01]  /*2e5a0*/  PRMT R9, RZ, 0x7610, R9 ;  /* 0x00007610ff097816 */ /* 0x000fe20000000009 */
[----:B------:R-:W4:Y:S01]  /*2e5b0*/  LDL R38, [R1+0x300] ;  /* 0x0003000001267983 */ /* 0x000f220000100800 */
[----:B-1----:R-:W-:Y:S02]  /*2e5c0*/  @!P3 IMAD.MOV.U32 R10, RZ, RZ, R136 ;  /* 0x000000ffff0ab224 */ /* 0x002fe400078e0088 */
[----:B------:R-:W-:Y:S01]  /*2e5d0*/  @!P3 IMAD.MOV.U32 R11, RZ, RZ, R135 ;  /* 0x000000ffff0bb224 */ /* 0x000fe200078e0087 */
[----:B------:R-:W4:Y:S04]  /*2e5e0*/  LDL R41, [R1+0x30c] ;  /* 0x00030c0001297983 */ /* 0x000f280000100800 */
[----:B------:R0:W4:Y:S04]  /*2e5f0*/  @!P3 LDG.E.U8 R8, desc[UR24][R10.64] ;  /* 0x000000180a08b981 */ /* 0x000128000c1e1100 */
[----:B------:R-:W4:Y:S04]  /*2e600*/  LDL R40, [R1+0x310] ;  /* 0x0003100001287983 */ /* 0x000f280000100800 */
[----:B------:R-:W4:Y:S01]  /*2e610*/  LDL R43, [R1+0x31c] ;  /* 0x00031c00012b7983 */ /* 0x000f220000100800 */
[----:B0-----:R-:W-:-:S02]  /*2e620*/  PRMT R10, RZ, 0x7610, R10 ;  /* 0x00007610ff0a7816 */ /* 0x001fc4000000000a */
[----:B------:R-:W-:Y:S01]  /*2e630*/  PRMT R11, RZ, 0x7610, R11 ;  /* 0x00007610ff0b7816 */ /* 0x000fe2000000000b */
[----:B------:R-:W4:Y:S04]  /*2e640*/  LDL R42, [R1+0x320] ;  /* 0x00032000012a7983 */ /* 0x000f280000100800 */
        /* <DEDUP_REMOVED lines=32> */
[----:B--2---:R3:W2:Y:S04]  /*2e850*/  @!P3 LDG.E.U8 R9, desc[UR24][R12.64] ;  /* 0x000000180c09b981 */ /* 0x0046a8000c1e1100 */
[----:B------:R-:W2:Y:S04]  /*2e860*/  LDL R77, [R1+0x43c] ;  /* 0x00043c00014d7983 */ /* 0x000ea80000100800 */
[----:B------:R-:W2:Y:S01]  /*2e870*/  LDL R76, [R1+0x440] ;  /* 0x00044000014c7983 */ /* 0x000ea20000100800 */
[----:B---3--:R-:W-:-:S02]  /*2e880*/  @!P3 IMAD.MOV.U32 R12, RZ, RZ, R20 ;  /* 0x000000ffff0cb224 */ /* 0x008fc400078e0014 */
[----:B------:R-:W-:Y:S01]  /*2e890*/  @!P3 IMAD.MOV.U32 R13, RZ, RZ, R21 ;  /* 0x000000ffff0db224 */ /* 0x000fe200078e0015 */
[----:B------:R-:W3:Y:S04]  /*2e8a0*/  LDL R20, [R1+0x2b0] ;  /* 0x0002b00001147983 */ /* 0x000ee80000100800 */
[----:B------:R-:W3:Y:S04]  /*2e8b0*/  LDL R21, [R1+0x2ac] ;  /* 0x0002ac0001157983 */ /* 0x000ee80000100800 */
[----:B------:R0:W2:Y:S04]  /*2e8c0*/  @!P3 LDG.E.U8 R10, desc[UR24][R12.64] ;  /* 0x000000180c0ab981 */ /* 0x0000a8000c1e1100 */
[----:B------:R1:W2:Y:S04]  /*2e8d0*/  @!P3 LDG.E.U8 R11, desc[UR24][R14.64] ;  /* 0x000000180e0bb981 */ /* 0x0002a8000c1e1100 */
[----:B------:R-:W2:Y:S01]  /*2e8e0*/  LDL R79, [R1+0x45c] ;  /* 0x00045c00014f7983 */ /* 0x000ea20000100800 */
[----:B0-----:R-:W-:-:S03]  /*2e8f0*/  PRMT R13, RZ, 0x7610, R13 ;  /* 0x00007610ff0d7816 */ /* 0x001fc6000000000d */
[----:B------:R-:W2:Y:S01]  /*2e900*/  LDL R78, [R1+0x460] ;  /* 0x00046000014e7983 */ /* 0x000ea20000100800 */
[----:B-1----:R-:W-:Y:S02]  /*2e910*/  @!P3 IMAD.MOV.U32 R14, RZ, RZ, R22 ;  /* 0x000000ffff0eb224 */ /* 0x002fe400078e0016 */
[----:B------:R-:W-:Y:S01]  /*2e920*/  @!P3 IMAD.MOV.U32 R15, RZ, RZ, R23 ;  /* 0x000000ffff0fb224 */ /* 0x000fe200078e0017 */
[----:B------:R0:W2:Y:S04]  /*2e930*/  @!P3 LDG.E.U8 R13, desc[UR24][R16.64] ;  /* 0x00000018100db981 */ /* 0x0000a8000c1e1100 */
[----:B------:R-:W2:Y:S04]  /*2e940*/  LDL R23, [R1+0x2bc] ;  /* 0x0002bc0001177983 */ /* 0x000ea80000100800 */
[----:B------:R-:W2:Y:S01]  /*2e950*/  LDL R22, [R1+0x2c0] ;  /* 0x0002c00001167983 */ /* 0x000ea20000100800 */
[----:B0-----:R-:W-:-:S02]  /*2e960*/  @!P3 IMAD.MOV.U32 R16, RZ, RZ, R24 ;  /* 0x000000ffff10b224 */ /* 0x001fc400078e0018 */
[----:B------:R-:W-:Y:S01]  /*2e970*/  @!P3 IMAD.MOV.U32 R17, RZ, RZ, R25 ;  /* 0x000000ffff11b224 */ /* 0x000fe200078e0019 */
[----:B------:R-:W4:Y:S01]  /*2e980*/  LDL R24, [R1+0x2d0] ;  /* 0x0002d00001187983 */ /* 0x000f220000100800 */
[----:B------:R-:W-:-:S03]  /*2e990*/  PRMT R12, RZ, 0x7610, R12 ;  /* 0x00007610ff0c7816 */ /* 0x000fc6000000000c */
[----:B------:R-:W4:Y:S04]  /*2e9a0*/  LDL R25, [R1+0x2cc] ;  /* 0x0002cc0001197983 */ /* 0x000f280000100800 */
[----:B------:R0:W5:Y:S04]  /*2e9b0*/  @!P3 LDG.E.U8 R12, desc[UR24][R14.64] ;  /* 0x000000180e0cb981 */ /* 0x000168000c1e1100 */
[----:B------:R-:W5:Y:S04]  /*2e9c0*/  LDL R81, [R1+0x44c] ;  /* 0x00044c0001517983 */ /* 0x000f680000100800 */
[----:B------:R-:W5:Y:S01]  /*2e9d0*/  LDL R80, [R1+0x450] ;  /* 0x0004500001507983 */ /* 0x000f620000100800 */
[----:B0-----:R-:W-:-:S03]  /*2e9e0*/  PRMT R15, RZ, 0x7610, R15 ;  /* 0x00007610ff0f7816 */ /* 0x001fc6000000000f */
[----:B------:R-:W5:Y:S04]  /*2e9f0*/  LDL R83, [R1+0x46c] ;  /* 0x00046c0001537983 */ /* 0x000f680000100800 */
[----:B------:R0:W5:Y:S04]  /*2ea00*/  @!P3 LDG.E.U8 R15, desc[UR24][R18.64] ;  /* 0x00000018120fb981 */ /* 0x000168000c1e1100 */
[----:B------:R-:W5:Y:S04]  /*2ea10*/  LDL R82, [R1+0x470] ;  /* 0x0004700001527983 */ /* 0x000f680000100800 */
[----:B------:R-:W5:Y:S01]  /*2ea20*/  LDL R134, [R1+0x47c] ;  /* 0x00047c0001867983 */ /* 0x000f620000100800 */
[----:B0-----:R-:W-:-:S02]  /*2ea30*/  @!P3 IMAD.MOV.U32 R18, RZ, RZ, R26 ;  /* 0x000000ffff12b224 */ /* 0x001fc400078e001a */
[----:B------:R-:W-:Y:S01]  /*2ea40*/  @!P3 IMAD.MOV.U32 R19, RZ, RZ, R27 ;  /* 0x000000ffff13b224 */ /* 0x000fe200078e001b */
[----:B------:R-:W5:Y:S04]  /*2ea50*/  LDL R26, [R1+0x2e0] ;  /* 0x0002e000011a7983 */ /* 0x000f680000100800 */
[----:B------:R-:W5:Y:S01]  /*2ea60*/  LDL R27, [R1+0x2dc] ;  /* 0x0002dc00011b7983 */ /* 0x000f620000100800 */
[----:B------:R-:W-:-:S03]  /*2ea70*/  PRMT R14, RZ, 0x7610, R14 ;  /* 0x00007610ff0e7816 */ /* 0x000fc6000000000e */
[----:B------:R-:W5:Y:S04]  /*2ea80*/  LDL R133, [R1+0x480] ;  /* 0x0004800001857983 */ /* 0x000f680000100800 */
[----:B------:R0:W5:Y:S04]  /*2ea90*/  @!P3 LDG.E.U8 R14, desc[UR24][R16.64] ;  /* 0x00000018100eb981 */ /* 0x000168000c1e1100 */
[----:B------:R-:W5:Y:S04]  /*2eaa0*/  LDL R132, [R1+0x48c] ;  /* 0x00048c0001847983 */ /* 0x000f680000100800 */
[----:B------:R-:W5:Y:S01]  /*2eab0*/  LDL R131, [R1+0x490] ;  /* 0x0004900001837983 */ /* 0x000f620000100800 */
[----:B0-----:R-:W-:-:S02]  /*2eac0*/  PRMT R16, RZ, 0x7610, R16 ;  /* 0x00007610ff107816 */ /* 0x001fc40000000010 */
[----:B------:R-:W-:Y:S01]  /*2ead0*/  PRMT R17, RZ, 0x7610, R17 ;  /* 0x00007610ff117816 */ /* 0x000fe20000000011 */
[----:B------:R-:W5:Y:S04]  /*2eae0*/  LDL R130, [R1+0x494] ;  /* 0x0004940001827983 */ /* 0x000f680000100800 */
[----:B------:R0:W5:Y:S04]  /*2eaf0*/  @!P3 LDG.E.U8 R16, desc[UR24][R18.64] ;  /* 0x000000181210b981 */ /* 0x000168000c1e1100 */
[----:B------:R-:W5:Y:S04]  /*2eb00*/  LDL R129, [R1+0x498] ;  /* 0x0004980001817983 */ /* 0x000f680000100800 */
[----:B------:R-:W5:Y:S01]  /*2eb10*/  LDL R136, [R1+0x4bc] ;  /* 0x0004bc0001887983 */ /* 0x000f620000100800 */
[----:B0-----:R-:W-:-:S02]  /*2eb20*/  PRMT R18, RZ, 0x7610, R18 ;  /* 0x00007610ff127816 */ /* 0x001fc40000000012 */
[----:B------:R-:W-:Y:S01]  /*2eb30*/  PRMT R19, RZ, 0x7610, R19 ;  /* 0x00007610ff137816 */ /* 0x000fe20000000013 */
[----:B------:R-:W5:Y:S04]  /*2eb40*/  LDL R135, [R1+0x4c0] ;  /* 0x0004c00001877983 */ /* 0x000f680000100800 */
[----:B---3--:R0:W3:Y:S02]  /*2eb50*/  @!P3 LDG.E.U8 R17, desc[UR24][R20.64] ;  /* 0x000000181411b981 */ /* 0x0080e4000c1e1100 */
[----:B0-----:R-:W-:Y:S02]  /*2eb60*/  @!P3 IMAD.MOV.U32 R20, RZ, RZ, R28 ;  /* 0x000000ffff14b224 */ /* 0x001fe400078e001c */
[----:B------:R-:W-:Y:S01]  /*2eb70*/  @!P3 IMAD.MOV.U32 R21, RZ, RZ, R29 ;  /* 0x000000ffff15b224 */ /* 0x000fe200078e001d */
[----:B------:R-:W3:Y:S04]  /*2eb80*/  LDL R28, [R1+0x2f0] ;  /* 0x0002f000011c7983 */ /* 0x000ee80000100800 */
[----:B------:R-:W3:Y:S04]  /*2eb90*/  LDL R29, [R1+0x2ec] ;  /* 0x0002ec00011d7983 */ /* 0x000ee80000100800 */
[----:B------:R0:W3:Y:S04]  /*2eba0*/  @!P3 LDG.E.U8 R18, desc[UR24][R20.64] ;  /* 0x000000181412b981 */ /* 0x0000e8000c1e1100 */
[----:B--2---:R1:W2:Y:S01]  /*2ebb0*/  @!P3 LDG.E.U8 R19, desc[UR24][R22.64] ;  /* 0x000000181613b981 */ /* 0x0042a2000c1e1100 */
[----:B0-----:R-:W-:-:S02]  /*2ebc0*/  PRMT R21, RZ, 0x7610, R21 ;  /* 0x00007610ff157816 */ /* 0x001fc40000000015 */
[----:B------:R-:W-:-:S04]  /*2ebd0*/  PRMT R20, RZ, 0x7610, R20 ;  /* 0x00007610ff147816 */ /* 0x000fc80000000014 */
[----:B----4-:R0:W4:Y:S01]  /*2ebe0*/  @!P3 LDG.E.U8 R21, desc[UR24][R24.64] ;  /* 0x000000181815b981 */ /* 0x010122000c1e1100 */
[----:B-1----:R-:W-:Y:S02]  /*2ebf0*/  @!P3 IMAD.MOV.U32 R22, RZ, RZ, R30 ;  /* 0x000000ffff16b224 */ /* 0x002fe400078e001e */
[----:B------:R-:W-:Y:S01]  /*2ec00*/  @!P3 IMAD.MOV.U32 R23, RZ, RZ, R31 ;  /* 0x000000ffff17b224 */ /* 0x000fe200078e001f */
[----:B------:R-:W2:Y:S04]  /*2ec10*/  LDL R30, [R1+0x2f8] ;  /* 0x0002f800011e7983 */ /* 0x000ea80000100800 */
[----:B------:R-:W2:Y:S01]  /*2ec20*/  LDL R31, [R1+0x2f4] ;  /* 0x0002f400011f7983 */ /* 0x000ea20000100800 */
[----:B0-----:R-:W-:Y:S02]  /*2ec30*/  @!P3 IMAD.MOV.U32 R24, RZ, RZ, R32 ;  /* 0x000000ffff18b224 */ /* 0x001fe400078e0020 */
[----:B------:R-:W-:Y:S01]  /*2ec40*/  @!P3 IMAD.MOV.U32 R25, RZ, RZ, R33 ;  /* 0x000000ffff19b224 */ /* 0x000fe200078e0021 */
[----:B------:R-:W4:Y:S04]  /*2ec50*/  LDL R32, [R1+0x308] ;  /* 0x0003080001207983 */ /* 0x000f280000100800 */
[----:B------:R-:W4:Y:S04]  /*2ec60*/  LDL R33, [R1+0x304] ;  /* 0x0003040001217983 */ /* 0x000f280000100800 */
[----:B------:R0:W4:Y:S02]  /*2ec70*/  @!P3 LDG.E.U8 R20, desc[UR24][R22.64] ;  /* 0x000000181614b981 */ /* 0x000124000c1e1100 */
[----:B0-----:R-:W-:-:S06]  /*2ec80*/  PRMT R23, RZ, 0x7610, R23 ;  /* 0x00007610ff177816 */ /* 0x001fcc0000000017 */
[----:B-----5:R0:W5:Y:S02]  /*2ec90*/  @!P3 LDG.E.U8 R23, desc[UR24][R26.64] ;  /* 0x000000181a17b981 */ /* 0x020164000c1e1100 */
[----:B0-----:R-:W-:Y:S02]  /*2eca0*/  @!P3 IMAD.MOV.U32 R26, RZ, RZ, R34 ;  /* 0x000000ffff1ab224 */ /* 0x001fe400078e0022 */
[----:B------:R-:W-:Y:S01]  /*2ecb0*/  @!P3 IMAD.MOV.U32 R27, RZ, RZ, R35 ;  /* 0x000000ffff1bb224 */ /* 0x000fe200078e0023 */
[----:B------:R-:W5:Y:S04]  /*2ecc0*/  LDL R34, [R1+0x318] ;  /* 0x0003180001227983 */ /* 0x000f680000100800 */
[----:B------:R-:W5:Y:S01]  /*2ecd0*/  LDL R35, [R1+0x314] ;  /* 0x0003140001237983 */ /* 0x000f620000100800 */
[----:B------:R-:W-:-:S06]  /*2ece0*/  PRMT R22, RZ, 0x7610, R22 ;  /* 0x00007610ff167816 */ /* 0x000fcc0000000016 */
[----:B------:R0:W5:Y:S02]  /*2ecf0*/  @!P3 LDG.E.U8 R22, desc[UR24][R24.64] ;  /* 0x000000181816b981 */ /* 0x000164000c1e1100 */
[----:B0-----:R-:W-:Y:S02]  /*2ed00*/  PRMT R24, RZ, 0x7610, R24 ;  /* 0x00007610ff187816 */ /* 0x001fe40000000018 */
[----:B------:R-:W-:-:S04]  /*2ed10*/  PRMT R25, RZ, 0x7610, R25 ;  /* 0x00007610ff197816 */ /* 0x000fc80000000019 */
[----:B------:R0:W5:Y:S02]  /*2ed20*/  @!P3 LDG.E.U8 R24, desc[UR24][R26.64] ;  /* 0x000000181a18b981 */ /* 0x000164000c1e1100 */
[----:B0-----:R-:W-:Y:S02]  /*2ed30*/  PRMT R26, RZ, 0x7610, R26 ;  /* 0x00007610ff1a7816 */ /* 0x001fe4000000001a */
[----:B------:R-:W-:Y:S01]  /*2ed40*/  PRMT R27, RZ, 0x7610, R27 ;  /* 0x00007610ff1b7816 */ /* 0x000fe2000000001b */
        /* <DEDUP_REMOVED lines=100> */
[----:B------:R0:W3:Y:S04]  /*2f390*/  @!P3 LDG.E.U8 R50, desc[UR24][R52.64] ;  /* 0x000000183432b981 */ /* 0x0000e8000c1e1100 */
[----:B------:R-:W3:Y:S01]  /*2f3a0*/  LDL R61, [R1+0x3e4] ;  /* 0x0003e400013d7983 */ /* 0x000ee20000100800 */
[----:B0-----:R-:W-:-:S03]  /*2f3b0*/  PRMT R53, RZ, 0x7610, R53 ;  /* 0x00007610ff357816 */ /* 0x001fc60000000035 */
[----:B--2---:R0:W2:Y:S01]  /*2f3c0*/  @!P3 LDG.E.U8 R51, desc[UR24][R54.64] ;  /* 0x000000183633b981 */ /* 0x0040a2000c1e1100 */
[----:B------:R-:W-:-:S03]  /*2f3d0*/  PRMT R52, RZ, 0x7610, R52 ;  /* 0x00007610ff347816 */ /* 0x000fc60000000034 */
[----:B----4-:R1:W4:Y:S01]  /*2f3e0*/  @!P3 LDG.E.U8 R53, desc[UR24][R56.64] ;  /* 0x000000183835b981 */ /* 0x010322000c1e1100 */
[----:B0-----:R-:W-:Y:S02]  /*2f3f0*/  @!P3 IMAD.MOV.U32 R54, RZ, RZ, R62 ;  /* 0x000000ffff36b224 */ /* 0x001fe400078e003e */
[----:B------:R-:W-:Y:S01]  /*2f400*/  @!P3 IMAD.MOV.U32 R55, RZ, RZ, R63 ;  /* 0x000000ffff37b224 */ /* 0x000fe200078e003f */
[----:B------:R-:W2:Y:S04]  /*2f410*/  LDL R62, [R1+0x3f8] ;  /* 0x0003f800013e7983 */ /* 0x000ea80000100800 */
[----:B------:R-:W2:Y:S01]  /*2f420*/  LDL R63, [R1+0x3f4] ;  /* 0x0003f400013f7983 */ /* 0x000ea20000100800 */
[----:B-1----:R-:W-:Y:S02]  /*2f430*/  @!P3 IMAD.MOV.U32 R56, RZ, RZ, R68 ;  /* 0x000000ffff38b224 */ /* 0x002fe400078e0044 */
        /* <DEDUP_REMOVED lines=22> */
[----:B------:R-:W3:Y:S04]  /*2f5a0*/  @!P3 LDG.E.U8 R58, desc[UR24][R60.64] ;  /* 0x000000183c3ab981 */ /* 0x000ee8000c1e1100 */
[----:B--2---:R4:W2:Y:S02]  /*2f5b0*/  @!P3 LDG.E.U8 R59, desc[UR24][R62.64] ;  /* 0x000000183e3bb981 */ /* 0x0048a4000c1e1100 */
[----:B----4-:R-:W-:-:S02]  /*2f5c0*/  @!P3 IMAD.MOV.U32 R62, RZ, RZ, R68 ;  /* 0x000000ffff3eb224 */ /* 0x010fc400078e0044 */
[----:B------:R-:W-:Y:S01]  /*2f5d0*/  @!P3 IMAD.MOV.U32 R63, RZ, RZ, R69 ;  /* 0x000000ffff3fb224 */ /* 0x000fe200078e0045 */
[----:B------:R-:W4:Y:S04]  /*2f5e0*/  LDL R68, [R1+0x428] ;  /* 0x0004280001447983 */ /* 0x000f280000100800 */
[----:B------:R-:W4:Y:S01]  /*2f5f0*/  LDL R69, [R1+0x424] ;  /* 0x0004240001457983 */ /* 0x000f220000100800 */
[----:B------:R-:W-:-:S06]  /*2f600*/  PRMT R61, RZ, 0x7610, R61 ;  /* 0x00007610ff3d7816 */ /* 0x000fcc000000003d */
[----:B-----5:R0:W5:Y:S02]  /*2f610*/  @!P3 LDG.E.U8 R61, desc[UR24][R64.64] ;  /* 0x00000018403db981 */ /* 0x020164000c1e1100 */
[----:B0-----:R-:W-:Y:S02]  /*2f620*/  @!P3 IMAD.MOV.U32 R64, RZ, RZ, R70 ;  /* 0x000000ffff40b224 */ /* 0x001fe400078e0046 */
[----:B------:R-:W-:Y:S01]  /*2f630*/  @!P3 IMAD.MOV.U32 R65, RZ, RZ, R71 ;  /* 0x000000ffff41b224 */ /* 0x000fe200078e0047 */
[----:B------:R-:W2:Y:S04]  /*2f640*/  LDL R70, [R1+0x438] ;  /* 0x0004380001467983 */ /* 0x000ea80000100800 */
[----:B------:R-:W2:Y:S01]  /*2f650*/  LDL R71, [R1+0x434] ;  /* 0x0004340001477983 */ /* 0x000ea20000100800 */
        /* <DEDUP_REMOVED lines=12> */
[----:B------:R-:W5:Y:S04]  /*2f720*/  @!P3 LDG.E.U8 R64, desc[UR24][R66.64] ;  /* 0x000000184240b981 */ /* 0x000f68000c1e1100 */
[----:B----4-:R0:W4:Y:S02]  /*2f730*/  @!P3 LDG.E.U8 R65, desc[UR24][R68.64] ;  /* 0x000000184441b981 */ /* 0x010124000c1e1100 */
[----:B0-----:R-:W-:-:S02]  /*2f740*/  @!P3 IMAD.MOV.U32 R68, RZ, RZ, R72 ;  /* 0x000000ffff44b224 */ /* 0x001fc400078e0048 */
[----:B------:R-:W-:Y:S01]  /*2f750*/  @!P3 IMAD.MOV.U32 R69, RZ, RZ, R73 ;  /* 0x000000ffff45b224 */ /* 0x000fe200078e0049 */
[----:B------:R-:W4:Y:S04]  /*2f760*/  LDL R72, [R1+0x448] ;  /* 0x0004480001487983 */ /* 0x000f280000100800 */
[----:B------:R-:W4:Y:S01]  /*2f770*/  LDL R73, [R1+0x444] ;  /* 0x0004440001497983 */ /* 0x000f220000100800 */
[----:B------:R-:W-:-:S06]  /*2f780*/  PRMT R67, RZ, 0x7610, R67 ;  /* 0x00007610ff437816 */ /* 0x000fcc0000000043 */
[----:B--2---:R0:W2:Y:S02]  /*2f790*/  @!P3 LDG.E.U8 R67, desc[UR24][R70.64] ;  /* 0x000000184643b981 */ /* 0x0040a4000c1e1100 */
[----:B0-----:R-:W-:Y:S02]  /*2f7a0*/  @!P3 IMAD.MOV.U32 R70, RZ, RZ, R76 ;  /* 0x000000ffff46b224 */ /* 0x001fe400078e004c */
[----:B------:R-:W-:Y:S01]  /*2f7b0*/  @!P3 IMAD.MOV.U32 R71, RZ, RZ, R77 ;  /* 0x000000ffff47b224 */ /* 0x000fe200078e004d */
[----:B------:R-:W2:Y:S04]  /*2f7c0*/  LDL R76, [R1+0x468] ;  /* 0x00046800014c7983 */ /* 0x000ea80000100800 */
[----:B------:R-:W2:Y:S01]  /*2f7d0*/  LDL R77, [R1+0x464] ;  /* 0x00046400014d7983 */ /* 0x000ea20000100800 */
[----:B------:R-:W-:-:S06]  /*2f7e0*/  PRMT R66, RZ, 0x7610, R66 ;  /* 0x00007610ff427816 */ /* 0x000fcc0000000042 */
[----:B------:R0:W5:Y:S02]  /*2f7f0*/  @!P3 LDG.E.U8 R66, desc[UR24][R68.64] ;  /* 0x000000184442b981 */ /* 0x000164000c1e1100 */
[----:B0-----:R-:W-:-:S06]  /*2f800*/  PRMT R68, RZ, 0x7610, R68 ;  /* 0x00007610ff447816 */ /* 0x001fcc0000000044 */
[----:B------:R0:W5:Y:S01]  /*2f810*/  @!P3 LDG.E.U8 R68, desc[UR24][R70.64] ;  /* 0x000000184644b981 */ /* 0x000162000c1e1100 */
[----:B------:R-:W-:Y:S02]  /*2f820*/  PRMT R69, RZ, 0x7610, R69 ;  /* 0x00007610ff457816 */ /* 0x000fe40000000045 */
[----:B0-----:R-:W-:Y:S02]  /*2f830*/  PRMT R71, RZ, 0x7610, R71 ;  /* 0x00007610ff477816 */ /* 0x001fe40000000047 */
[----:B------:R-:W-:-:S04]  /*2f840*/  PRMT R70, RZ, 0x7610, R70 ;  /* 0x00007610ff467816 */ /* 0x000fc80000000046 */
[----:B---3--:R0:W3:Y:S02]  /*2f850*/  @!P3 LDG.E.U8 R71, desc[UR24][R74.64] ;  /* 0x000000184a47b981 */ /* 0x0080e4000c1e1100 */
[----:B0-----:R-:W-:Y:S02]  /*2f860*/  @!P3 IMAD.MOV.U32 R74, RZ, RZ, R78 ;  /* 0x000000ffff4ab224 */ /* 0x001fe400078e004e */
[----:B------:R-:W-:Y:S01]  /*2f870*/  @!P3 IMAD.MOV.U32 R75, RZ, RZ, R79 ;  /* 0x000000ffff4bb224 */ /* 0x000fe200078e004f */
[----:B------:R-:W3:Y:S04]  /*2f880*/  LDL R78, [R1+0x478] ;  /* 0x00047800014e7983 */ /* 0x000ee80000100800 */
[----:B------:R-:W3:Y:S04]  /*2f890*/  LDL R79, [R1+0x474] ;  /* 0x00047400014f7983 */ /* 0x000ee80000100800 */
[----:B----4-:R0:W4:Y:S02]  /*2f8a0*/  @!P3 LDG.E.U8 R69, desc[UR24][R72.64] ;  /* 0x000000184845b981 */ /* 0x010124000c1e1100 */
[----:B0-----:R-:W-:-:S02]  /*2f8b0*/  @!P3 IMAD.MOV.U32 R72, RZ, RZ, R80 ;  /* 0x000000ffff48b224 */ /* 0x001fc400078e0050 */
[----:B------:R-:W-:Y:S01]  /*2f8c0*/  @!P3 IMAD.MOV.U32 R73, RZ, RZ, R81 ;  /* 0x000000ffff49b224 */ /* 0x000fe200078e0051 */
[----:B------:R-:W4:Y:S04]  /*2f8d0*/  LDL R80, [R1+0x488] ;  /* 0x0004880001507983 */ /* 0x000f280000100800 */
[----:B------:R-:W4:Y:S04]  /*2f8e0*/  LDL R81, [R1+0x484] ;  /* 0x0004840001517983 */ /* 0x000f280000100800 */
[----:B------:R0:W5:Y:S02]  /*2f8f0*/  @!P3 LDG.E.U8 R70, desc[UR24][R72.64] ;  /* 0x000000184846b981 */ /* 0x000164000c1e1100 */
[----:B0-----:R-:W-:-:S06]  /*2f900*/  PRMT R73, RZ, 0x7610, R73 ;  /* 0x00007610ff497816 */ /* 0x001fcc0000000049 */
[----:B--2---:R0:W2:Y:S02]  /*2f910*/  @!P3 LDG.E.U8 R73, desc[UR24][R76.64] ;  /* 0x000000184c49b981 */ /* 0x0040a4000c1e1100 */
        /* <DEDUP_REMOVED lines=16> */
[----:B------:R-:W3:Y:S04]  /*2fa20*/  LDL R134, [R1+0x4ac] ;  /* 0x0004ac0001867983 */ /* 0x000ee80000100800 */
[----:B----4-:R1:W4:Y:S01]  /*2fa30*/  @!P3 LDG.E.U8 R77, desc[UR24][R80.64] ;  /* 0x00000018504db981 */ /* 0x010322000c1e1100 */
[----:B0-----:R-:W-:-:S02]  /*2fa40*/  PRMT R78, RZ, 0x7610, R78 ;  /* 0x00007610ff4e7816 */ /* 0x001fc4000000004e */
[----:B------:R-:W-:Y:S01]  /*2fa50*/  PRMT R79, RZ, 0x7610, R79 ;  /* 0x00007610ff4f7816 */ /* 0x000fe2000000004f */
[----:B-1----:R-:W-:Y:S02]  /*2fa60*/  @!P3 IMAD.MOV.U32 R80, RZ, RZ, R131 ;  /* 0x000000ffff50b224 */ /* 0x002fe400078e0083 */
[----:B------:R-:W-:Y:S01]  /*2fa70*/  @!P3 IMAD.MOV.U32 R81, RZ, RZ, R132 ;  /* 0x000000ffff51b224 */ /* 0x000fe200078e0084 */
[----:B------:R-:W3:Y:S04]  /*2fa80*/  LDL R131, [R1+0x4b8] ;  /* 0x0004b80001837983 */ /* 0x000ee80000100800 */
[----:B------:R0:W3:Y:S04]  /*2fa90*/  @!P3 LDG.E.U8 R78, desc[UR24][R80.64] ;  /* 0x00000018504eb981 */ /* 0x0000e8000c1e1100 */
[----:B------:R-:W3:Y:S01]  /*2faa0*/  LDL R132, [R1+0x4b4] ;  /* 0x0004b40001847983 */ /* 0x000ee20000100800 */
[----:B0-----:R-:W-:-:S02]  /*2fab0*/  @!P3 IMAD.MOV.U32 R80, RZ, RZ, R129 ;  /* 0x000000ffff50b224 */ /* 0x001fc400078e0081 */
[----:B------:R-:W-:Y:S01]  /*2fac0*/  @!P3 IMAD.MOV.U32 R81, RZ, RZ, R130 ;  /* 0x000000ffff51b224 */ /* 0x000fe200078e0082 */
[----:B------:R-:W3:Y:S04]  /*2fad0*/  LDL R129, [R1+0x4c8] ;  /* 0x0004c80001817983 */ /* 0x000ee80000100800 */
[----:B------:R0:W3:Y:S04]  /*2fae0*/  @!P3 LDG.E.U8 R79, desc[UR24][R80.64] ;  /* 0x00000018504fb981 */ /* 0x0000e8000c1e1100 */
[----:B------:R-:W3:Y:S01]  /*2faf0*/  LDL R130, [R1+0x4c4] ;  /* 0x0004c40001827983 */ /* 0x000ee20000100800 */
[----:B0-----:R-:W-:-:S06]  /*2fb00*/  PRMT R80, RZ, 0x7610, R80 ;  /* 0x00007610ff507816 */ /* 0x001fcc0000000050 */
[----:B--2---:R0:W2:Y:S04]  /*2fb10*/  @!P3 LDG.E.U8 R80, desc[UR24][R82.64] ;  /* 0x000000185250b981 */ /* 0x0040a8000c1e1100 */
[----:B------:R-:W0:Y:S04]  /*2fb20*/  LDL R82, [R1+0x4a4] ;  /* 0x0004a40001527983 */ /* 0x000e280000100800 */
[----:B------:R-:W0:Y:S01]  /*2fb30*/  LDL R83, [R1+0x4a8] ;  /* 0x0004a80001537983 */ /* 0x000e220000100800 */
[----:B------:R-:W-:Y:S02]  /*2fb40*/  PRMT R81, RZ, 0x7610, R81 ;  /* 0x00007610ff517816 */ /* 0x000fe40000000051 */
[----:B------:R-:W-:-:S02]  /*2fb50*/  PRMT R85, RZ, 0x7610, R85 ;  /* 0x00007610ff557816 */ /* 0x000fc40000000055 */
[----:B0-----:R-:W-:-:S04]  /*2fb60*/  @!P3 LOP3.LUT R83, R83, R82, RZ, 0x3c, !PT ;  /* 0x000000525353b212 */ /* 0x001fc800078e3cff */
[----:B------:R-:W-:-:S04]  /*2fb70*/  @!P3 LOP3.LUT R82, R83, R82, RZ, 0x3c, !PT ;  /* 0x000000525352b212 */ /* 0x000fc800078e3cff */
[----:B------:R-:W-:-:S05]  /*2fb80*/  @!P3 LOP3.LUT R83, R83, R82, RZ, 0x3c, !PT ;  /* 0x000000525353b212 */ /* 0x000fca00078e3cff */
[----:B------:R3:W2:Y:S02]  /*2fb90*/  @!P3 LDG.E.U8 R81, desc[UR24][R82.64] ;  /* 0x000000185251b981 */ /* 0x0006a4000c1e1100 */
[----:B---3--:R-:W-:Y:S02]  /*2fba0*/  @!P3 IMAD.MOV.U32 R82, RZ, RZ, R133 ;  /* 0x000000ffff52b224 */ /* 0x008fe400078e0085 */
[----:B------:R-:W-:Y:S01]  /*2fbb0*/  @!P3 IMAD.MOV.U32 R83, RZ, RZ, R134 ;  /* 0x000000ffff53b224 */ /* 0x000fe200078e0086 */
[----:B------:R-:W3:Y:S04]  /*2fbc0*/  LDL R133, [R1+0x4d0] ;  /* 0x0004d00001857983 */ /* 0x000ee80000100800 */
[----:B------:R-:W2:Y:S04]  /*2fbd0*/  LDL R134, [R1+0x4cc] ;  /* 0x0004cc0001867983 */ /* 0x000ea80000100800 */
[----:B------:R0:W4:Y:S02]  /*2fbe0*/  @!P3 LDG.E.U8 R85, desc[UR24][R82.64] ;  /* 0x000000185255b981 */ /* 0x000124000c1e1100 */
[----:B0-----:R-:W-:-:S02]  /*2fbf0*/  @!P3 IMAD.MOV.U32 R82, RZ, RZ, R131 ;  /* 0x000000ffff52b224 */ /* 0x001fc400078e0083 */
[----:B------:R-:W-:Y:S01]  /*2fc00*/  @!P3 IMAD.MOV.U32 R83, RZ, RZ, R132 ;  /* 0x000000ffff53b224 */ /* 0x000fe200078e0084 */
[----:B------:R-:W4:Y:S04]  /*2fc10*/  LDL R131, [R1+0x4d8] ;  /* 0x0004d80001837983 */ /* 0x000f280000100800 */
[----:B------:R-:W5:Y:S01]  /*2fc20*/  LDL R132, [R1+0x4d4] ;  /* 0x0004d40001847983 */ /* 0x000f620000100800 */
[----:B------:R-:W-:Y:S02]  /*2fc30*/  PRMT R87, RZ, 0x7610, R87 ;  /* 0x00007610ff577816 */ /* 0x000fe40000000057 */
[----:B------:R-:W-:-:S04]  /*2fc40*/  PRMT R89, RZ, 0x7610, R89 ;  /* 0x00007610ff597816 */ /* 0x000fc80000000059 */
[----:B------:R0:W5:Y:S01]  /*2fc50*/  @!P3 LDG.E.U8 R87, desc[UR24][R82.64] ;  /* 0x000000185257b981 */ /* 0x000162000c1e1100 */
[----:B------:R-:W-:Y:S01]  /*2fc60*/  PRMT R91, RZ, 0x7610, R91 ;  /* 0x00007610ff5b7816 */ /* 0x000fe2000000005b */
[----:B0-----:R-:W-:Y:S02]  /*2fc70*/  @!P3 IMAD.MOV.U32 R82, RZ, RZ, R135 ;  /* 0x000000ffff52b224 */ /* 0x001fe400078e0087 */
[----:B------:R-:W-:Y:S01]  /*2fc80*/  @!P3 IMAD.MOV.U32 R83, RZ, RZ, R136 ;  /* 0x000000ffff53b224 */ /* 0x000fe200078e0088 */
[----:B------:R-:W-:Y:S01]  /*2fc90*/  PRMT R92, RZ, 0x7610, R92 ;  /* 0x00007610ff5c7816 */ /* 0x000fe2000000005c */
[----:B------:R-:W5:Y:S04]  /*2fca0*/  LDL R136, [R1+0x4e4] ;  /* 0x0004e40001887983 */ /* 0x000f680000100800 */
[----:B------:R0:W5:Y:S01]  /*2fcb0*/  @!P3 LDG.E.U8 R89, desc[UR24][R82.64] ;  /* 0x000000185259b981 */ /* 0x000162000c1e1100 */
[----:B------:R-:W-:-:S03]  /*2fcc0*/  PRMT R93, RZ, 0x7610, R93 ;  /* 0x00007610ff5d7816 */ /* 0x000fc6000000005d */
[----:B------:R-:W5:Y:S01]  /*2fcd0*/  LDL R135, [R1+0x4e8] ;  /* 0x0004e80001877983 */ /* 0x000f620000100800 */
[----:B0-----:R-:W-:Y:S02]  /*2fce0*/  @!P3 IMAD.MOV.U32 R82, RZ, RZ, R129 ;  /* 0x000000ffff52b224 */ /* 0x001fe400078e0081 */
[----:B------:R-:W-:Y:S01]  /*2fcf0*/  @!P3 IMAD.MOV.U32 R83, RZ, RZ, R130 ;  /* 0x000000ffff53b224 */ /* 0x000fe200078e0082 */
[----:B------:R-:W5:Y:S04]  /*2fd00*/  LDL R129, [R1+0x4f0] ;  /* 0x0004f00001817983 */ /* 0x000f680000100800 */
[----:B------:R3:W5:Y:S04]  /*2fd10*/  @!P3 LDG.E.U8 R91, desc[UR24][R82.64] ;  /* 0x00000018525bb981 */ /* 0x000768000c1e1100 */
[----:B------:R-:W5:Y:S01]  /*2fd20*/  LDL R130, [R1+0x4ec] ;  /* 0x0004ec0001827983 */ /* 0x000f620000100800 */
[----:B---3--:R-:W-:-:S03]  /*2fd30*/  @!P3 IMAD.MOV.U32 R82, RZ, RZ, R133 ;  /* 0x000000ffff52b224 */ /* 0x008fc600078e0085 */
[----:B------:R-:W3:Y:S01]  /*2fd40*/  LDL R133, [R1+0x4f8] ;  /* 0x0004f80001857983 */ /* 0x000ee20000100800 */
[----:B--2---:R-:W-:-:S03]  /*2fd50*/  @!P3 IMAD.MOV.U32 R83, RZ, RZ, R134 ;  /* 0x000000ffff53b224 */ /* 0x004fc600078e0086 */
[----:B------:R-:W2:Y:S04]  /*2fd60*/  LDL R134, [R1+0x4f4] ;  /* 0x0004f40001867983 */ /* 0x000ea80000100800 */
[----:B------:R4:W2:Y:S02]  /*2fd70*/  @!P3 LDG.E.U8 R92, desc[UR24][R82.64] ;  /* 0x00000018525cb981 */ /* 0x0008a4000c1e1100 */
[----:B----4-:R-:W-:Y:S02]  /*2fd80*/  @!P3 IMAD.MOV.U32 R82, RZ, RZ, R131 ;  /* 0x000000ffff52b224 */ /* 0x010fe400078e0083 */
[----:B------:R-:W4:Y:S01]  /*2fd90*/  LDL R131, [R1+0x500] ;  /* 0x0005000001837983 */ /* 0x000f220000100800 */
[----:B-----5:R-:W-:-:S03]  /*2fda0*/  @!P3 IMAD.MOV.U32 R83, RZ, RZ, R132 ;  /* 0x000000ffff53b224 */ /* 0x020fc600078e0084 */
[----:B------:R-:W5:Y:S04]  /*2fdb0*/  LDL R132, [R1+0x4fc] ;  /* 0x0004fc0001847983 */ /* 0x000f680000100800 */
[----:B------:R0:W2:Y:S04]  /*2fdc0*/  @!P3 LDG.E.U8 R93, desc[UR24][R82.64] ;  /* 0x00000018525db981 */ /* 0x0000a8000c1e1100 */
[----:B------:R-:W0:Y:S04]  /*2fdd0*/  LDL R82, [R1+0x4dc] ;  /* 0x0004dc0001527983 */ /* 0x000e280000100800 */
[----:B------:R-:W0:Y:S01]  /*2fde0*/  LDL R83, [R1+0x4e0] ;  /* 0x0004e00001537983 */ /* 0x000e220000100800 */
[----:B------:R-:W-:-:S02]  /*2fdf0*/  PRMT R94, RZ, 0x7610, R94 ;  /* 0x00007610ff5e7816 */ /* 0x000fc4000000005e */
[----:B------:R-:W-:Y:S02]  /*2fe00*/  PRMT R95, RZ, 0x7610, R95 ;  /* 0x00007610ff5f7816 */ /* 0x000fe4000000005f */
[----:B------:R-:W-:Y:S02]  /*2fe10*/  PRMT R96, RZ, 0x7610, R96 ;  /* 0x00007610ff607816 */ /* 0x000fe40000000060 */
[----:B------:R-:W-:Y:S02]  /*2fe20*/  PRMT R97, RZ, 0x7610, R97 ;  /* 0x00007610ff617816 */ /* 0x000fe40000000061 */
[----:B------:R-:W-:Y:S02]  /*2fe30*/  PRMT R98, RZ, 0x7610, R98 ;  /* 0x00007610ff627816 */ /* 0x000fe40000000062 */
[----:B0-----:R-:W-:-:S04]  /*2fe40*/  @!P3 LOP3.LUT R83, R83, R82, RZ, 0x3c, !PT ;  /* 0x000000525353b212 */ /* 0x001fc800078e3cff */
[----:B------:R-:W-:-:S04]  /*2fe50*/  @!P3 LOP3.LUT R82, R83, R82, RZ, 0x3c, !PT ;  /* 0x000000525352b212 */ /* 0x000fc800078e3cff */
[----:B------:R-:W-:-:S05]  /*2fe60*/  @!P3 LOP3.LUT R83, R83, R82, RZ, 0x3c, !PT ;  /* 0x000000525353b212 */ /* 0x000fca00078e3cff */
[----:B------:R0:W5:Y:S02]  /*2fe70*/  @!P3 LDG.E.U8 R94, desc[UR24][R82.64] ;  /* 0x00000018525eb981 */ /* 0x000164000c1e1100 */
[----:B0-----:R-:W-:Y:S02]  /*2fe80*/  @!P3 IMAD.MOV.U32 R82, RZ, RZ, R135 ;  /* 0x000000ffff52b224 */ /* 0x001fe400078e0087 */
[----:B------:R-:W-:Y:S01]  /*2fe90*/  @!P3 IMAD.MOV.U32 R83, RZ, RZ, R136 ;  /* 0x000000ffff53b224 */ /* 0x000fe200078e0088 */
[----:B------:R-:W5:Y:S04]  /*2fea0*/  LDL R135, [R1+0x520] ;  /* 0x0005200001877983 */ /* 0x000f680000100800 */
[----:B------:R0:W5:Y:S04]  /*2feb0*/  @!P3 LDG.E.U8 R95, desc[UR24][R82.64] ;  /* 0x00000018525fb981 */ /* 0x000168000c1e1100 */
[----:B------:R-:W5:Y:S01]  /*2fec0*/  LDL R136, [R1+0x51c] ;  /* 0x00051c0001887983 */ /* 0x000f620000100800 */
[----:B0-----:R-:W-:-:S02]  /*2fed0*/  @!P3 IMAD.MOV.U32 R82, RZ, RZ, R129 ;  /* 0x000000ffff52b224 */ /* 0x001fc400078e0081 */
[----:B------:R-:W-:Y:S01]  /*2fee0*/  @!P3 IMAD.MOV.U32 R83, RZ, RZ, R130 ;  /* 0x000000ffff53b224 */ /* 0x000fe200078e0082 */
[----:B------:R-:W5:Y:S04]  /*2fef0*/  LDL R129, [R1+0x510] ;  /* 0x0005100001817983 */ /* 0x000f680000100800 */
[----:B------:R3:W5:Y:S04]  /*2ff00*/  @!P3 LDG.E.U8 R96, desc[UR24][R82.64] ;  /* 0x000000185260b981 */ /* 0x000768000c1e1100 */
[----:B------:R-:W5:Y:S01]  /*2ff10*/  LDL R130, [R1+0x50c] ;  /* 0x00050c0001827983 */ /* 0x000f620000100800 */
[----:B---3--:R-:W-:-:S02]  /*2ff20*/  @!P3 IMAD.MOV.U32 R82, RZ, RZ, R133 ;  /* 0x000000ffff52b224 */ /* 0x008fc400078e0085 */
[----:B--2---:R-:W-:Y:S01]  /*2ff30*/  @!P3 IMAD.MOV.U32 R83, RZ, RZ, R134 ;  /* 0x000000ffff53b224 */ /* 0x004fe200078e0086 */
[----:B------:R-:W2:Y:S04]  /*2ff40*/  LDL R133, [R1+0x518] ;  /* 0x0005180001857983 */ /* 0x000ea80000100800 */
[----:B------:R4:W3:Y:S04]  /*2ff50*/  @!P3 LDG.E.U8 R97, desc[UR24][R82.64] ;  /* 0x000000185261b981 */ /* 0x0008e8000c1e1100 */
[----:B------:R-:W2:Y:S01]  /*2ff60*/  LDL R134, [R1+0x514] ;  /* 0x0005140001867983 */ /* 0x000ea20000100800 */
[----:B----4-:R-:W-:-:S02]  /*2ff70*/  @!P3 IMAD.MOV.U32 R82, RZ, RZ, R131 ;  /* 0x000000ffff52b224 */ /* 0x010fc400078e0083 */
[----:B-----5:R-:W-:Y:S01]  /*2ff80*/  @!P3 IMAD.MOV.U32 R83, RZ, RZ, R132 ;  /* 0x000000ffff53b224 */ /* 0x020fe200078e0084 */
[----:B------:R-:W-:Y:S01]  /*2ff90*/  PRMT R99, RZ, 0x7610, R99 ;  /* 0x00007610ff637816 */ /* 0x000fe20000000063 */
[----:B------:R-:W4:Y:S04]  /*2ffa0*/  LDL R132, [R1+0x524] ;  /* 0x0005240001847983 */ /* 0x000f280000100800 */
[----:B------:R0:W5:Y:S04]  /*2ffb0*/  @!P3 LDG.E.U8 R98, desc[UR24][R82.64] ;  /* 0x000000185262b981 */ /* 0x000168000c1e1100 */
[----:B------:R-:W2:Y:S04]  /*2ffc0*/  LDL R131, [R1+0x528] ;  /* 0x0005280001837983 */ /* 0x000ea80000100800 */
[----:B------:R-:W0:Y:S04]  /*2ffd0*/  LDL R82, [R1+0x504] ;  /* 0x0005040001527983 */ /* 0x000e280000100800 */
[----:B------:R-:W0:Y:S01]  /*2ffe0*/  LDL R83, [R1+0x508] ;  /* 0x0005080001537983 */ /* 0x000e220000100800 */
[----:B------:R-:W-:-:S02]  /*2fff0*/  PRMT R100, RZ, 0x7610, R100 ;  /* 0x00007610ff647816 */ /* 0x000fc40000000064 */
[----:B------:R-:W-:Y:S02]  /*30000*/  PRMT R101, RZ, 0x7610, R101 ;  /* 0x00007610ff657816 */ /* 0x000fe40000000065 */
[----:B0-----:R-:W-:-:S04]  /*30010*/  @!P3 LOP3.LUT R83, R83, R82, RZ, 0x3c, !PT ;  /* 0x000000525353b212 */ /* 0x001fc800078e3cff */
[----:B------:R-:W-:-:S04]  /*30020*/  @!P3 LOP3.LUT R82, R83, R82, RZ, 0x3c, !PT ;  /* 0x000000525352b212 */ /* 0x000fc800078e3cff */
[----:B------:R-:W-:-:S05]  /*30030*/  @!P3 LOP3.LUT R83, R83, R82, RZ, 0x3c, !PT ;  /* 0x000000525353b212 */ /* 0x000fca00078e3cff */
[----:B------:R0:W3:Y:S02]  /*30040*/  @!P3 LDG.E.U8 R99, desc[UR24][R82.64] ;  /* 0x000000185263b981 */ /* 0x0000e4000c1e1100 */
[----:B0-----:R-:W-:Y:S02]  /*30050*/  @!P3 IMAD.MOV.U32 R82, RZ, RZ, R129 ;  /* 0x000000ffff52b224 */ /* 0x001fe400078e0081 */
[----:B------:R-:W-:Y:S01]  /*30060*/  @!P3 IMAD.MOV.U32 R83, RZ, RZ, R130 ;  /* 0x000000ffff53b224 */ /* 0x000fe200078e0082 */
[----:B------:R-:W3:Y:S04]  /*30070*/  LDL R129, [R1+0x530] ;  /* 0x0005300001817983 */ /* 0x000ee80000100800 */
[----:B------:R-:W5:Y:S04]  /*30080*/  LDL R130, [R1+0x52c] ;  /* 0x00052c0001827983 */ /* 0x000f680000100800 */
[----:B------:R2:W5:Y:S02]  /*30090*/  @!P3 LDG.E.U8 R100, desc[UR24][R82.64] ;  /* 0x000000185264b981 */ /* 0x000564000c1e1100 */
[----:B--2---:R-:W-:-:S02]  /*300a0*/  @!P3 IMAD.MOV.U32 R82, RZ, RZ, R133 ;  /* 0x000000ffff52b224 */ /* 0x004fc400078e0085 */
[----:B------:R-:W-:Y:S01]  /*300b0*/  @!P3 IMAD.MOV.U32 R83, RZ, RZ, R134 ;  /* 0x000000ffff53b224 */ /* 0x000fe200078e0086 */
[----:B------:R-:W2:Y:S04]  /*300c0*/  LDL R133, [R1+0x538] ;  /* 0x0005380001857983 */ /* 0x000ea80000100800 */
[----:B------:R-:W2:Y:S01]  /*300d0*/  LDL R134, [R1+0x534] ;  /* 0x0005340001867983 */ /* 0x000ea20000100800 */
[----:B------:R-:W-:-:S03]  /*300e0*/  PRMT R102, RZ, 0x7610, R102 ;  /* 0x00007610ff667816 */ /* 0x000fc60000000066 */
[----:B------:R0:W2:Y:S01]  /*300f0*/  @!P3 LDG.E.U8 R101, desc[UR24][R82.64] ;  /* 0x000000185265b981 */ /* 0x0000a2000c1e1100 */
[----:B------:R-:W-:Y:S01]  /*30100*/  PRMT R103, RZ, 0x7610, R103 ;  /* 0x00007610ff677816 */ /* 0x000fe20000000067 */
[----:B0-----:R-:W-:Y:S02]  /*30110*/  @!P3 IMAD.MOV.U32 R82, RZ, RZ, R135 ;  /* 0x000000ffff52b224 */ /* 0x001fe400078e0087 */
[----:B------:R-:W-:Y:S01]  /*30120*/  @!P3 IMAD.MOV.U32 R83, RZ, RZ, R136 ;  /* 0x000000ffff53b224 */ /* 0x000fe200078e0088 */
[----:B------:R-:W-:Y:S01]  /*30130*/  PRMT R104, RZ, 0x7610, R104 ;  /* 0x00007610ff687816 */ /* 0x000fe20000000068 */
[----:B------:R-:W2:Y:S04]  /*30140*/  LDL R136, [R1+0x544] ;  /* 0x0005440001887983 */ /* 0x000ea80000100800 */
[----:B------:R0:W2:Y:S01]  /*30150*/  @!P3 LDG.E.U8 R102, desc[UR24][R82.64] ;  /* 0x000000185266b981 */ /* 0x0000a2000c1e1100 */
[----:B------:R-:W-:-:S03]  /*30160*/  PRMT R105, RZ, 0x7610, R105 ;  /* 0x00007610ff697816 */ /* 0x000fc60000000069 */
[----:B------:R-:W2:Y:S01]  /*30170*/  LDL R135, [R1+0x548] ;  /* 0x0005480001877983 */ /* 0x000ea20000100800 */
[----:B0-----:R-:W-:Y:S02]  /*30180*/  @!P3 IMAD.MOV.U32 R82, RZ, RZ, R131 ;  /* 0x000000ffff52b224 */ /* 0x001fe400078e0083 */
[----:B----4-:R-:W-:Y:S01]  /*30190*/  @!P3 IMAD.MOV.U32 R83, RZ, RZ, R132 ;  /* 0x000000ffff53b224 */ /* 0x010fe200078e0084 */
[----:B------:R-:W4:Y:S04]  /*301a0*/  LDL R131, [R1+0x558] ;  /* 0x0005580001837983 */ /* 0x000f280000100800 */
[----:B------:R3:W4:Y:S04]  /*301b0*/  @!P3 LDG.E.U8 R103, desc[UR24][R82.64] ;  /* 0x000000185267b981 */ /* 0x000728000c1e1100 */
[----:B------:R-:W4:Y:S01]  /*301c0*/  LDL R132, [R1+0x554] ;  /* 0x0005540001847983 */ /* 0x000f220000100800 */
[----:B---3--:R-:W-:-:S03]  /*301d0*/  @!P3 IMAD.MOV.U32 R82, RZ, RZ, R129 ;  /* 0x000000ffff52b224 */ /* 0x008fc600078e0081 */
[----:B------:R-:W3:Y:S01]  /*301e0*/  LDL R129, [R1+0x578] ;  /* 0x0005780001817983 */ /* 0x000ee20000100800 */
[----:B-----5:R-:W-:-:S03]  /*301f0*/  @!P3 IMAD.MOV.U32 R83, RZ, RZ, R130 ;  /* 0x000000ffff53b224 */ /* 0x020fc600078e0082 */
[----:B------:R-:W5:Y:S04]  /*30200*/  LDL R130, [R1+0x574] ;  /* 0x0005740001827983 */ /* 0x000f680000100800 */
[----:B------:R2:W3:Y:S02]  /*30210*/  @!P3 LDG.E.U8 R104, desc[UR24][R82.64] ;  /* 0x000000185268b981 */ /* 0x0004e4000c1e1100 */
[----:B--2---:R-:W-:Y:S02]  /*30220*/  @!P3 IMAD.MOV.U32 R82, RZ, RZ, R133 ;  /* 0x000000ffff52b224 */ /* 0x004fe400078e0085 */
[----:B------:R-:W2:Y:S01]  /*30230*/  LDL R133, [R1+0x598] ;  /* 0x0005980001857983 */ /* 0x000ea20000100800 */
[----:B------:R-:W-:-:S03]  /*30240*/  @!P3 IMAD.MOV.U32 R83, RZ, RZ, R134 ;  /* 0x000000ffff53b224 */ /* 0x000fc600078e0086 */
[----:B------:R-:W2:Y:S04]  /*30250*/  LDL R134, [R1+0x594] ;  /* 0x0005940001867983 */ /* 0x000ea80000100800 */
        /* <DEDUP_REMOVED lines=11> */
[----:B------:R0:W2:Y:S02]  /*30310*/  @!P3 LDG.E.U8 R106, desc[UR24][R82.64] ;  /* 0x00000018526ab981 */ /* 0x0000a4000c1e1100 */
[----:B0-----:R-:W-:Y:S02]  /*30320*/  @!P3 IMAD.MOV.U32 R82, RZ, RZ, R135 ;  /* 0x000000ffff52b224 */ /* 0x001fe400078e0087 */
[----:B------:R-:W-:Y:S01]  /*30330*/  @!P3 IMAD.MOV.U32 R83, RZ, RZ, R136 ;  /* 0x000000ffff53b224 */ /* 0x000fe200078e0088 */
[----:B------:R-:W2:Y:S04]  /*30340*/  LDL R135, [R1+0x580] ;  /* 0x0005800001877983 */ /* 0x000ea80000100800 */
[----:B------:R4:W2:Y:S04]  /*30350*/  @!P3 LDG.E.U8 R107, desc[UR24][R82.64] ;  /* 0x00000018526bb981 */ /* 0x0008a8000c1e1100 */
[----:B------:R-:W2:Y:S01]  /*30360*/  LDL R136, [R1+0x57c] ;  /* 0x00057c0001887983 */ /* 0x000ea20000100800 */
[----:B----4-:R-:W-:-:S02]  /*30370*/  @!P3 IMAD.MOV.U32 R82, RZ, RZ, R131 ;  /* 0x000000ffff52b224 */ /* 0x010fc400078e0083 */
[----:B------:R-:W-:Y:S01]  /*30380*/  @!P3 IMAD.MOV.U32 R83, RZ, RZ, R132 ;  /* 0x000000ffff53b224 */ /* 0x000fe200078e0084 */
[----:B------:R-:W4:Y:S04]  /*30390*/  LDL R131, [R1+0x5c8] ;  /* 0x0005c80001837983 */ /* 0x000f280000100800 */
[----:B------:R3:W4:Y:S04]  /*303a0*/  @!P3 LDG.E.U8 R108, desc[UR24][R82.64] ;  /* 0x00000018526cb981 */ /* 0x000728000c1e1100 */
[----:B------:R-:W4:Y:S01]  /*303b0*/  LDL R132, [R1+0x5c4] ;  /* 0x0005c40001847983 */ /* 0x000f220000100800 */
[----:B---3--:R-:W-:-:S02]  /*303c0*/  @!P3 IMAD.MOV.U32 R82, RZ, RZ, R129 ;  /* 0x000000ffff52b224 */ /* 0x008fc400078e0081 */
[----:B-----5:R-:W-:Y:S01]  /*303d0*/  @!P3 IMAD.MOV.U32 R83, RZ, RZ, R130 ;  /* 0x000000ffff53b224 */ /* 0x020fe200078e0082 */
[----:B------:R-:W3:Y:S04]  /*303e0*/  LDL R129, [R1+0x560] ;  /* 0x0005600001817983 */ /* 0x000ee80000100800 */
[----:B------:R2:W5:Y:S04]  /*303f0*/  @!P3 LDG.E.U8 R109, desc[UR24][R82.64] ;  /* 0x00000018526db981 */ /* 0x000568000c1e1100 */
[----:B------:R-:W3:Y:S01]  /*30400*/  LDL R130, [R1+0x55c] ;  /* 0x00055c0001827983 */ /* 0x000ee20000100800 */
[----:B--2---:R-:W-:-:S02]  /*30410*/  @!P3 IMAD.MOV.U32 R82, RZ, RZ, R133 ;  /* 0x000000ffff52b224 */ /* 0x004fc400078e0085 */
[----:B------:R-:W-:Y:S01]  /*30420*/  @!P3 IMAD.MOV.U32 R83, RZ, RZ, R134 ;  /* 0x000000ffff53b224 */ /* 0x000fe200078e0086 */
[----:B------:R-:W-:Y:S01]  /*30430*/  PRMT R111, RZ, 0x7610, R111 ;  /* 0x00007610ff6f7816 */ /* 0x000fe2000000006f */
[----:B------:R-:W2:Y:S04]  /*30440*/  LDL R134, [R1+0x59c] ;  /* 0x00059c0001867983 */ /* 0x000ea80000100800 */
[----:B------:R0:W2:Y:S04]  /*30450*/  @!P3 LDG.E.U8 R110, desc[UR24][R82.64] ;  /* 0x00000018526eb981 */ /* 0x0000a8000c1e1100 */
        /* <DEDUP_REMOVED lines=8> */
[----:B------:R4:W5:Y:S02]  /*304e0*/  @!P3 LDG.E.U8 R111, desc[UR24][R82.64] ;  /* 0x00000018526fb981 */ /* 0x000964000c1e1100 */
[----:B----4-:R-:W-:Y:S02]  /*304f0*/  @!P3 IMAD.MOV.U32 R82, RZ, RZ, R131 ;  /* 0x000000ffff52b224 */ /* 0x010fe400078e0083 */
[----:B------:R-:W-:Y:S01]  /*30500*/  @!P3 IMAD.MOV.U32 R83, RZ, RZ, R132 ;  /* 0x000000ffff53b224 */ /* 0x000fe200078e0084 */
[----:B------:R-:W4:Y:S04]  /*30510*/  LDL R131, [R1+0x5b8] ;  /* 0x0005b80001837983 */ /* 0x000f280000100800 */
[----:B------:R-:W5:Y:S04]  /*30520*/  LDL R132, [R1+0x5b4] ;  /* 0x0005b40001847983 */ /* 0x000f680000100800 */
[----:B------:R3:W5:Y:S02]  /*30530*/  @!P3 LDG.E.U8 R112, desc[UR24][R82.64] ;  /* 0x000000185270b981 */ /* 0x000764000c1e1100 */
[----:B---3--:R-:W-:-:S02]  /*30540*/  @!P3 IMAD.MOV.U32 R82, RZ, RZ, R129 ;  /* 0x000000ffff52b224 */ /* 0x008fc400078e0081 */
[----:B------:R-:W-:Y:S01]  /*30550*/  @!P3 IMAD.MOV.U32 R83, RZ, RZ, R130 ;  /* 0x000000ffff53b224 */ /* 0x000fe200078e0082 */
[----:B------:R-:W3:Y:S04]  /*30560*/  LDL R129, [R1+0x5d0] ;  /* 0x0005d00001817983 */ /* 0x000ee80000100800 */
[----:B------:R-:W3:Y:S01]  /*30570*/  LDL R130, [R1+0x5cc] ;  /* 0x0005cc0001827983 */ /* 0x000ee20000100800 */
[----:B------:R-:W-:-:S03]  /*30580*/  PRMT R114, RZ, 0x7610, R114 ;  /* 0x00007610ff727816 */ /* 0x000fc60000000072 */
[----:B------:R0:W3:Y:S01]  /*30590*/  @!P3 LDG.E.U8 R113, desc[UR24][R82.64] ;  /* 0x000000185271b981 */ /* 0x0000e2000c1e1100 */
[----:B------:R-:W-:Y:S01]  /*305a0*/  PRMT R115, RZ, 0x7610, R115 ;  /* 0x00007610ff737816 */ /* 0x000fe20000000073 */
[----:B0-----:R-:W-:Y:S02]  /*305b0*/  @!P3 IMAD.MOV.U32 R82, RZ, RZ, R135 ;  /* 0x000000ffff52b224 */ /* 0x001fe400078e0087 */
[----:B------:R-:W-:Y:S01]  /*305c0*/  @!P3 IMAD.MOV.U32 R83, RZ, RZ, R136 ;  /* 0x000000ffff53b224 */ /* 0x000fe200078e0088 */
[----:B------:R-:W-:Y:S01]  /*305d0*/  PRMT R116, RZ, 0x7610, R116 ;  /* 0x00007610ff747816 */ /* 0x000fe20000000074 */
[----:B------:R-:W3:Y:S04]  /*305e0*/  LDL R136, [R1+0x584] ;  /* 0x0005840001887983 */ /* 0x000ee80000100800 */
[----:B------:R2:W3:Y:S01]  /*305f0*/  @!P3 LDG.E.U8 R114, desc[UR24][R82.64] ;  /* 0x000000185272b981 */ /* 0x0004e2000c1e1100 */
[----:B------:R-:W-:-:S03]  /*30600*/  PRMT R117, RZ, 0x7610, R117 ;  /* 0x00007610ff757816 */ /* 0x000fc60000000075 */
[----:B------:R-:W3:Y:S01]  /*30610*/  LDL R135, [R1+0x588] ;  /* 0x0005880001877983 */ /* 0x000ee20000100800 */
[----:B--2---:R-:W-:Y:S02]  /*30620*/  @!P3 IMAD.MOV.U32 R82, RZ, RZ, R133 ;  /* 0x000000ffff52b224 */ /* 0x004fe400078e0085 */
[----:B------:R-:W-:Y:S01]  /*30630*/  @!P3 IMAD.MOV.U32 R83, RZ, RZ, R134 ;  /* 0x000000ffff53b224 */ /* 0x000fe200078e0086 */
[----:B------:R-:W2:Y:S04]  /*30640*/  LDL R133, [R1+0x5a8] ;  /* 0x0005a80001857983 */ /* 0x000ea80000100800 */
[----:B------:R4:W2:Y:S04]  /*30650*/  @!P3 LDG.E.U8 R115, desc[UR24][R82.64] ;  /* 0x000000185273b981 */ /* 0x0008a8000c1e1100 */
[----:B------:R-:W2:Y:S01]  /*30660*/  LDL R134, [R1+0x5a4] ;  /* 0x0005a40001867983 */ /* 0x000ea20000100800 */
[----:B----4-:R-:W-:-:S03]  /*30670*/  @!P3 IMAD.MOV.U32 R82, RZ, RZ, R131 ;  /* 0x000000ffff52b224 */ /* 0x010fc600078e0083 */
[----:B------:R-:W4:Y:S01]  /*30680*/  LDL R131, [R1+0x5c0] ;  /* 0x0005c00001837983 */ /* 0x000f220000100800 */
[----:B-----5:R-:W-:-:S03]  /*30690*/  @!P3 IMAD.MOV.U32 R83, RZ, RZ, R132 ;  /* 0x000000ffff53b224 */ /* 0x020fc600078e0084 */
[----:B------:R-:W5:Y:S04]  /*306a0*/  LDL R132, [R1+0x5bc] ;  /* 0x0005bc0001847983 */ /* 0x000f680000100800 */
[----:B------:R3:W2:Y:S02]  /*306b0*/  @!P3 LDG.E.U8 R116, desc[UR24][R82.64] ;  /* 0x000000185274b981 */ /* 0x0006a4000c1e1100 */
[----:B---3--:R-:W-:Y:S02]  /*306c0*/  @!P3 IMAD.MOV.U32 R82, RZ, RZ, R129 ;  /* 0x000000ffff52b224 */ /* 0x008fe400078e0081 */
[----:B------:R-:W3:Y:S01]  /*306d0*/  LDL R129, [R1+0x5d8] ;  /* 0x0005d80001817983 */ /* 0x000ee20000100800 */
        /* <DEDUP_REMOVED lines=13> */
[----:B------:R0:W3:Y:S02]  /*307b0*/  @!P3 LDG.E.U8 R118, desc[UR24][R82.64] ;  /* 0x000000185276b981 */ /* 0x0000e4000c1e1100 */
[----:B0-----:R-:W-:Y:S02]  /*307c0*/  @!P3 IMAD.MOV.U32 R82, RZ, RZ, R135 ;  /* 0x000000ffff52b224 */ /* 0x001fe400078e0087 */
[----:B------:R-:W-:Y:S01]  /*307d0*/  @!P3 IMAD.MOV.U32 R83, RZ, RZ, R136 ;  /* 0x000000ffff53b224 */ /* 0x000fe200078e0088 */
[----:B------:R-:W-:Y:S01]  /*307e0*/  PRMT R123, RZ, 0x7610, R123 ;  /* 0x00007610ff7b7816 */ /* 0x000fe2000000007b */
[----:B------:R-:W3:Y:S04]  /*307f0*/  LDL R136, [R1+0x58c] ;  /* 0x00058c0001887983 */ /* 0x000ee80000100800 */
[----:B------:R2:W3:Y:S04]  /*30800*/  @!P3 LDG.E.U8 R119, desc[UR24][R82.64] ;  /* 0x000000185277b981 */ /* 0x0004e8000c1e1100 */
[----:B------:R-:W3:Y:S01]  /*30810*/  LDL R135, [R1+0x590] ;  /* 0x0005900001877983 */ /* 0x000ee20000100800 */
[----:B--2---:R-:W-:-:S02]  /*30820*/  @!P3 IMAD.MOV.U32 R82, RZ, RZ, R133 ;  /* 0x000000ffff52b224 */ /* 0x004fc400078e0085 */
[----:B------:R-:W-:Y:S01]  /*30830*/  @!P3 IMAD.MOV.U32 R83, RZ, RZ, R134 ;  /* 0x000000ffff53b224 */ /* 0x000fe200078e0086 */
[----:B------:R-:W2:Y:S04]  /*30840*/  LDL R133, [R1+0x218] ;  /* 0x0002180001857983 */ /* 0x000ea80000100800 */
[----:B------:R4:W2:Y:S04]  /*30850*/  @!P3 LDG.E.U8 R120, desc[UR24][R82.64] ;  /* 0x000000185278b981 */ /* 0x0008a8000c1e1100 */
[----:B------:R-:W2:Y:S01]  /*30860*/  LDL R134, [R1+0x20c] ;  /* 0x00020c0001867983 */ /* 0x000ea20000100800 */
[----:B----4-:R-:W-:-:S02]  /*30870*/  @!P3 IMAD.MOV.U32 R82, RZ, RZ, R131 ;  /* 0x000000ffff52b224 */ /* 0x010fc400078e0083 */
[----:B-----5:R-:W-:Y:S01]  /*30880*/  @!P3 IMAD.MOV.U32 R83, RZ, RZ, R132 ;  /* 0x000000ffff53b224 */ /* 0x020fe200078e0084 */
[----:B------:R-:W4:Y:S04]  /*30890*/  LDL R131, [R1+0x220] ;  /* 0x0002200001837983 */ /* 0x000f280000100800 */
[----:B------:R3:W5:Y:S04]  /*308a0*/  @!P3 LDG.E.U8 R121, desc[UR24][R82.64] ;  /* 0x000000185279b981 */ /* 0x000768000c1e1100 */
[----:B------:R-:W2:Y:S01]  /*308b0*/  LDL R132, [R1+0x21c] ;  /* 0x00021c0001847983 */ /* 0x000ea20000100800 */
[----:B---3--:R-:W-:-:S02]  /*308c0*/  @!P3 IMAD.MOV.U32 R82, RZ, RZ, R129 ;  /* 0x000000ffff52b224 */ /* 0x008fc400078e0081 */
[----:B------:R-:W-:Y:S01]  /*308d0*/  @!P3 IMAD.MOV.U32 R83, RZ, RZ, R130 ;  /* 0x000000ffff53b224 */ /* 0x000fe200078e0082 */
[----:B------:R-:W3:Y:S04]  /*308e0*/  LDL R129, [R1+0x214] ;  /* 0x0002140001817983 */ /* 0x000ee80000100800 */
[----:B------:R0:W2:Y:S04]  /*308f0*/  @!P3 LDG.E.U8 R122, desc[UR24][R82.64] ;  /* 0x00000018527ab981 */ /* 0x0000a8000c1e1100 */
[----:B------:R-:W2:Y:S04]  /*30900*/  LDL R130, [R1+0x210] ;  /* 0x0002100001827983 */ /* 0x000ea80000100800 */
        /* <DEDUP_REMOVED lines=9> */
[----:B------:R-:W-:-:S02]  /*309a0*/  PRMT R125, RZ, 0x7610, R125 ;  /* 0x00007610ff7d7816 */ /* 0x000fc4000000007d */
        /* <DEDUP_REMOVED lines=8> */
[----:B------:R-:W-:-:S05]  /*30a30*/  @!P3 IMAD.MOV.U32 R83, RZ, RZ, R136 ;  /* 0x000000ffff53b224 */ /* 0x000fca00078e0088 */
[----:B------:R2:W5:Y:S02]  /*30a40*/  @!P3 LDG.E.U8 R125, desc[UR24][R82.64] ;  /* 0x00000018527db981 */ /* 0x000564000c1e1100 */
[----:B--2---:R-:W-:Y:S02]  /*30a50*/  @!P3 IMAD.MOV.U32 R82, RZ, RZ, R133 ;  /* 0x000000ffff52b224 */ /* 0x004fe400078e0085 */
[----:B------:R-:W-:-:S05]  /*30a60*/  @!P3 IMAD.MOV.U32 R83, RZ, RZ, R134 ;  /* 0x000000ffff53b224 */ /* 0x000fca00078e0086 */
[----:B------:R4:W2:Y:S02]  /*30a70*/  @!P3 LDG.E.U8 R126, desc[UR24][R82.64] ;  /* 0x00000018527eb981 */ /* 0x0008a4000c1e1100 */
[----:B----4-:R-:W-:Y:S02]  /*30a80*/  @!P3 IMAD.MOV.U32 R82, RZ, RZ, R131 ;  /* 0x000000ffff52b224 */ /* 0x010fe400078e0083 */
[----:B------:R-:W-:-:S05]  /*30a90*/  @!P3 IMAD.MOV.U32 R83, RZ, RZ, R132 ;  /* 0x000000ffff53b224 */ /* 0x000fca00078e0084 */
[----:B------:R3:W4:Y:S02]  /*30aa0*/  @!P3 LDG.E.U8 R127, desc[UR24][R82.64] ;  /* 0x00000018527fb981 */ /* 0x000724000c1e1100 */
[----:B---3--:R-:W-:Y:S02]  /*30ab0*/  @!P3 IMAD.MOV.U32 R82, RZ, RZ, R129 ;  /* 0x000000ffff52b224 */ /* 0x008fe400078e0081 */
[----:B------:R-:W-:-:S05]  /*30ac0*/  @!P3 IMAD.MOV.U32 R83, RZ, RZ, R130 ;  /* 0x000000ffff53b224 */ /* 0x000fca00078e0082 */
[----:B------:R-:W3:Y:S04]  /*30ad0*/  @!P3 LDG.E.U8 R128, desc[UR24][R82.64] ;  /* 0x000000185280b981 */ /* 0x000ee8000c1e1100 */
        /* <DEDUP_REMOVED lines=87> */
[----:B-----5:R0:W-:Y:S04]  /*31050*/  STS.U8 [R138+UR10+0xfb00], R121 ;  /* 0x00fb00798a007988 */ /* 0x0201e8000800000a */
        /* <DEDUP_REMOVED lines=30> */
[----:B--2---:R0:W-:Y:S04]  /*31240*/  STS.U8 [R137+UR10+0xf780], R126 ;  /* 0x00f7807e89007988 */ /* 0x0041e8000800000a */
[----:B----4-:R0:W-:Y:S04]  /*31250*/  STS.U8 [R137+UR10+0xfb80], R127 ;  /* 0x00fb807f89007988 */ /* 0x0101e8000800000a */
[----:B---3--:R0:W-:Y:S01]  /*31260*/  STS.U8 [R137+UR10+0xff80], R128 ;  /* 0x00ff808089007988 */ /* 0x0081e2000800000a */
[----:B------:R1:W-:Y:S06]  /*31270*/  MEMBAR.ALL.CTA ;  /* 0x0000000000007992 */ /* 0x0003ec0000008000 */
[----:B-1----:R-:W1:Y:S01]  /*31280*/  FENCE.VIEW.ASYNC.S ;  /* 0x00000000000073c6 */ /* 0x002e620000000000 */
[----:B------:R-:W-:Y:S01]  /*31290*/  ULEA UR13, UR22, UR10, 0x3 ;  /* 0x0000000a160d7291 */ /* 0x000fe2000f8e18ff */
[----:B------:R-:W-:-:S03]  /*312a0*/  UMOV UR4, UR5 ;  /* 0x0000000500047c82 */ /* 0x000fc60008000000 */
[----:B------:R-:W-:Y:S01]  /*312b0*/  UIADD3 UR13, UPT, UPT, UR13, 0x14000, URZ ;  /* 0x000140000d0d7890 */ /* 0x000fe2000fffe0ff */
[----:B-1----:R-:W-:Y:S06]  /*312c0*/  BAR.SYNC.DEFER_BLOCKING 0x0 ;  /* 0x0000000000007b1d */ /* 0x002fec0000010000 */
[----:B0-----:R-:W-:Y:S05]  /*312d0*/  @P0 BRA `(.L_x_9) ;  /* 0x00000000004c0947 */ /* 0x001fea0003800000 */
[----:B------:R-:W-:Y:S01]  /*312e0*/  UMOV UR15, 0x80004020 ;  /* 0x80004020000f7882 */ /* 0x000fe20000000000 */
        /* <DEDUP_REMOVED lines=9> */
[----:B------:R0:W-:Y:S01]  /*31380*/  UTCQMMA gdesc[UR14], gdesc[UR16], tmem[UR7], tmem[UR18], idesc[UR19], UPT ;  /* 0x00ff12100e0075ea */ /* 0x0001e2000b800307 */
        /* <DEDUP_REMOVED lines=8> */
.L_x_9:
[----:B------:R-:W2:Y:S01]  /*31410*/  LDL R6, [R1+0x99c] ;  /* 0x00099c0001067983 */ /* 0x000ea20000100800 */
[----:B------:R-:W-:-:S04]  /*31420*/  UIADD3 UR22, UPT, UPT, UR22, 0x1, URZ ;  /* 0x0000000116167890 */ /* 0x000fc8000fffe0ff */
[----:B------:R-:W-:-:S04]  /*31430*/  UISETP.GT.AND UP1, UPT, UR22, 0x1, UPT ;  /* 0x000000011600788c */ /* 0x000fc8000bf24270 */
[----:B0-----:R-:W-:Y:S02]  /*31440*/  USEL UR5, URZ, 0x1, !UP1 ;  /* 0x00000001ff057887 */ /* 0x001fe4000c800000 */
[----:B------:R-:W-:Y:S02]  /*31450*/  USEL UR22, UR22, URZ, !UP1 ;  /* 0x000000ff16167287 */ /* 0x000fe4000c800000 */
[----:B------:R-:W-:Y:S01]  /*31460*/  ULOP3.LUT UR5, UR4, UR5, URZ, 0x3c, !UPT ;  /* 0x0000000504057292 */ /* 0x000fe2000f8e3cff */
[----:B--2---:R-:W-:Y:S01]  /*31470*/  ISETP.NE.U32.AND P2, PT, R6, UR6, PT ;  /* 0x0000000606007c0c */ /* 0x004fe2000bf45070 */
[----:B------:R-:W-:Y:S01]  /*31480*/  IMAD.U32 R6, RZ, RZ, UR4 ;  /* 0x00000004ff067e24 */ /* 0x000fe2000f8e00ff */
[----:B------:R-:W-:-:S11]  /*31490*/  UMOV UR6, UR23 ;  /* 0x0000001700067c82 */ /* 0x000fd60008000000 */
[----:B------:R-:W-:Y:S05]  /*314a0*/  @P2 BRA `(.L_x_10) ;  /* 0xfffffee800cc2947 */ /* 0x000fea000383ffff */
.L_x_7:
[----:B------:R-:W0:Y:S02]  /*314b0*/  LDC R7, c[0x0][0x3a0] ;  /* 0x0000e800ff077b82 */ /* 0x000e240000000800 */
[----:B0-----:R-:W-:-:S05]  /*314c0*/  VIADD R7, R7, 0x7f ;  /* 0x0000007f07077836 */ /* 0x001fca0000000000 */
[----:B------:R-:W-:-:S13]  /*314d0*/  ISETP.GE.AND P0, PT, R7, 0x80, PT ;  /* 0x000000800700780c */ /* 0x000fda0003f06270 */
[----:B------:R-:W-:Y:S05]  /*314e0*/  @!P0 BRA `(.L_x_11) ;  /* 0x0000000000108947 */ /* 0x000fea0003800000 */
[----:B------:R-:W-:-:S06]  /*314f0*/  USHF.L.U32 UR4, UR4, 0x1f, URZ ;  /* 0x0000001f04047899 */ /* 0x000fcc00080006ff */
[----:B------:R-:W-:-:S04]  /*31500*/  IMAD.U32 R3, RZ, RZ, UR4 ;  /* 0x00000004ff037e24 */ /* 0x000fc8000f8e00ff */
[----:B------:R-:W0:Y:S02]  /*31510*/  SYNCS.PHASECHK.TRANS64.TRYWAIT P0, [UR13], R3 ;  /* 0x00000003ff0075a7 */ /* 0x000e24000800110d */
[----:B0-----:R-:W-:Y:S05]  /*31520*/  @!P0 BRA `(.L_x_12) ;  /* 0x0000005800c08947 */ /* 0x001fea0003800000 */
.L_x_11:
[----:B------:R-:W2:Y:S01]  /*31530*/  LDL.LU R135, [R1+0xa7c] ;  /* 0x000a7c0001877983 */ /* 0x000ea20000300800 */
[----:B------:R-:W-:Y:S01]  /*31540*/  LEA R2, R2, UR10, 0x4 ;  /* 0x0000000a02027c11 */ /* 0x000fe2000f8e20ff */
[----:B------:R-:W2:Y:S01]  /*31550*/  LDCU UR4, c[0x0][0x3b4] ;  /* 0x00007680ff0477ac */ /* 0x000ea20008000800 */
[----:B------:R-:W-:Y:S06]  /*31560*/  BAR.SYNC.DEFER_BLOCKING 0x0 ;  /* 0x0000000000007b1d */ /* 0x000fec0000010000 */
[----:B------:R-:W0:Y:S01]  /*31570*/  LDCU UR5, c[0x0][0x39c] ;  /* 0x00007380ff0577ac */ /* 0x000e220008000800 */
[----:B------:R-:W1:Y:S01]  /*31580*/  S2R R134, SR_TID.X ;  /* 0x0000000000867919 */ /* 0x000e620000002100 */
[----:B------:R-:W3:Y:S01]  /*31590*/  LDCU UR6, c[0x0][0x39c] ;  /* 0x00007380ff0677ac */ /* 0x000ee20008000800 */
[----:B------:R-:W4:Y:S01]  /*315a0*/  LDCU UR8, c[0x0][0x39c] ;  /* 0x00007380ff0877ac */ /* 0x000f220008000800 */
[----:B------:R-:W0:Y:S01]  /*315b0*/  LDCU UR9, c[0x0][0x39c] ;  /* 0x00007380ff0977ac */ /* 0x000e220008000800 */
[----:B------:R-:W0:Y:S02]  /*315c0*/  @!P1 SYNCS.CCTL.IV [UR10+0x14000] ;  /* 0x01400000ff0099b1 */ /* 0x000e24000800000a */
[----:B0-----:R-:W-:Y:S06]  /*315d0*/  BAR.SYNC.DEFER_BLOCKING 0x0 ;  /* 0x0000000000007b1d */ /* 0x001fec0000010000 */
[----:B------:R-:W-:Y:S01]  /*315e0*/  LDTM.16dp32bit_t0_t15.x128 R4, tmem[UR12] ;  /* 0x0000000c000479ee */ /* 0x000fe20008b80000 */
[----:B------:R-:W0:Y:S01]  /*315f0*/  LDTM.16dp32bit_t16_t31.x128 R4, tmem[UR12+0x80] ;  /* 0x0000800c000479ee */ /* 0x000e220008ba0000 */
[----:B------:R-:W0:Y:S01]  /*31600*/  LDCU.128 UR12, c[0x0][0x390] ;  /* 0x00007200ff0c77ac */ /* 0x000e220008000c00 */
[----:B-1----:R-:W-:-:S02]  /*31610*/  IMAD.SHL.U32 R132, R134, 0x10, RZ ;  /* 0x0000001086847824 */ /* 0x002fc400078e00ff */
[C---:B------:R-:W-:Y:S02]  /*31620*/  IMAD.SHL.U32 R133, R134.reuse, 0x80, RZ ;  /* 0x0000008086857824 */ /* 0x040fe400078e00ff */
[----:B------:R-:W-:Y:S01]  /*31630*/  IMAD.SHL.U32 R3, R134, 0x8, RZ ;  /* 0x0000000886037824 */ /* 0x000fe200078e00ff */
[----:B------:R-:W-:Y:S02]  /*31640*/  LOP3.LUT R132, R132, 0xf0, RZ, 0xc0, !PT ;  /* 0x000000f084847812 */ /* 0x000fe400078ec0ff */
[----:B------:R-:W-:Y:S02]  /*31650*/  LOP3.LUT R133, R133, 0x800, RZ, 0xc0, !PT ;  /* 0x0000080085857812 */ /* 0x000fe400078ec0ff */
[----:B------:R-:W-:Y:S01]  /*31660*/  LOP3.LUT R3, R3, 0x300, RZ, 0xc0, !PT ;  /* 0x0000030003037812 */ /* 0x000fe200078ec0ff */
[----:B------:R-:W1:Y:S01]  /*31670*/  @!P1 SYNCS.CCTL.IV [UR10+0x14008] ;  /* 0x01400800ff0099b1 */ /* 0x000e62000800000a */
[----:B------:R-:W-:Y:S01]  /*31680*/  IADD3 R132, PT, PT, R132, UR10, R133 ;  /* 0x0000000a84847c10 */ /* 0x000fe2000fffe085 */
[----:B------:R-:W-:-:S04]  /*31690*/  NOP ;  /* 0x0000000000007918 */ /* 0x000fc80000000000 */
[----:B------:R-:W-:Y:S01]  /*316a0*/  IMAD.IADD R3, R3, 0x1, R132 ;  /* 0x0000000103037824 */ /* 0x000fe200078e0284 */
[----:B0-----:R-:W-:Y:S02]  /*316b0*/  F2FP.SATFINITE.E5M2.F32.PACK_AB_MERGE_C R4, R5, R4, RZ ;  /* 0x000000040504723e */ /* 0x001fe400048060ff */
[----:B------:R-:W-:Y:S02]  /*316c0*/  F2FP.SATFINITE.E5M2.F32.PACK_AB_MERGE_C R6, R7, R6, RZ ;  /* 0x000000060706723e */ /* 0x000fe400048060ff */
[----:B------:R-:W-:Y:S02]  /*316d0*/  F2FP.SATFINITE.E5M2.F32.PACK_AB_MERGE_C R8, R9, R8, RZ ;  /* 0x000000080908723e */ /* 0x000fe400048060ff */
[----:B------:R-:W-:Y:S02]  /*316e0*/  F2FP.SATFINITE.E5M2.F32.PACK_AB_MERGE_C R12, R13, R12, RZ ;  /* 0x0000000c0d0c723e */ /* 0x000fe400048060ff */
[----:B------:R-:W-:Y:S02]  /*316f0*/  F2FP.SATFINITE.E5M2.F32.PACK_AB_MERGE_C R14, R15, R14, RZ ;  /* 0x0000000e0f0e723e */ /* 0x000fe400048060ff */
[----:B------:R-:W-:-:S02]  /*31700*/  F2FP.SATFINITE.E5M2.F32.PACK_AB_MERGE_C R16, R17, R16, RZ ;  /* 0x000000101110723e */ /* 0x000fc400048060ff */
[----:B------:R-:W-:Y:S02]  /*31710*/  F2FP.SATFINITE.E5M2.F32.PACK_AB_MERGE_C R10, R11, R10, RZ ;  /* 0x0000000a0b0a723e */ /* 0x000fe400048060ff */
[----:B------:R-:W-:Y:S02]  /*31720*/  LOP3.LUT R4, R4, 0xffff, RZ, 0xc0, !PT ;  /* 0x0000ffff04047812 */ /* 0x000fe400078ec0ff */
[----:B------:R-:W-:Y:S02]  /*31730*/  LOP3.LUT R11, R6, 0xffff, RZ, 0xc0, !PT ;  /* 0x0000ffff060b7812 */ /* 0x000fe400078ec0ff */
[----:B------:R-:W-:Y:S02]  /*31740*/  LOP3.LUT R15, R8, 0xffff, RZ, 0xc0, !PT ;  /* 0x0000ffff080f7812 */ /* 0x000fe400078ec0ff */
[----:B------:R-:W-:Y:S02]  /*31750*/  LOP3.LUT R5, R16, 0xffff, RZ, 0xc0, !PT ;  /* 0x0000ffff10057812 */ /* 0x000fe400078ec0ff */
[----:B------:R-:W-:-:S02]  /*31760*/  LOP3.LUT R12, R12, 0xffff, RZ, 0xc0, !PT ;  /* 0x0000ffff0c0c7812 */ /* 0x000fc400078ec0ff */
[----:B------:R-:W-:Y:S02]  /*31770*/  LOP3.LUT R9, R14, 0xffff, RZ, 0xc0, !PT ;  /* 0x0000ffff0e097812 */ /* 0x000fe400078ec0ff */
[----:B------:R-:W-:Y:S02]  /*31780*/  F2FP.SATFINITE.E5M2.F32.PACK_AB_MERGE_C R20, R21, R20, RZ ;  /* 0x000000141514723e */ /* 0x000fe400048060ff */
[----:B------:R-:W-:Y:S02]  /*31790*/  F2FP.SATFINITE.E5M2.F32.PACK_AB_MERGE_C R22, R23, R22, RZ ;  /* 0x000000161716723e */ /* 0x000fe400048060ff */
[----:B------:R-:W-:Y:S02]  /*317a0*/  F2FP.SATFINITE.E5M2.F32.PACK_AB_MERGE_C R24, R25, R24, RZ ;  /* 0x000000181918723e */ /* 0x000fe400048060ff */
[----:B------:R-:W-:Y:S02]  /*317b0*/  F2FP.SATFINITE.E5M2.F32.PACK_AB_MERGE_C R44, R45, R44, RZ ;  /* 0x0000002c2d2c723e */ /* 0x000fe400048060ff */
[----:B------:R-:W-:-:S02]  /*317c0*/  F2FP.SATFINITE.E5M2.F32.PACK_AB_MERGE_C R46, R47, R46, RZ ;  /* 0x0000002e2f2e723e */ /* 0x000fc400048060ff */
[----:B------:R-:W-:Y:S02]  /*317d0*/  F2FP.SATFINITE.E5M2.F32.PACK_AB_MERGE_C R48, R49, R48, RZ ;  /* 0x000000303130723e */ /* 0x000fe400048060ff */
[----:B------:R-:W-:Y:S02]  /*317e0*/  F2FP.SATFINITE.E5M2.F32.PACK_AB_MERGE_C R70, R71, R70, RZ ;  /* 0x000000464746723e */ /* 0x000fe400048060ff */
[----:B------:R-:W-:Y:S02]  /*317f0*/  PRMT R7, R15, 0x3340, R0 ;  /* 0x000033400f077816 */ /* 0x000fe40000000000 */
[----:B------:R-:W-:Y:S02]  /*31800*/  PRMT R6, R4, 0x3340, R11 ;  /* 0x0000334004067816 */ /* 0x000fe4000000000b */
[----:B------:R-:W-:Y:S02]  /*31810*/  F2FP.SATFINITE.E5M2.F32.PACK_AB_MERGE_C R74, R75, R74, RZ ;  /* 0x0000004a4b4a723e */ /* 0x000fe400048060ff */
[----:B------:R-:W-:-:S02]  /*31820*/  F2FP.SATFINITE.E5M2.F32.PACK_AB_MERGE_C R76, R77, R76, RZ ;  /* 0x0000004c4d4c723e */ /* 0x000fc400048060ff */
[----:B------:R-:W-:Y:S02]  /*31830*/  F2FP.SATFINITE.E5M2.F32.PACK_AB_MERGE_C R71, R127, R126, RZ ;  /* 0x0000007e7f47723e */ /* 0x000fe400048060ff */
[----:B------:R-:W-:Y:S02]  /*31840*/  PRMT R8, R5, 0x3340, R0 ;  /* 0x0000334005087816 */ /* 0x000fe40000000000 */
[----:B------:R-:W-:Y:S02]  /*31850*/  PRMT R13, R12, 0x3340, R9 ;  /* 0x000033400c0d7816 */ /* 0x000fe40000000009 */
[----:B------:R-:W-:Y:S02]  /*31860*/  F2FP.SATFINITE.E5M2.F32.PACK_AB_MERGE_C R26, R27, R26, RZ ;  /* 0x0000001a1b1a723e */ /* 0x000fe400048060ff */
[----:B------:R-:W-:Y:S02]  /*31870*/  F2FP.SATFINITE.E5M2.F32.PACK_AB_MERGE_C R28, R29, R28, RZ ;  /* 0x0000001c1d1c723e */ /* 0x000fe400048060ff */
[----:B------:R-:W-:-:S02]  /*31880*/  LOP3.LUT R75, R20, 0xffff, RZ, 0xc0, !PT ;  /* 0x0000ffff144b7812 */ /* 0x000fc400078ec0ff */
[----:B------:R-:W-:Y:S02]  /*31890*/  LOP3.LUT R126, R22, 0xffff, RZ, 0xc0, !PT ;  /* 0x0000ffff167e7812 */ /* 0x000fe400078ec0ff */
[----:B------:R-:W-:Y:S02]  /*318a0*/  LOP3.LUT R77, R24, 0xffff, RZ, 0xc0, !PT ;  /* 0x0000ffff184d7812 */ /* 0x000fe400078ec0ff */
[----:B------:R-:W-:Y:S02]  /*318b0*/  F2FP.SATFINITE.E5M2.F32.PACK_AB_MERGE_C R36, R37, R36, RZ ;  /* 0x000000242524723e */ /* 0x000fe400048060ff */
        /* <DEDUP_REMOVED lines=8> */
[----:B------:R-:W-:-:S02]  /*31940*/  PRMT R7, R6, 0x5410, R7 ;  /* 0x0000541006077816 */ /* 0x000fc40000000007 */
[----:B------:R-:W-:Y:S02]  /*31950*/  F2FP.SATFINITE.E5M2.F32.PACK_AB_MERGE_C R18, R19, R18, RZ ;  /* 0x000000121312723e */ /* 0x000fe400048060ff */
[----:B------:R-:W-:Y:S02]  /*31960*/  PRMT R6, R13, 0x5410, R8 ;  /* 0x000054100d067816 */ /* 0x000fe40000000008 */
[----:B------:R-:W-:Y:S02]  /*31970*/  F2FP.SATFINITE.E5M2.F32.PACK_AB_MERGE_C R30, R31, R30, RZ ;  /* 0x0000001e1f1e723e */ /* 0x000fe400048060ff */
[----:B------:R-:W-:Y:S02]  /*31980*/  F2FP.SATFINITE.E5M2.F32.PACK_AB_MERGE_C R32, R33, R32, RZ ;  /* 0x000000202120723e */ /* 0x000fe400048060ff */
[----:B------:R-:W-:Y:S02]  /*31990*/  PRMT R19, R77, 0x3340, R0 ;  /* 0x000033404d137816 */ /* 0x000fe40000000000 */
[----:B------:R-:W-:-:S02]  /*319a0*/  PRMT R8, R75, 0x3340, R126 ;  /* 0x000033404b087816 */ /* 0x000fc4000000007e */
[----:B------:R-:W-:Y:S02]  /*319b0*/  LOP3.LUT R36, R36, 0xffff, RZ, 0xc0, !PT ;  /* 0x0000ffff24247812 */ /* 0x000fe400078ec0ff */
[----:B------:R-:W-:Y:S02]  /*319c0*/  LOP3.LUT R31, R38, 0xffff, RZ, 0xc0, !PT ;  /* 0x0000ffff261f7812 */ /* 0x000fe400078ec0ff */
[----:B------:R-:W-:Y:S02]  /*319d0*/  LOP3.LUT R33, R40, 0xffff, RZ, 0xc0, !PT ;  /* 0x0000ffff28217812 */ /* 0x000fe400078ec0ff */
[----:B------:R-:W-:Y:S02]  /*319e0*/  PRMT R20, R29, 0x3340, R0 ;  /* 0x000033401d147816 */ /* 0x000fe40000000000 */
[----:B------:R-:W-:Y:S02]  /*319f0*/  PRMT R21, R44, 0x3340, R27 ;  /* 0x000033402c157816 */ /* 0x000fe4000000001b */
[----:B------:R-:W-:-:S02]  /*31a00*/  F2FP.SATFINITE.E5M2.F32.PACK_AB_MERGE_C R52, R53, R52, RZ ;  /* 0x000000343534723e */ /* 0x000fc400048060ff */
[----:B------:R-:W-:Y:S02]  /*31a10*/  F2FP.SATFINITE.E5M2.F32.PACK_AB_MERGE_C R54, R55, R54, RZ ;  /* 0x000000363736723e */ /* 0x000fe400048060ff */
[----:B------:R-:W-:Y:S02]  /*31a20*/  F2FP.SATFINITE.E5M2.F32.PACK_AB_MERGE_C R56, R57, R56, RZ ;  /* 0x000000383938723e */ /* 0x000fe400048060ff */
[----:B------:R-:W-:Y:S02]  /*31a30*/  LOP3.LUT R60, R60, 0xffff, RZ, 0xc0, !PT ;  /* 0x0000ffff3c3c7812 */ /* 0x000fe400078ec0ff */
[----:B------:R-:W-:Y:S02]  /*31a40*/  LOP3.LUT R39, R62, 0xffff, RZ, 0xc0, !PT ;  /* 0x0000ffff3e277812 */ /* 0x000fe400078ec0ff */
[----:B------:R-:W-:Y:S02]  /*31a50*/  LOP3.LUT R41, R64, 0xffff, RZ, 0xc0, !PT ;  /* 0x0000ffff40297812 */ /* 0x000fe400078ec0ff */
[----:B------:R-:W-:-:S02]  /*31a60*/  F2FP.SATFINITE.E5M2.F32.PACK_AB_MERGE_C R78, R79, R78, RZ ;  /* 0x0000004e4f4e723e */ /* 0x000fc400048060ff */
[----:B------:R-:W-:Y:S02]  /*31a70*/  F2FP.SATFINITE.E5M2.F32.PACK_AB_MERGE_C R80, R81, R80, RZ ;  /* 0x000000505150723e */ /* 0x000fe400048060ff */
[----:B------:R-:W-:Y:S02]  /*31a80*/  F2FP.SATFINITE.E5M2.F32.PACK_AB_MERGE_C R84, R85, R84, RZ ;  /* 0x000000545554723e */ /* 0x000fe400048060ff */
[----:B------:R-:W-:Y:S02]  /*31a90*/  F2FP.SATFINITE.E5M2.F32.PACK_AB_MERGE_C R86, R87, R86, RZ ;  /* 0x000000565756723e */ /* 0x000fe400048060ff */
[----:B------:R-:W-:Y:S02]  /*31aa0*/  F2FP.SATFINITE.E5M2.F32.PACK_AB_MERGE_C R88, R89, R88, RZ ;  /* 0x000000585958723e */ /* 0x000fe400048060ff */
[----:B------:R-:W-:Y:S02]  /*31ab0*/  F2FP.SATFINITE.E5M2.F32.PACK_AB_MERGE_C R108, R109, R108, RZ ;  /* 0x0000006c6d6c723e */ /* 0x000fe400048060ff */
[----:B------:R-:W-:-:S02]  /*31ac0*/  F2FP.SATFINITE.E5M2.F32.PACK_AB_MERGE_C R110, R111, R110, RZ ;  /* 0x0000006e6f6e723e */ /* 0x000fc400048060ff */
[----:B------:R-:W-:Y:S02]  /*31ad0*/  F2FP.SATFINITE.E5M2.F32.PACK_AB_MERGE_C R112, R113, R112, RZ ;  /* 0x000000707170723e */ /* 0x000fe400048060ff */
[----:B------:R-:W-:Y:S02]  /*31ae0*/  PRMT R19, R8, 0x5410, R19 ;  /* 0x0000541008137816 */ /* 0x000fe40000000013 */
[----:B------:R-:W-:Y:S02]  /*31af0*/  F2FP.SATFINITE.E5M2.F32.PACK_AB_MERGE_C R42, R43, R42, RZ ;  /* 0x0000002a2b2a723e */ /* 0x000fe400048060ff */
[----:B------:R-:W-:Y:S02]  /*31b00*/  PRMT R16, R33, 0x3340, R0 ;  /* 0x0000334021107816 */ /* 0x000fe40000000000 */
[----:B------:R-:W-:Y:S02]  /*31b10*/  PRMT R13, R36, 0x3340, R31 ;  /* 0x00003340240d7816 */ /* 0x000fe4000000001f */
[----:B------:R-:W-:-:S02]  /*31b20*/  PRMT R8, R21, 0x5410, R20 ;  /* 0x0000541015087816 */ /* 0x000fc40000000014 */
[----:B------:R-:W-:Y:S02]  /*31b30*/  F2FP.SATFINITE.E5M2.F32.PACK_AB_MERGE_C R50, R51, R50, RZ ;  /* 0x000000323332723e */ /* 0x000fe400048060ff */
[----:B------:R-:W-:Y:S02]  /*31b40*/  LOP3.LUT R52, R52, 0xffff, RZ, 0xc0, !PT ;  /* 0x0000ffff34347812 */ /* 0x000fe400078ec0ff */
[----:B------:R-:W-:Y:S02]  /*31b50*/  LOP3.LUT R43, R54, 0xffff, RZ, 0xc0, !PT ;  /* 0x0000ffff362b7812 */ /* 0x000fe400078ec0ff */
[----:B------:R-:W-:Y:S02]  /*31b60*/  LOP3.LUT R45, R56, 0xffff, RZ, 0xc0, !PT ;  /* 0x0000ffff382d7812 */ /* 0x000fe400078ec0ff */
[----:B------:R-:W-:Y:S02]  /*31b70*/  PRMT R22, R41, 0x3340, R0 ;  /* 0x0000334029167816 */ /* 0x000fe40000000000 */
[----:B------:R-:W-:-:S02]  /*31b80*/  PRMT R21, R60, 0x3340, R39 ;  /* 0x000033403c157816 */ /* 0x000fc40000000027 */
[----:B------:R-:W-:Y:S02]  /*31b90*/  F2FP.SATFINITE.E5M2.F32.PACK_AB_MERGE_C R66, R67, R66, RZ ;  /* 0x000000424342723e */ /* 0x000fe400048060ff */
[----:B------:R-:W-:Y:S02]  /*31ba0*/  F2FP.SATFINITE.E5M2.F32.PACK_AB_MERGE_C R68, R69, R68, RZ ;  /* 0x000000444544723e */ /* 0x000fe400048060ff */
[----:B------:R-:W-:Y:S02]  /*31bb0*/  LOP3.LUT R28, R28, 0xffff, RZ, 0xc0, !PT ;  /* 0x0000ffff1c1c7812 */ /* 0x000fe400078ec0ff */
[----:B------:R-:W-:Y:S02]  /*31bc0*/  LOP3.LUT R23, R30, 0xffff, RZ, 0xc0, !PT ;  /* 0x0000ffff1e177812 */ /* 0x000fe400078ec0ff */
[----:B------:R-:W-:Y:S02]  /*31bd0*/  LOP3.LUT R25, R32, 0xffff, RZ, 0xc0, !PT ;  /* 0x0000ffff20197812 */ /* 0x000fe400078ec0ff */
[----:B------:R-:W-:-:S02]  /*31be0*/  LOP3.LUT R76, R76, 0xffff, RZ, 0xc0, !PT ;  /* 0x0000ffff4c4c7812 */ /* 0x000fc400078ec0ff */
[----:B------:R-:W-:Y:S02]  /*31bf0*/  LOP3.LUT R51, R78, 0xffff, RZ, 0xc0, !PT ;  /* 0x0000ffff4e337812 */ /* 0x000fe400078ec0ff */
[----:B------:R-:W-:Y:S02]  /*31c00*/  LOP3.LUT R53, R80, 0xffff, RZ, 0xc0, !PT ;  /* 0x0000ffff50357812 */ /* 0x000fe400078ec0ff */
[----:B------:R-:W-:Y:S02]  /*31c10*/  LOP3.LUT R84, R84, 0xffff, RZ, 0xc0, !PT ;  /* 0x0000ffff54547812 */ /* 0x000fe400078ec0ff */
[----:B------:R-:W-:Y:S02]  /*31c20*/  LOP3.LUT R55, R86, 0xffff, RZ, 0xc0, !PT ;  /* 0x0000ffff56377812 */ /* 0x000fe400078ec0ff */
[----:B------:R-:W-:Y:S02]  /*31c30*/  LOP3.LUT R57, R88, 0xffff, RZ, 0xc0, !PT ;  /* 0x0000ffff58397812 */ /* 0x000fe400078ec0ff */
[----:B------:R-:W-:-:S02]  /*31c40*/  F2FP.SATFINITE.E5M2.F32.PACK_AB_MERGE_C R72, R73, R72, RZ ;  /* 0x000000484948723e */ /* 0x000fc400048060ff */
[----:B------:R-:W-:Y:S02]  /*31c50*/  F2FP.SATFINITE.E5M2.F32.PACK_AB_MERGE_C R100, R101, R100, RZ ;  /* 0x000000646564723e */ /* 0x000fe400048060ff */
[----:B------:R-:W-:Y:S02]  /*31c60*/  F2FP.SATFINITE.E5M2.F32.PACK_AB_MERGE_C R102, R103, R102, RZ ;  /* 0x000000666766723e */ /* 0x000fe400048060ff */
[----:B------:R-:W-:Y:S02]  /*31c70*/  F2FP.SATFINITE.E5M2.F32.PACK_AB_MERGE_C R104, R105, R104, RZ ;  /* 0x000000686968723e */ /* 0x000fe400048060ff */
[----:B------:R-:W-:Y:S02]  /*31c80*/  LOP3.LUT R108, R108, 0xffff, RZ, 0xc0, !PT ;  /* 0x0000ffff6c6c7812 */ /* 0x000fe400078ec0ff */
[----:B------:R-:W-:Y:S02]  /*31c90*/  LOP3.LUT R67, R110, 0xffff, RZ, 0xc0, !PT ;  /* 0x0000ffff6e437812 */ /* 0x000fe400078ec0ff */
[----:B------:R-:W-:-:S02]  /*31ca0*/  LOP3.LUT R69, R112, 0xffff, RZ, 0xc0, !PT ;  /* 0x0000ffff70457812 */ /* 0x000fc400078ec0ff */
[----:B------:R-:W-:Y:S02]  /*31cb0*/  PRMT R16, R13, 0x5410, R16 ;  /* 0x000054100d107816 */ /* 0x000fe40000000010 */
[----:B------:R-:W-:Y:S02]  /*31cc0*/  PRMT R24, R45, 0x3340, R0 ;  /* 0x000033402d187816 */ /* 0x000fe40000000000 */
[----:B------:R-:W-:Y:S02]  /*31cd0*/  PRMT R13, R52, 0x3340, R43 ;  /* 0x00003340340d7816 */ /* 0x000fe4000000002b */
[----:B------:R-:W-:Y:S02]  /*31ce0*/  PRMT R22, R21, 0x5410, R22 ;  /* 0x0000541015167816 */ /* 0x000fe40000000016 */
[----:B------:R-:W-:Y:S02]  /*31cf0*/  PRMT R17, R25, 0x3340, R0 ;  /* 0x0000334019117816 */ /* 0x000fe40000000000 */
[----:B------:R-:W-:-:S02]  /*31d00*/  PRMT R14, R28, 0x3340, R23 ;  /* 0x000033401c0e7816 */ /* 0x000fc40000000017 */
[--C-:B------:R-:W-:Y:S02]  /*31d10*/  PRMT R20, R53, 0x3340, R0.reuse ;  /* 0x0000334035147816 */ /* 0x100fe40000000000 */
[----:B------:R-:W-:Y:S02]  /*31d20*/  PRMT R37, R76, 0x3340, R51 ;  /* 0x000033404c257816 */ /* 0x000fe40000000033 */
[----:B------:R-:W-:Y:S02]  /*31d30*/  PRMT R32, R57, 0x3340, R0 ;  /* 0x0000334039207816 */ /* 0x000fe40000000000 */
[----:B------:R-:W-:Y:S02]  /*31d40*/  PRMT R21, R84, 0x3340, R55 ;  /* 0x0000334054157816 */ /* 0x000fe40000000037 */
[----:B------:R-:W-:Y:S02]  /*31d50*/  LOP3.LUT R68, R68, 0xffff, RZ, 0xc0, !PT ;  /* 0x0000ffff44447812 */ /* 0x000fe400078ec0ff */
[----:B------:R-:W-:-:S02]  /*31d60*/  LOP3.LUT R47, R70, 0xffff, RZ, 0xc0, !PT ;  /* 0x0000ffff462f7812 */ /* 0x000fc400078ec0ff */
[----:B------:R-:W-:Y:S02]  /*31d70*/  LOP3.LUT R49, R72, 0xffff, RZ, 0xc0, !PT ;  /* 0x0000ffff48317812 */ /* 0x000fe400078ec0ff */
[----:B------:R-:W-:Y:S02]  /*31d80*/  LOP3.LUT R100, R100, 0xffff, RZ, 0xc0, !PT ;  /* 0x0000ffff64647812 */ /* 0x000fe400078ec0ff */
[----:B------:R-:W-:Y:S02]  /*31d90*/  LOP3.LUT R63, R102, 0xffff, RZ, 0xc0, !PT ;  /* 0x0000ffff663f7812 */ /* 0x000fe400078ec0ff */
[----:B------:R-:W-:Y:S02]  /*31da0*/  LOP3.LUT R65, R104, 0xffff, RZ, 0xc0, !PT ;  /* 0x0000ffff68417812 */ /* 0x000fe400078ec0ff */
[----:B------:R-:W-:Y:S02]  /*31db0*/  PRMT R38, R69, 0x3340, R0 ;  /* 0x0000334045267816 */ /* 0x000fe40000000000 */
[----:B------:R-:W-:-:S02]  /*31dc0*/  PRMT R79, R108, 0x3340, R67 ;  /* 0x000033406c4f7816 */ /* 0x000fc40000000043 */
[----:B------:R-:W-:Y:S02]  /*31dd0*/  F2FP.SATFINITE.E5M2.F32.PACK_AB_MERGE_C R92, R93, R92, RZ ;  /* 0x0000005c5d5c723e */ /* 0x000fe400048060ff */
[----:B------:R-:W-:Y:S02]  /*31de0*/  F2FP.SATFINITE.E5M2.F32.PACK_AB_MERGE_C R94, R95, R94, RZ ;  /* 0x0000005e5f5e723e */ /* 0x000fe400048060ff */
[----:B------:R-:W-:Y:S02]  /*31df0*/  F2FP.SATFINITE.E5M2.F32.PACK_AB_MERGE_C R96, R97, R96, RZ ;  /* 0x000000606160723e */ /* 0x000fe400048060ff */
[----:B------:R-:W-:Y:S02]  /*31e00*/  F2FP.SATFINITE.E5M2.F32.PACK_AB_MERGE_C R116, R117, R116, RZ ;  /* 0x000000747574723e */ /* 0x000fe400048060ff */
[----:B------:R-:W-:Y:S02]  /*31e10*/  F2FP.SATFINITE.E5M2.F32.PACK_AB_MERGE_C R118, R119, R118, RZ ;  /* 0x000000767776723e */ /* 0x000fe400048060ff */
[----:B------:R-:W-:-:S02]  /*31e20*/  F2FP.SATFINITE.E5M2.F32.PACK_AB_MERGE_C R120, R121, R120, RZ ;  /* 0x000000787978723e */ /* 0x000fc400048060ff */
[----:B------:R-:W-:Y:S02]  /*31e30*/  PRMT R24, R13, 0x5410, R24 ;  /* 0x000054100d187816 */ /* 0x000fe40000000018 */
[----:B------:R-:W-:Y:S02]  /*31e40*/  F2FP.SATFINITE.E5M2.F32.PACK_AB_MERGE_C R34, R35, R34, RZ ;  /* 0x000000222322723e */ /* 0x000fe400048060ff */
[----:B------:R-:W-:Y:S02]  /*31e50*/  PRMT R17, R14, 0x5410, R17 ;  /* 0x000054100e117816 */ /* 0x000fe40000000011 */
[----:B------:R-:W-:Y:S02]  /*31e60*/  PRMT R13, R37, 0x5410, R20 ;  /* 0x00005410250d7816 */ /* 0x000fe40000000014 */
[----:B------:R-:W-:Y:S02]  /*31e70*/  PRMT R32, R21, 0x5410, R32 ;  /* 0x0000541015207816 */ /* 0x000fe40000000020 */
[----:B------:R-:W-:-:S02]  /*31e80*/  F2FP.SATFINITE.E5M2.F32.PACK_AB_MERGE_C R58, R59, R58, RZ ;  /* 0x0000003a3b3a723e */ /* 0x000fc400048060ff */
[--C-:B------:R-:W-:Y:S02]  /*31e90*/  PRMT R14, R49, 0x3340, R0.reuse ;  /* 0x00003340310e7816 */ /* 0x100fe40000000000 */
[----:B------:R-:W-:Y:S02]  /*31ea0*/  PRMT R35, R68, 0x3340, R47 ;  /* 0x0000334044237816 */ /* 0x000fe4000000002f */
[----:B------:R-:W-:Y:S02]  /*31eb0*/  PRMT R20, R65, 0x3340, R0 ;  /* 0x0000334041147816 */ /* 0x000fe40000000000 */
[----:B------:R-:W-:Y:S02]  /*31ec0*/  PRMT R37, R100, 0x3340, R63 ;  /* 0x0000334064257816 */ /* 0x000fe4000000003f */
[----:B------:R-:W-:Y:S02]  /*31ed0*/  PRMT R21, R79, 0x5410, R38 ;  /* 0x000054104f157816 */ /* 0x000fe40000000026 */
[----:B------:R-:W-:-:S02]  /*31ee0*/  LOP3.LUT R92, R92, 0xffff, RZ, 0xc0, !PT ;  /* 0x0000ffff5c5c7812 */ /* 0x000fc400078ec0ff */
[----:B------:R-:W-:Y:S02]  /*31ef0*/  LOP3.LUT R59, R94, 0xffff, RZ, 0xc0, !PT ;  /* 0x0000ffff5e3b7812 */ /* 0x000fe400078ec0ff */
[----:B------:R-:W-:Y:S02]  /*31f00*/  LOP3.LUT R61, R96, 0xffff, RZ, 0xc0, !PT ;  /* 0x0000ffff603d7812 */ /* 0x000fe400078ec0ff */
[----:B------:R-:W-:Y:S02]  /*31f10*/  LOP3.LUT R116, R116, 0xffff, RZ, 0xc0, !PT ;  /* 0x0000ffff74747812 */ /* 0x000fe400078ec0ff */
[----:B------:R-:W-:Y:S02]  /*31f20*/  LOP3.LUT R81, R118, 0xffff, RZ, 0xc0, !PT ;  /* 0x0000ffff76517812 */ /* 0x000fe400078ec0ff */
[----:B------:R-:W-:Y:S02]  /*31f30*/  LOP3.LUT R79, R120, 0xffff, RZ, 0xc0, !PT ;  /* 0x0000ffff784f7812 */ /* 0x000fe400078ec0ff */
[----:B------:R-:W-:-:S02]  /*31f40*/  SHF.R.U32.HI R28, RZ, 0x8, R28 ;  /* 0x00000008ff1c7819 */ /* 0x000fc4000001161c */
[----:B------:R-:W-:Y:S02]  /*31f50*/  SHF.R.U32.HI R23, RZ, 0x8, R23 ;  /* 0x00000008ff177819 */ /* 0x000fe40000011617 */
[----:B------:R-:W-:Y:S02]  /*31f60*/  F2FP.SATFINITE.E5M2.F32.PACK_AB_MERGE_C R124, R125, R124, RZ ;  /* 0x0000007c7d7c723e */ /* 0x000fe400048060ff */
[----:B------:R-:W-:Y:S02]  /*31f70*/  F2FP.SATFINITE.E5M2.F32.PACK_AB_MERGE_C R73, R129, R128, RZ ;  /* 0x000000808149723e */ /* 0x000fe400048060ff */
[----:B------:R-:W-:Y:S02]  /*31f80*/  SHF.R.U32.HI R4, RZ, 0x8, R4 ;  /* 0x00000008ff047819 */ /* 0x000fe40000011604 */
[----:B------:R-:W-:Y:S02]  /*31f90*/  SHF.R.U32.HI R11, RZ, 0x8, R11 ;  /* 0x00000008ff0b7819 */ /* 0x000fe4000001160b */
[----:B------:R-:W-:-:S02]  /*31fa0*/  SHF.R.U32.HI R15, RZ, 0x8, R15 ;  /* 0x00000008ff0f7819 */ /* 0x000fc4000001160f */
[----:B------:R-:W-:Y:S02]  /*31fb0*/  SHF.R.U32.HI R25, RZ, 0x8, R25 ;  /* 0x00000008ff197819 */ /* 0x000fe40000011619 */
[----:B------:R-:W-:Y:S02]  /*31fc0*/  SHF.R.U32.HI R36, RZ, 0x8, R36 ;  /* 0x00000008ff247819 */ /* 0x000fe40000011624 */
[----:B------:R-:W-:Y:S02]  /*31fd0*/  SHF.R.U32.HI R31, RZ, 0x8, R31 ;  /* 0x00000008ff1f7819 */ /* 0x000fe4000001161f */
[----:B------:R-:W-:Y:S02]  /*31fe0*/  PRMT R14, R35, 0x5410, R14 ;  /* 0x00005410230e7816 */ /* 0x000fe4000000000e */
[----:B------:R-:W-:Y:S02]  /*31ff0*/  PRMT R20, R37, 0x5410, R20 ;  /* 0x0000541025147816 */ /* 0x000fe40000000014 */
[----:B------:R-:W-:-:S02]  /*32000*/  PRMT R30, R61, 0x3340, R0 ;  /* 0x000033403d1e7816 */ /* 0x000fc40000000000 */
[----:B------:R-:W-:Y:S02]  /*32010*/  PRMT R35, R92, 0x3340, R59 ;  /* 0x000033405c237816 */ /* 0x000fe4000000003b */
[----:B------:R-:W-:Y:S02]  /*32020*/  PRMT R37, R79, 0x3340, R0 ;  /* 0x000033404f257816 */ /* 0x000fe40000000000 */
[----:B------:R-:W-:Y:S02]  /*32030*/  PRMT R38, R116, 0x3340, R81 ;  /* 0x0000334074267816 */ /* 0x000fe40000000051 */
        /* <DEDUP_REMOVED lines=10> */
[----:B------:R-:W-:Y:S02]  /*320e0*/  LOP3.LUT R25, R25, 0xffff, RZ, 0xc0, !PT ;  /* 0x0000ffff19197812 */ /* 0x000fe400078ec0ff */
[----:B------:R-:W-:Y:S02]  /*320f0*/  SHF.R.U32.HI R5, RZ, 0x8, R5 ;  /* 0x00000008ff057819 */ /* 0x000fe40000011605 */
[----:B------:R-:W-:Y:S02]  /*32100*/  SHF.R.U32.HI R75, RZ, 0x8, R75 ;  /* 0x00000008ff4b7819 */ /* 0x000fe4000001164b */
[----:B------:R-:W-:Y:S02]  /*32110*/  SHF.R.U32.HI R126, RZ, 0x8, R126 ;  /* 0x00000008ff7e7819 */ /* 0x000fe4000001167e */
[----:B------:R-:W-:-:S02]  /*32120*/  SHF.R.U32.HI R77, RZ, 0x8, R77 ;  /* 0x00000008ff4d7819 */ /* 0x000fc4000001164d */
[----:B------:R-:W-:Y:S02]  /*32130*/  LOP3.LUT R36, R36, 0xffff, RZ, 0xc0, !PT ;  /* 0x0000ffff24247812 */ /* 0x000fe400078ec0ff */
[----:B------:R-:W-:Y:S02]  /*32140*/  LOP3.LUT R31, R31, 0xffff, RZ, 0xc0, !PT ;  /* 0x0000ffff1f1f7812 */ /* 0x000fe400078ec0ff */
[----:B------:R-:W-:Y:S02]  /*32150*/  PRMT R30, R35, 0x5410, R30 ;  /* 0x00005410231e7816 */ /* 0x000fe4000000001e */
[----:B------:R-:W-:Y:S02]  /*32160*/  PRMT R37, R38, 0x5410, R37 ;  /* 0x0000541026257816 */ /* 0x000fe40000000025 */
[----:B------:R-:W-:Y:S02]  /*32170*/  PRMT R23, R28, 0x3340, R23 ;  /* 0x000033401c177816 */ /* 0x000fe40000000017 */
[----:B------:R-:W-:-:S02]  /*32180*/  PRMT R35, R73, 0x3340, R0 ;  /* 0x0000334049237816 */ /* 0x000fc40000000000 */
[----:B------:R-:W-:Y:S02]  /*32190*/  PRMT R40, R124, 0x3340, R71 ;  /* 0x000033407c287816 */ /* 0x000fe40000000047 */
[----:B------:R-:W-:Y:S02]  /*321a0*/  PRMT R11, R4, 0x3340, R11 ;  /* 0x00003340040b7816 */ /* 0x000fe4000000000b */
[--C-:B------:R-:W-:Y:S02]  /*321b0*/  PRMT R38, R15, 0x3340, R0.reuse ;  /* 0x000033400f267816 */ /* 0x100fe40000000000 */
[----:B------:R-:W-:Y:S02]  /*321c0*/  LOP3.LUT R12, R12, 0xffff, RZ, 0xc0, !PT ;  /* 0x0000ffff0c0c7812 */ /* 0x000fe400078ec0ff */
[----:B------:R-:W-:Y:S02]  /*321d0*/  LOP3.LUT R9, R9, 0xffff, RZ, 0xc0, !PT ;  /* 0x0000ffff09097812 */ /* 0x000fe400078ec0ff */
[----:B------:R-:W-:-:S02]  /*321e0*/  PRMT R28, R25, 0x3340, R0 ;  /* 0x00003340191c7816 */ /* 0x000fc40000000000 */
[----:B------:R-:W-:Y:S02]  /*321f0*/  LOP3.LUT R5, R5, 0xffff, RZ, 0xc0, !PT ;  /* 0x0000ffff05057812 */ /* 0x000fe400078ec0ff */
[----:B------:R-:W-:Y:S02]  /*32200*/  LOP3.LUT R4, R75, 0xffff, RZ, 0xc0, !PT ;  /* 0x0000ffff4b047812 */ /* 0x000fe400078ec0ff */
[----:B------:R-:W-:Y:S02]  /*32210*/  LOP3.LUT R15, R126, 0xffff, RZ, 0xc0, !PT ;  /* 0x0000ffff7e0f7812 */ /* 0x000fe400078ec0ff */
[----:B------:R-:W-:Y:S02]  /*32220*/  LOP3.LUT R77, R77, 0xffff, RZ, 0xc0, !PT ;  /* 0x0000ffff4d4d7812 */ /* 0x000fe400078ec0ff */
[----:B------:R-:W-:Y:S02]  /*32230*/  PRMT R25, R36, 0x3340, R31 ;  /* 0x0000334024197816 */ /* 0x000fe4000000001f */
[----:B------:R-:W-:-:S02]  /*32240*/  LOP3.LUT R10, R10, 0xffff, RZ, 0xc0, !PT ;  /* 0x0000ffff0a0a7812 */ /* 0x000fc400078ec0ff */
[----:B------:R-:W-:Y:S02]  /*32250*/  LOP3.LUT R31, R18, 0xffff, RZ, 0xc0, !PT ;  /* 0x0000ffff121f7812 */ /* 0x000fe400078ec0ff */
[----:B------:R-:W-:Y:S02]  /*32260*/  LOP3.LUT R26, R26, 0xffff, RZ, 0xc0, !PT ;  /* 0x0000ffff1a1a7812 */ /* 0x000fe400078ec0ff */
[----:B------:R-:W-:Y:S02]  /*32270*/  LOP3.LUT R34, R34, 0xffff, RZ, 0xc0, !PT ;  /* 0x0000ffff22227812 */ /* 0x000fe400078ec0ff */
[----:B------:R-:W-:Y:S02]  /*32280*/  PRMT R35, R40, 0x5410, R35 ;  /* 0x0000541028237816 */ /* 0x000fe40000000023 */
[----:B------:R-:W-:Y:S02]  /*32290*/  PRMT R9, R12, 0x3340, R9 ;  /* 0x000033400c097816 */ /* 0x000fe40000000009 */
[----:B------:R-:W-:-:S02]  /*322a0*/  PRMT R12, R5, 0x3340, R0 ;  /* 0x00003340050c7816 */ /* 0x000fc40000000000 */
[----:B------:R-:W-:Y:S02]  /*322b0*/  PRMT R15, R4, 0x3340, R15 ;  /* 0x00003340040f7816 */ /* 0x000fe4000000000f */
[----:B------:R-:W-:Y:S02]  /*322c0*/  PRMT R40, R77, 0x3340, R0 ;  /* 0x000033404d287816 */ /* 0x000fe40000000000 */
[----:B------:R-:W-:Y:S02]  /*322d0*/  PRMT R4, R7, 0x4210, R10 ;  /* 0x0000421007047816 */ /* 0x000fe4000000000a */
[----:B------:R-:W-:Y:S02]  /*322e0*/  PRMT R5, R6, 0x4210, R31 ;  /* 0x0000421006057816 */ /* 0x000fe4000000001f */
[----:B------:R-:W-:Y:S02]  /*322f0*/  PRMT R6, R19, 0x4210, R26 ;  /* 0x0000421013067816 */ /* 0x000fe4000000001a */
[----:B------:R-:W-:-:S02]  /*32300*/  PRMT R7, R17, 0x4210, R34 ;  /* 0x0000421011077816 */ /* 0x000fc40000000022 */
[----:B------:R-:W-:Y:S02]  /*32310*/  PRMT R11, R11, 0x5410, R38 ;  /* 0x000054100b0b7816 */ /* 0x000fe40000000026 */
[----:B------:R-:W-:Y:S01]  /*32320*/  PRMT R12, R9, 0x5410, R12 ;  /* 0x00005410090c7816 */ /* 0x000fe2000000000c */
[----:B-1----:R0:W-:Y:S01]  /*32330*/  STS.128 [R3], R4 ;  /* 0x0000000403007388 */ /* 0x0021e20000000c00 */
[----:B------:R-:W-:Y:S02]  /*32340*/  PRMT R15, R15, 0x5410, R40 ;  /* 0x000054100f0f7816 */ /* 0x000fe40000000028 */
[----:B------:R-:W-:Y:S02]  /*32350*/  PRMT R23, R23, 0x5410, R28 ;  /* 0x0000541017177816 */ /* 0x000fe4000000001c */
[----:B------:R-:W-:Y:S01]  /*32360*/  SHF.R.U32.HI R33, RZ, 0x8, R33 ;  /* 0x00000008ff217819 */ /* 0x000fe20000011621 */
[----:B------:R-:W1:Y:S01]  /*32370*/  LDC R28, c[0x0][0x3b8] ;  /* 0x0000ee00ff1c7b82 */ /* 0x000e620000000800 */
[----:B------:R-:W-:-:S02]  /*32380*/  SHF.R.U32.HI R44, RZ, 0x8, R44 ;  /* 0x00000008ff2c7819 */ /* 0x000fc4000001162c */
[----:B------:R-:W-:Y:S02]  /*32390*/  LOP3.LUT R33, R33, 0xffff, RZ, 0xc0, !PT ;  /* 0x0000ffff21217812 */ /* 0x000fe400078ec0ff */
[----:B------:R-:W-:Y:S02]  /*323a0*/  SHF.R.U32.HI R27, RZ, 0x8, R27 ;  /* 0x00000008ff1b7819 */ /* 0x000fe4000001161b */
[----:B------:R-:W-:Y:S02]  /*323b0*/  SHF.R.U32.HI R29, RZ, 0x8, R29 ;  /* 0x00000008ff1d7819 */ /* 0x000fe4000001161d */
[----:B------:R-:W-:Y:S02]  /*323c0*/  SHF.R.U32.HI R60, RZ, 0x8, R60 ;  /* 0x00000008ff3c7819 */ /* 0x000fe4000001163c */
[----:B0-----:R-:W-:Y:S02]  /*323d0*/  PRMT R4, R11, 0x5210, R10 ;  /* 0x000052100b047816 */ /* 0x001fe4000000000a */
[----:B------:R-:W-:-:S02]  /*323e0*/  PRMT R5, R12, 0x5210, R31 ;  /* 0x000052100c057816 */ /* 0x000fc4000000001f */
[----:B------:R-:W-:Y:S02]  /*323f0*/  PRMT R6, R15, 0x5210, R26 ;  /* 0x000052100f067816 */ /* 0x000fe4000000001a */
[----:B------:R-:W-:Y:S02]  /*32400*/  PRMT R7, R23, 0x5210, R34 ;  /* 0x0000521017077816 */ /* 0x000fe40000000022 */
[----:B------:R-:W-:Y:S02]  /*32410*/  SHF.R.U32.HI R39, RZ, 0x8, R39 ;  /* 0x00000008ff277819 */ /* 0x000fe40000011627 */
[----:B------:R-:W-:Y:S01]  /*32420*/  SHF.R.U32.HI R41, RZ, 0x8, R41 ;  /* 0x00000008ff297819 */ /* 0x000fe20000011629 */
[----:B------:R-:W-:Y:S01]  /*32430*/  STS.128 [R3+0x400], R4 ;  /* 0x0004000403007388 */ /* 0x000fe20000000c00 */
[----:B------:R-:W-:Y:S02]  /*32440*/  SHF.R.U32.HI R52, RZ, 0x8, R52 ;  /* 0x00000008ff347819 */ /* 0x000fe40000011634 */
[----:B------:R-:W-:Y:S01]  /*32450*/  SHF.R.U32.HI R43, RZ, 0x8, R43 ;  /* 0x00000008ff2b7819 */ /* 0x000fe2000001162b */
[----:B------:R-:W-:Y:S01]  /*32460*/  BAR.SYNC.DEFER_BLOCKING 0x0 ;  /* 0x0000000000007b1d */ /* 0x000fe20000010000 */
[----:B------:R-:W-:-:S02]  /*32470*/  SHF.R.U32.HI R45, RZ, 0x8, R45 ;  /* 0x00000008ff2d7819 */ /* 0x000fc4000001162d */
[----:B------:R-:W-:Y:S02]  /*32480*/  PRMT R36, R33, 0x3340, R0 ;  /* 0x0000334021247816 */ /* 0x000fe40000000000 */
[----:B------:R-:W-:Y:S02]  /*32490*/  LOP3.LUT R44, R44, 0xffff, RZ, 0xc0, !PT ;  /* 0x0000ffff2c2c7812 */ /* 0x000fe400078ec0ff */
        /* <DEDUP_REMOVED lines=8> */
[----:B------:R-:W-:Y:S01]  /*32520*/  PRMT R27, R44, 0x3340, R27 ;  /* 0x000033402c1b7816 */ /* 0x000fe2000000001b */
[----:B------:R-:W-:Y:S01]  /*32530*/  LDS.128 R4, [R2+0x800] ;  /* 0x0008000002047984 */ /* 0x000fe20000000c00 */
[----:B------:R-:W-:-:S02]  /*32540*/  PRMT R36, R25, 0x5410, R36 ;  /* 0x0000541019247816 */ /* 0x000fc40000000024 */
[----:B------:R-:W-:Y:S02]  /*32550*/  LOP3.LUT R9, R42, 0xffff, RZ, 0xc0, !PT ;  /* 0x0000ffff2a097812 */ /* 0x000fe400078ec0ff */
[--C-:B------:R-:W-:Y:S02]  /*32560*/  PRMT R44, R29, 0x3340, R0.reuse ;  /* 0x000033401d2c7816 */ /* 0x100fe40000000000 */
[----:B------:R-:W-:Y:S02]  /*32570*/  PRMT R60, R60, 0x3340, R39 ;  /* 0x000033403c3c7816 */ /* 0x000fe40000000027 */
[--C-:B------:R-:W-:Y:S02]  /*32580*/  PRMT R41, R41, 0x3340, R0.reuse ;  /* 0x0000334029297816 */ /* 0x100fe40000000000 */
[----:B------:R-:W-:Y:S02]  /*32590*/  PRMT R29, R52, 0x3340, R43 ;  /* 0x00003340341d7816 */ /* 0x000fe4000000002b */
[----:B------:R-:W-:-:S02]  /*325a0*/  PRMT R46, R45, 0x3340, R0 ;  /* 0x000033402d2e7816 */ /* 0x000fc40000000000 */
[--C-:B------:R-:W-:Y:S02]  /*325b0*/  PRMT R16, R16, 0x4210, R9.reuse ;  /* 0x0000421010107816 */ /* 0x100fe40000000009 */
[----:B------:R-:W-:Y:S02]  /*325c0*/  PRMT R40, R36, 0x5210, R9 ;  /* 0x0000521024287816 */ /* 0x000fe40000000009 */
[----:B------:R-:W-:Y:S02]  /*325d0*/  PRMT R60, R60, 0x5410, R41 ;  /* 0x000054103c3c7816 */ /* 0x000fe40000000029 */
[----:B------:R-:W-:Y:S02]  /*325e0*/  LOP3.LUT R9, R58, 0xffff, RZ, 0xc0, !PT ;  /* 0x0000ffff3a097812 */ /* 0x000fe400078ec0ff */
[----:B------:R-:W-:Y:S02]  /*325f0*/  PRMT R46, R29, 0x5410, R46 ;  /* 0x000054101d2e7816 */ /* 0x000fe4000000002e */
[----:B------:R-:W-:-:S02]  /*32600*/  LOP3.LUT R41, R50, 0xffff, RZ, 0xc0, !PT ;  /* 0x0000ffff32297812 */ /* 0x000fc400078ec0ff */
[----:B------:R-:W-:Y:S02]  /*32610*/  PRMT R18, R24, 0x4210, R9 ;  /* 0x0000421018127816 */ /* 0x000fe40000000009 */
[----:B------:R-:W-:Y:S02]  /*32620*/  PRMT R17, R8, 0x4210, R41 ;  /* 0x0000421008117816 */ /* 0x000fe40000000029 */
[----:B------:R-:W-:Y:S02]  /*32630*/  PRMT R42, R46, 0x5210, R9 ;  /* 0x000052102e2a7816 */ /* 0x000fe40000000009 */
[----:B------:R-:W0:Y:S01]  /*32640*/  LDS.128 R8, [R2] ;  /* 0x0000000002087984 */ /* 0x000e220000000c00 */
[----:B------:R-:W-:Y:S02]  /*32650*/  LOP3.LUT R43, R66, 0xffff, RZ, 0xc0, !PT ;  /* 0x0000ffff422b7812 */ /* 0x000fe400078ec0ff */
[----:B------:R-:W-:Y:S02]  /*32660*/  PRMT R44, R27, 0x5410, R44 ;  /* 0x000054101b2c7816 */ /* 0x000fe4000000002c */
[----:B------:R-:W-:Y:S01]  /*32670*/  PRMT R19, R22, 0x4210, R43 ;  /* 0x0000421016137816 */ /* 0x000fe2000000002b */
[----:B------:R-:W-:Y:S01]  /*32680*/  BAR.SYNC.DEFER_BLOCKING 0x0 ;  /* 0x0000000000007b1d */ /* 0x000fe20000010000 */
[----:B------:R-:W-:-:S02]  /*32690*/  PRMT R41, R44, 0x5210, R41 ;  /* 0x000052102c297816 */ /* 0x000fc40000000029 */
[----:B------:R-:W-:Y:S02]  /*326a0*/  PRMT R43, R60, 0x5210, R43 ;  /* 0x000052103c2b7816 */ /* 0x000fe4000000002b */
[----:B------:R-:W-:Y:S02]  /*326b0*/  SHF.R.U32.HI R68, RZ, 0x8, R68 ;  /* 0x00000008ff447819 */ /* 0x000fe40000011644 */
[----:B------:R-:W-:Y:S02]  /*326c0*/  SHF.R.U32.HI R47, RZ, 0x8, R47 ;  /* 0x00000008ff2f7819 */ /* 0x000fe4000001162f */
[----:B------:R-:W-:Y:S02]  /*326d0*/  SHF.R.U32.HI R49, RZ, 0x8, R49 ;  /* 0x00000008ff317819 */ /* 0x000fe40000011631 */
[----:B------:R-:W-:Y:S02]  /*326e0*/  LOP3.LUT R68, R68, 0xffff, RZ, 0xc0, !PT ;  /* 0x0000ffff44447812 */ /* 0x000fe400078ec0ff */
[----:B------:R-:W-:-:S02]  /*326f0*/  LOP3.LUT R47, R47, 0xffff, RZ, 0xc0, !PT ;  /* 0x0000ffff2f2f7812 */ /* 0x000fc400078ec0ff */
[----:B------:R-:W-:Y:S02]  /*32700*/  LOP3.LUT R49, R49, 0xffff, RZ, 0xc0, !PT ;  /* 0x0000ffff31317812 */ /* 0x000fe400078ec0ff */
[----:B------:R-:W-:Y:S02]  /*32710*/  SHF.R.U32.HI R84, RZ, 0x8, R84 ;  /* 0x00000008ff547819 */ /* 0x000fe40000011654 */
[----:B------:R-:W-:Y:S02]  /*32720*/  SHF.R.U32.HI R55, RZ, 0x8, R55 ;  /* 0x00000008ff377819 */ /* 0x000fe40000011637 */
[----:B------:R-:W-:Y:S02]  /*32730*/  SHF.R.U32.HI R57, RZ, 0x8, R57 ;  /* 0x00000008ff397819 */ /* 0x000fe40000011639 */
[----:B------:R-:W-:Y:S01]  /*32740*/  SHF.R.U32.HI R92, RZ, 0x8, R92 ;  /* 0x00000008ff5c7819 */ /* 0x000fe2000001165c */
[----:B------:R-:W-:Y:S01]  /*32750*/  STS.128 [R3], R16 ;  /* 0x0000001003007388 */ /* 0x000fe20000000c00 */
[----:B------:R-:W-:-:S02]  /*32760*/  SHF.R.U32.HI R59, RZ, 0x8, R59 ;  /* 0x00000008ff3b7819 */ /* 0x000fc4000001163b */
[----:B------:R-:W-:Y:S01]  /*32770*/  SHF.R.U32.HI R61, RZ, 0x8, R61 ;  /* 0x00000008ff3d7819 */ /* 0x000fe2000001163d */
[----:B------:R0:W-:Y:S01]  /*32780*/  STS.128 [R3+0x400], R40 ;  /* 0x0004002803007388 */ /* 0x0001e20000000c00 */
[----:B------:R-:W-:Y:S02]  /*32790*/  F2FP.SATFINITE.E5M2.F32.PACK_AB_MERGE_C R82, R83, R82, RZ ;  /* 0x000000525352723e */ /* 0x000fe400048060ff */
[----:B------:R-:W-:Y:S01]  /*327a0*/  PRMT R68, R68, 0x3340, R47 ;  /* 0x0000334044447816 */ /* 0x000fe2000000002f */
[----:B------:R-:W-:Y:S01]  /*327b0*/  BAR.SYNC.DEFER_BLOCKING 0x0 ;  /* 0x0000000000007b1d */ /* 0x000fe20000010000 */
        /* <DEDUP_REMOVED lines=8> */
[----:B------:R-:W-:-:S02]  /*32840*/  LOP3.LUT R15, R74, 0xffff, RZ, 0xc0, !PT ;  /* 0x0000ffff4a0f7812 */ /* 0x000fc400078ec0ff */
[----:B------:R-:W-:Y:S02]  /*32850*/  LOP3.LUT R82, R82, 0xffff, RZ, 0xc0, !PT ;  /* 0x0000ffff52527812 */ /* 0x000fe400078ec0ff */
[----:B------:R-:W-:Y:S02]  /*32860*/  F2FP.SATFINITE.E5M2.F32.PACK_AB_MERGE_C R90, R91, R90, RZ ;  /* 0x0000005a5b5a723e */ /* 0x000fe400048060ff */
[----:B------:R-:W-:Y:S01]  /*32870*/  F2FP.SATFINITE.E5M2.F32.PACK_AB_MERGE_C R98, R99, R98, RZ ;  /* 0x000000626362723e */ /* 0x000fe200048060ff */
[----:B------:R-:W-:Y:S01]  /*32880*/  LDS.128 R16, [R2] ;  /* 0x0000000002107984 */ /* 0x000fe20000000c00 */
[----:B------:R-:W-:Y:S02]  /*32890*/  SHF.R.U32.HI R124, RZ, 0x8, R124 ;  /* 0x00000008ff7c7819 */ /* 0x000fe4000001167c */
[----:B------:R-:W-:Y:S02]  /*328a0*/  SHF.R.U32.HI R71, RZ, 0x8, R71 ;  /* 0x00000008ff477819 */ /* 0x000fe40000011647 */
[----:B------:R-:W-:-:S02]  /*328b0*/  PRMT R84, R84, 0x3340, R55 ;  /* 0x0000334054547816 */ /* 0x000fc40000000037 */
[--C-:B------:R-:W-:Y:S02]  /*328c0*/  PRMT R57, R57, 0x3340, R0.reuse ;  /* 0x0000334039397816 */ /* 0x100fe40000000000 */
[----:B------:R-:W-:Y:S02]  /*328d0*/  PRMT R92, R92, 0x3340, R59 ;  /* 0x000033405c5c7816 */ /* 0x000fe4000000003b */
[----:B------:R-:W-:Y:S02]  /*328e0*/  PRMT R61, R61, 0x3340, R0 ;  /* 0x000033403d3d7816 */ /* 0x000fe40000000000 */
[--C-:B------:R-:W-:Y:S02]  /*328f0*/  PRMT R24, R14, 0x4210, R15.reuse ;  /* 0x000042100e187816 */ /* 0x100fe4000000000f */
[----:B------:R-:W-:Y:S02]  /*32900*/  PRMT R68, R68, 0x5210, R15 ;  /* 0x0000521044447816 */ /* 0x000fe4000000000f */
[----:B------:R-:W-:-:S02]  /*32910*/  PRMT R25, R13, 0x4210, R82 ;  /* 0x000042100d197816 */ /* 0x000fc40000000052 */
[----:B------:R-:W-:Y:S02]  /*32920*/  LOP3.LUT R124, R124, 0xffff, RZ, 0xc0, !PT ;  /* 0x0000ffff7c7c7812 */ /* 0x000fe400078ec0ff */
[----:B------:R-:W-:Y:S02]  /*32930*/  LOP3.LUT R71, R71, 0xffff, RZ, 0xc0, !PT ;  /* 0x0000ffff47477812 */ /* 0x000fe400078ec0ff */
[----:B------:R-:W-:Y:S02]  /*32940*/  LOP3.LUT R15, R90, 0xffff, RZ, 0xc0, !PT ;  /* 0x0000ffff5a0f7812 */ /* 0x000fe400078ec0ff */
[----:B------:R-:W-:Y:S02]  /*32950*/  LOP3.LUT R13, R98, 0xffff, RZ, 0xc0, !PT ;  /* 0x0000ffff620d7812 */ /* 0x000fe400078ec0ff */
[----:B------:R-:W-:Y:S02]  /*32960*/  PRMT R70, R84, 0x5410, R57 ;  /* 0x0000541054467816 */ /* 0x000fe40000000039 */
[----:B------:R-:W-:-:S02]  /*32970*/  PRMT R92, R92, 0x5410, R61 ;  /* 0x000054105c5c7816 */ /* 0x000fc4000000003d */
[----:B------:R-:W-:Y:S02]  /*32980*/  PRMT R124, R124, 0x3340, R71 ;  /* 0x000033407c7c7816 */ /* 0x000fe40000000047 */
[--C-:B------:R-:W-:Y:S02]  /*32990*/  PRMT R26, R32, 0x4210, R15.reuse ;  /* 0x00004210201a7816 */ /* 0x100fe4000000000f */
[----:B------:R-:W-:Y:S02]  /*329a0*/  PRMT R70, R70, 0x5210, R15 ;  /* 0x0000521046467816 */ /* 0x000fe4000000000f */
[--C-:B------:R-:W-:Y:S01]  /*329b0*/  PRMT R27, R30, 0x4210, R13.reuse ;  /* 0x000042101e1b7816 */ /* 0x100fe2000000000d */
[----:B--2---:R-:W-:Y:S01]  /*329c0*/  IMAD R30, R135, UR4, RZ ;  /* 0x00000004871e7c24 */ /* 0x004fe2000f8e02ff */
[----:B------:R-:W-:Y:S01]  /*329d0*/  PRMT R71, R92, 0x5210, R13 ;  /* 0x000052105c477816 */ /* 0x000fe2000000000d */
[----:B------:R-:W2:Y:S01]  /*329e0*/  LDCU UR4, c[0x0][0x39c] ;  /* 0x00007380ff0477ac */ /* 0x000ea20008000800 */
[----:B------:R-:W-:Y:S01]  /*329f0*/  LDS.128 R12, [R2+0x800] ;  /* 0x00080000020c7984 */ /* 0x000fe20000000c00 */
[----:B------:R-:W-:-:S02]  /*32a00*/  SHF.R.U32.HI R76, RZ, 0x8, R76 ;  /* 0x00000008ff4c7819 */ /* 0x000fc4000001164c */
[----:B------:R-:W-:Y:S01]  /*32a10*/  SHF.R.U32.HI R51, RZ, 0x8, R51 ;  /* 0x00000008ff337819 */ /* 0x000fe20000011633 */
[----:B------:R-:W-:Y:S01]  /*32a20*/  BAR.SYNC.DEFER_BLOCKING 0x0 ;  /* 0x0000000000007b1d */ /* 0x000fe20000010000 */
[----:B------:R-:W-:Y:S02]  /*32a30*/  SHF.R.U32.HI R53, RZ, 0x8, R53 ;  /* 0x00000008ff357819 */ /* 0x000fe40000011635 */
[----:B------:R-:W-:Y:S02]  /*32a40*/  SHF.R.U32.HI R108, RZ, 0x8, R108 ;  /* 0x00000008ff6c7819 */ /* 0x000fe4000001166c */
[----:B------:R-:W-:Y:S02]  /*32a50*/  SHF.R.U32.HI R67, RZ, 0x8, R67 ;  /* 0x00000008ff437819 */ /* 0x000fe40000011643 */
[----:B------:R-:W-:Y:S02]  /*32a60*/  SHF.R.U32.HI R69, RZ, 0x8, R69 ;  /* 0x00000008ff457819 */ /* 0x000fe40000011645 */
[----:B------:R-:W-:-:S02]  /*32a70*/  LOP3.LUT R76, R76, 0xffff, RZ, 0xc0, !PT ;  /* 0x0000ffff4c4c7812 */ /* 0x000fc400078ec0ff */
[----:B------:R-:W-:Y:S02]  /*32a80*/  LOP3.LUT R51, R51, 0xffff, RZ, 0xc0, !PT ;  /* 0x0000ffff33337812 */ /* 0x000fe400078ec0ff */
[----:B------:R-:W-:Y:S02]  /*32a90*/  LOP3.LUT R53, R53, 0xffff, RZ, 0xc0, !PT ;  /* 0x0000ffff35357812 */ /* 0x000fe400078ec0ff */
[----:B------:R-:W-:Y:S02]  /*32aa0*/  LOP3.LUT R108, R108, 0xffff, RZ, 0xc0, !PT ;  /* 0x0000ffff6c6c7812 */ /* 0x000fe400078ec0ff */
[----:B------:R-:W-:Y:S02]  /*32ab0*/  LOP3.LUT R67, R67, 0xffff, RZ, 0xc0, !PT ;  /* 0x0000ffff43437812 */ /* 0x000fe400078ec0ff */
[----:B------:R-:W-:Y:S02]  /*32ac0*/  LOP3.LUT R69, R69, 0xffff, RZ, 0xc0, !PT ;  /* 0x0000ffff45457812 */ /* 0x000fe400078ec0ff */
[----:B------:R-:W-:-:S02]  /*32ad0*/  PRMT R76, R76, 0x3340, R51 ;  /* 0x000033404c4c7816 */ /* 0x000fc40000000033 */
[--C-:B------:R-:W-:Y:S01]  /*32ae0*/  PRMT R53, R53, 0x3340, R0.reuse ;  /* 0x0000334035357816 */ /* 0x100fe20000000000 */
[----:B------:R-:W-:Y:S01]  /*32af0*/  STS.128 [R3], R24 ;  /* 0x0000001803007388 */ /* 0x000fe20000000c00 */
[----:B------:R-:W-:Y:S02]  /*32b00*/  PRMT R108, R108, 0x3340, R67 ;  /* 0x000033406c6c7816 */ /* 0x000fe40000000043 */
[----:B------:R-:W-:Y:S02]  /*32b10*/  PRMT R69, R69, 0x3340, R0 ;  /* 0x0000334045457816 */ /* 0x000fe40000000000 */
[----:B------:R-:W-:Y:S02]  /*32b20*/  PRMT R53, R76, 0x5410, R53 ;  /* 0x000054104c357816 */ /* 0x000fe40000000035 */
[----:B------:R-:W-:Y:S02]  /*32b30*/  PRMT R101, R108, 0x5410, R69 ;  /* 0x000054106c657816 */ /* 0x000fe40000000045 */
[----:B------:R-:W-:-:S02]  /*32b40*/  PRMT R69, R53, 0x5210, R82 ;  /* 0x0000521035457816 */ /* 0x000fc40000000052 */
[----:B------:R-:W-:Y:S02]  /*32b50*/  SHF.R.U32.HI R100, RZ, 0x8, R100 ;  /* 0x00000008ff647819 */ /* 0x000fe40000011664 */
[----:B------:R-:W-:Y:S01]  /*32b60*/  SHF.R.U32.HI R63, RZ, 0x8, R63 ;  /* 0x00000008ff3f7819 */ /* 0x000fe2000001163f */
[----:B------:R-:W-:Y:S01]  /*32b70*/  STS.128 [R3+0x400], R68 ;  /* 0x0004004403007388 */ /* 0x000fe20000000c00 */
[----:B------:R-:W-:Y:S02]  /*32b80*/  SHF.R.U32.HI R65, RZ, 0x8, R65 ;  /* 0x00000008ff417819 */ /* 0x000fe40000011641 */
[----:B------:R-:W-:Y:S01]  /*32b90*/  LOP3.LUT R100, R100, 0xffff, RZ, 0xc0, !PT ;  /* 0x0000ffff64647812 */ /* 0x000fe200078ec0ff */
[----:B------:R-:W-:Y:S01]  /*32ba0*/  BAR.SYNC.DEFER_BLOCKING 0x0 ;  /* 0x0000000000007b1d */ /* 0x000fe20000010000 */
[----:B------:R-:W-:Y:S02]  /*32bb0*/  LOP3.LUT R63, R63, 0xffff, RZ, 0xc0, !PT ;  /* 0x0000ffff3f3f7812 */ /* 0x000fe400078ec0ff */
[----:B------:R-:W-:-:S02]  /*32bc0*/  LOP3.LUT R65, R65, 0xffff, RZ, 0xc0, !PT ;  /* 0x0000ffff41417812 */ /* 0x000fc400078ec0ff */
[----:B------:R-:W-:Y:S02]  /*32bd0*/  F2FP.SATFINITE.E5M2.F32.PACK_AB_MERGE_C R106, R107, R106, RZ ;  /* 0x0000006a6b6a723e */ /* 0x000fe400048060ff */
[----:B------:R-:W-:Y:S02]  /*32be0*/  F2FP.SATFINITE.E5M2.F32.PACK_AB_MERGE_C R114, R115, R114, RZ ;  /* 0x000000727372723e */ /* 0x000fe400048060ff */
[----:B------:R-:W-:Y:S02]  /*32bf0*/  PRMT R100, R100, 0x3340, R63 ;  /* 0x0000334064647816 */ /* 0x000fe4000000003f */
[----:B------:R-:W-:Y:S02]  /*32c00*/  PRMT R65, R65, 0x3340, R0 ;  /* 0x0000334041417816 */ /* 0x000fe40000000000 */
[----:B------:R-:W-:Y:S02]  /*32c10*/  LOP3.LUT R23, R106, 0xffff, RZ, 0xc0, !PT ;  /* 0x0000ffff6a177812 */ /* 0x000fe400078ec0ff */
[----:B------:R-:W-:-:S02]  /*32c20*/  PRMT R100, R100, 0x5410, R65 ;  /* 0x0000541064647816 */ /* 0x000fc40000000041 */
[----:B------:R-:W-:Y:S02]  /*32c30*/  LOP3.LUT R114, R114, 0xffff, RZ, 0xc0, !PT ;  /* 0x0000ffff72727812 */ /* 0x000fe400078ec0ff */
[--C-:B------:R-:W-:Y:S02]  /*32c40*/  PRMT R44, R20, 0x4210, R23.reuse ;  /* 0x00004210142c7816 */ /* 0x100fe40000000017 */
[----:B------:R-:W-:Y:S02]  /*32c50*/  PRMT R100, R100, 0x5210, R23 ;  /* 0x0000521064647816 */ /* 0x000fe40000000017 */
[----:B------:R-:W-:Y:S01]  /*32c60*/  PRMT R45, R21, 0x4210, R114 ;  /* 0x00004210152d7816 */ /* 0x000fe20000000072 */
[----:B------:R-:W0:Y:S01]  /*32c70*/  LDS.128 R24, [R2] ;  /* 0x0000000002187984 */ /* 0x000e220000000c00 */
[----:B------:R-:W-:Y:S02]  /*32c80*/  SHF.R.U32.HI R116, RZ, 0x8, R116 ;  /* 0x00000008ff747819 */ /* 0x000fe40000011674 */
[----:B------:R-:W-:Y:S01]  /*32c90*/  SHF.R.U32.HI R81, RZ, 0x8, R81 ;  /* 0x00000008ff517819 */ /* 0x000fe20000011651 */
[----:B------:R-:W-:Y:S01]  /*32ca0*/  LDS.128 R20, [R2+0x800] ;  /* 0x0008000002147984 */ /* 0x000fe20000000c00 */
[----:B------:R-:W-:-:S02]  /*32cb0*/  SHF.R.U32.HI R79, RZ, 0x8, R79 ;  /* 0x00000008ff4f7819 */ /* 0x000fc4000001164f */
[----:B------:R-:W-:Y:S02]  /*32cc0*/  SHF.R.U32.HI R73, RZ, 0x8, R73 ;  /* 0x00000008ff497819 */ /* 0x000fe40000011649 */
[----:B------:R-:W-:Y:S02]  /*32cd0*/  LOP3.LUT R116, R116, 0xffff, RZ, 0xc0, !PT ;  /* 0x0000ffff74747812 */ /* 0x000fe400078ec0ff */
[----:B------:R-:W-:Y:S02]  /*32ce0*/  LOP3.LUT R81, R81, 0xffff, RZ, 0xc0, !PT ;  /* 0x0000ffff51517812 */ /* 0x000fe400078ec0ff */
[----:B------:R-:W-:Y:S02]  /*32cf0*/  LOP3.LUT R79, R79, 0xffff, RZ, 0xc0, !PT ;  /* 0x0000ffff4f4f7812 */ /* 0x000fe400078ec0ff */
[----:B------:R-:W-:Y:S02]  /*32d00*/  LOP3.LUT R73, R73, 0xffff, RZ, 0xc0, !PT ;  /* 0x0000ffff49497812 */ /* 0x000fe400078ec0ff */
[----:B------:R-:W-:-:S02]  /*32d10*/  F2FP.SATFINITE.E5M2.F32.PACK_AB_MERGE_C R122, R123, R122, RZ ;  /* 0x0000007a7b7a723e */ /* 0x000fc400048060ff */
[----:B------:R-:W-:Y:S02]  /*32d20*/  F2FP.SATFINITE.E5M2.F32.PACK_AB_MERGE_C R130, R131, R130, RZ ;  /* 0x000000828382723e */ /* 0x000fe400048060ff */
[----:B------:R-:W-:Y:S02]  /*32d30*/  PRMT R116, R116, 0x3340, R81 ;  /* 0x0000334074747816 */ /* 0x000fe40000000051 */
[--C-:B------:R-:W-:Y:S02]  /*32d40*/  PRMT R79, R79, 0x3340, R0.reuse ;  /* 0x000033404f4f7816 */ /* 0x100fe40000000000 */
[----:B------:R-:W-:Y:S02]  /*32d50*/  PRMT R73, R73, 0x3340, R0 ;  /* 0x0000334049497816 */ /* 0x000fe40000000000 */
[----:B------:R-:W-:Y:S02]  /*32d60*/  SHF.R.U32.HI R33, RZ, 0x6, R134 ;  /* 0x00000006ff217819 */ /* 0x000fe40000011686 */
[----:B------:R-:W-:-:S02]  /*32d70*/  PRMT R79, R116, 0x5410, R79 ;  /* 0x00005410744f7816 */ /* 0x000fc4000000004f */
[----:B------:R-:W-:Y:S02]  /*32d80*/  PRMT R73, R124, 0x5410, R73 ;  /* 0x000054107c497816 */ /* 0x000fe40000000049 */
[----:B------:R-:W-:Y:S02]  /*32d90*/  LOP3.LUT R122, R122, 0xffff, RZ, 0xc0, !PT ;  /* 0x0000ffff7a7a7812 */ /* 0x000fe400078ec0ff */
[----:B------:R-:W-:Y:S02]  /*32da0*/  LOP3.LUT R130, R130, 0xffff, RZ, 0xc0, !PT ;  /* 0x0000ffff82827812 */ /* 0x000fe400078ec0ff */
[----:B------:R-:W-:Y:S02]  /*32db0*/  SGXT.U32 R33, R33, 0x1 ;  /* 0x000000012121781a */ /* 0x000fe40000000000 */
[----:B------:R-:W-:Y:S02]  /*32dc0*/  PRMT R101, R101, 0x5210, R114 ;  /* 0x0000521065657816 */ /* 0x000fe40000000072 */
[----:B------:R-:W-:-:S02]  /*32dd0*/  PRMT R46, R37, 0x4210, R122 ;  /* 0x00004210252e7816 */ /* 0x000fc4000000007a */
[----:B------:R-:W-:Y:S02]  /*32de0*/  PRMT R102, R79, 0x5210, R122 ;  /* 0x000052104f667816 */ /* 0x000fe4000000007a */
[--C-:B------:R-:W-:Y:S01]  /*32df0*/  PRMT R47, R35, 0x4210, R130.reuse ;  /* 0x00004210232f7816 */ /* 0x100fe20000000082 */
[----:B------:R-:W-:Y:S01]  /*32e00*/  BAR.SYNC.DEFER_BLOCKING 0x0 ;  /* 0x0000000000007b1d */ /* 0x000fe20000010000 */
[----:B------:R-:W-:Y:S02]  /*32e10*/  PRMT R103, R73, 0x5210, R130 ;  /* 0x0000521049677816 */ /* 0x000fe40000000082 */
[----:B------:R-:W-:Y:S02]  /*32e20*/  LOP3.LUT R31, R0, R33, RZ, 0xfc, !PT ;  /* 0x00000021001f7212 */ /* 0x000fe400078efcff */
[C---:B------:R-:W-:Y:S02]  /*32e30*/  IADD3 R29, P2, PT, R30.reuse, UR12, RZ ;  /* 0x0000000c1e1d7c10 */ /* 0x040fe4000ff5e0ff */
[----:B------:R-:W-:Y:S01]  /*32e40*/  ISETP.GE.AND P0, PT, R135, UR14, PT ;  /* 0x0000000e87007c0c */ /* 0x000fe2000bf06270 */
[----:B-1----:R-:W-:Y:S01]  /*32e50*/  IMAD R32, R31, R28, RZ ;  /* 0x0000001c1f207224 */ /* 0x002fe200078e02ff */
[----:B------:R-:W-:-:S02]  /*32e60*/  LEA.HI.X.SX32 R30, R30, UR13, 0x1, P2 ;  /* 0x0000000d1e1e7c11 */ /* 0x000fc400090f0eff */
[--C-:B------:R-:W-:Y:S02]  /*32e70*/  LOP3.LUT R39, R0, 0x2, R33.reuse, 0xfe, !PT ;  /* 0x0000000200277812 */ /* 0x100fe400078efe21 */
[C---:B------:R-:W-:Y:S02]  /*32e80*/  IADD3 R34, P2, PT, R32.reuse, R29, RZ ;  /* 0x0000001d20227210 */ /* 0x040fe40007f5e0ff */
[----:B------:R-:W-:Y:S02]  /*32e90*/  ISETP.LT.AND P1, PT, R31, UR15, !P0 ;  /* 0x0000000f1f007c0c */ /* 0x000fe4000c721270 */
[----:B------:R-:W-:Y:S01]  /*32ea0*/  LEA.HI.X.SX32 R35, R32, R30, 0x1, P2 ;  /* 0x0000001e20237211 */ /* 0x000fe200010f0eff */
[C---:B------:R-:W-:Y:S01]  /*32eb0*/  IMAD R32, R39.reuse, R28, RZ ;  /* 0x0000001c27207224 */ /* 0x040fe200078e02ff */
[----:B------:R-:W-:Y:S02]  /*32ec0*/  LOP3.LUT R37, R0, 0x4, R33, 0xfe, !PT ;  /* 0x0000000400257812 */ /* 0x000fe400078efe21 */
[----:B------:R-:W-:-:S02]  /*32ed0*/  ISETP.LT.AND P4, PT, R39, UR15, !P0 ;  /* 0x0000000f27007c0c */ /* 0x000fc4000c781270 */
[----:B------:R-:W-:Y:S01]  /*32ee0*/  IADD3 R36, P3, PT, R32, R29, RZ ;  /* 0x0000001d20247210 */ /* 0x000fe20007f7e0ff */
[----:B------:R1:W-:Y:S01]  /*32ef0*/  STS.128 [R3], R44 ;  /* 0x0000002c03007388 */ /* 0x0003e20000000c00 */
[----:B------:R-:W-:Y:S02]  /*32f00*/  ISETP.LT.AND P2, PT, R37, UR15, !P0 ;  /* 0x0000000f25007c0c */ /* 0x000fe4000c741270 */
[----:B0-----:R-:W-:Y:S01]  /*32f10*/  PRMT R41, R8, 0x7770, RZ ;  /* 0x0000777008297816 */ /* 0x001fe200000000ff */
[----:B------:R0:W-:Y:S01]  /*32f20*/  STS.128 [R3+0x400], R100 ;  /* 0x0004006403007388 */ /* 0x0001e20000000c00 */
[--C-:B------:R-:W-:Y:S02]  /*32f30*/  LOP3.LUT R39, R0, 0x6, R33.reuse, 0xfe, !PT ;  /* 0x0000000600277812 */ /* 0x100fe400078efe21 */
[----:B------:R-:W-:Y:S01]  /*32f40*/  PRMT R43, R8, 0x7771, RZ ;  /* 0x00007771082b7816 */ /* 0x000fe200000000ff */
[----:B------:R-:W-:Y:S01]  /*32f50*/  BAR.SYNC.DEFER_BLOCKING 0x0 ;  /* 0x0000000000007b1d */ /* 0x000fe20000010000 */
[----:B------:R-:W-:-:S02]  /*32f60*/  LOP3.LUT R49, R0, 0xa, R33, 0xfe, !PT ;  /* 0x0000000a00317812 */ /* 0x000fc400078efe21 */
[C---:B------:R-:W-:Y:S02]  /*32f70*/  PRMT R59, R24.reuse, 0x7772, RZ ;  /* 0x00007772183b7816 */ /* 0x040fe400000000ff */
[----:B------:R-:W-:Y:S02]  /*32f80*/  PRMT R57, R24, 0x7773, RZ ;  /* 0x0000777318397816 */ /* 0x000fe400000000ff */
[----:B------:R-:W-:Y:S02]  /*32f90*/  PRMT R51, R25, 0x7773, RZ ;  /* 0x0000777319337816 */ /* 0x000fe400000000ff */
[----:B-1----:R-:W-:Y:S02]  /*32fa0*/  LOP3.LUT R45, R0, 0x8, R33, 0xfe, !PT ;  /* 0x00000008002d7812 */ /* 0x002fe400078efe21 */
[----:B------:R-:W-:Y:S01]  /*32fb0*/  PRMT R47, R8, 0x7772, RZ ;  /* 0x00007772082f7816 */ /* 0x000fe200000000ff */
[----:B0-----:R-:W-:Y:S01]  /*32fc0*/  IMAD R3, R37, R28, RZ ;  /* 0x0000001c25037224 */ /* 0x001fe200078e02ff */
[----:B------:R-:W-:Y:S01]  /*32fd0*/  LEA.HI.X.SX32 R37, R32, R30, 0x1, P3 ;  /* 0x0000001e20257211 */ /* 0x000fe200018f0eff */
[----:B------:R-:W-:Y:S01]  /*32fe0*/  IMAD R32, R39, R28, RZ ;  /* 0x0000001c27207224 */ /* 0x000fe200078e02ff */
[----:B------:R-:W-:-:S02]  /*32ff0*/  ISETP.LT.AND P5, PT, R45, UR15, !P0 ;  /* 0x0000000f2d007c0c */ /* 0x000fc4000c7a1270 */
[----:B------:R-:W-:Y:S02]  /*33000*/  IADD3 R38, P3, PT, R3, R29, RZ ;  /* 0x0000001d03267210 */ /* 0x000fe40007f7e0ff */
[C---:B------:R-:W-:Y:S02]  /*33010*/  PRMT R53, R25.reuse, 0x7772, RZ ;  /* 0x0000777219357816 */ /* 0x040fe400000000ff */
[C---:B------:R-:W-:Y:S02]  /*33020*/  PRMT R55, R25.reuse, 0x7771, RZ ;  /* 0x0000777119377816 */ /* 0x040fe400000000ff */
[----:B------:R-:W-:Y:S01]  /*33030*/  PRMT R25, R25, 0x7770, RZ ;  /* 0x0000777019197816 */ /* 0x000fe200000000ff */
[----:B------:R0:W-:Y:S01]  /*33040*/  @P1 STG.E.U8 desc[UR24][R34.64], R41 ;  /* 0x0000002922001986 */ /* 0x0001e2000c101118 */
[----:B------:R-:W-:Y:S02]  /*33050*/  ISETP.LT.AND P1, PT, R39, UR15, !P0 ;  /* 0x0000000f27007c0c */ /* 0x000fe4000c721270 */
[----:B------:R-:W-:Y:S01]  /*33060*/  LEA.HI.X.SX32 R39, R3, R30, 0x1, P3 ;  /* 0x0000001e03277211 */ /* 0x000fe200018f0eff */
[----:B------:R-:W-:Y:S01]  /*33070*/  IMAD R3, R45, R28, RZ ;  /* 0x0000001c2d037224 */ /* 0x000fe200078e02ff */
[----:B------:R1:W-:Y:S01]  /*33080*/  @P4 STG.E.U8 desc[UR24][R36.64], R43 ;  /* 0x0000002b24004986 */ /* 0x0003e2000c101118 */
[----:B------:R-:W-:-:S02]  /*33090*/  ISETP.LT.AND P3, PT, R49, UR15, !P0 ;  /* 0x0000000f31007c0c */ /* 0x000fc4000c761270 */
[----:B------:R-:W-:Y:S01]  /*330a0*/  PRMT R45, R8, 0x7773, RZ ;  /* 0x00007773082d7816 */ /* 0x000fe200000000ff */
[----:B------:R2:W-:Y:S01]  /*330b0*/  @P2 STG.E.U8 desc[UR24][R38.64], R47 ;  /* 0x0000002f26002986 */ /* 0x0005e2000c101118 */
[CC--:B------:R-:W-:Y:S02]  /*330c0*/  IADD3 R40, P2, PT, R3.reuse, R29.reuse, RZ ;  /* 0x0000001d03287210 */ /* 0x0c0fe40007f5e0ff */
[C---:B0-----:R-:W-:Y:S02]  /*330d0*/  IADD3 R34, P4, PT, R32.reuse, R29, RZ ;  /* 0x0000001d20227210 */ /* 0x041fe40007f9e0ff */
[----:B------:R-:W-:Y:S01]  /*330e0*/  LEA.HI.X.SX32 R41, R3, R30, 0x1, P2 ;  /* 0x0000001e03297211 */ /* 0x000fe200010f0eff */
[----:B------:R-:W-:Y:S01]  /*330f0*/  IMAD R3, R49, R28, RZ ;  /* 0x0000001c31037224 */ /* 0x000fe200078e02ff */
[----:B------:R-:W-:Y:S02]  /*33100*/  LEA.HI.X.SX32 R35, R32, R30, 0x1, P4 ;  /* 0x0000001e20237211 */ /* 0x000fe400020f0eff */
[----:B-1----:R-:W-:-:S02]  /*33110*/  LOP3.LUT R37, R0, 0xc, R33, 0xfe, !PT ;  /* 0x0000000c00257812 */ /* 0x002fc400078efe21 */
[C---:B------:R-:W-:Y:S01]  /*33120*/  LOP3.LUT R49, R0.reuse, UR26, RZ, 0xfc, !PT ;  /* 0x0000001a00317c12 */ /* 0x040fe2000f8efcff */
[----:B------:R0:W-:Y:S01]  /*33130*/  @P1 STG.E.U8 desc[UR24][R34.64], R45 ;  /* 0x0000002d22001986 */ /* 0x0001e2000c101118 */
[----:B------:R-:W-:Y:S01]  /*33140*/  IADD3 R36, P4, PT, R3, R29, RZ ;  /* 0x0000001d03247210 */ /* 0x000fe20007f9e0ff */
[C---:B------:R-:W-:Y:S01]  /*33150*/  IMAD R8, R37.reuse, R28, RZ ;  /* 0x0000001c25087224 */ /* 0x040fe200078e02ff */
[----:B------:R-:W-:Y:S02]  /*33160*/  ISETP.LT.AND P2, PT, R37, UR15, !P0 ;  /* 0x0000000f25007c0c */ /* 0x000fe4000c741270 */
[----:B------:R-:W-:Y:S02]  /*33170*/  PRMT R43, R9, 0x7770, RZ ;  /* 0x00007770092b7816 */ /* 0x000fe400000000ff */
[----:B------:R-:W-:Y:S01]  /*33180*/  LEA.HI.X.SX32 R37, R3, R30, 0x1, P4 ;  /* 0x0000001e03257211 */ /* 0x000fe200020f0eff */
[C---:B------:R-:W-:Y:S01]  /*33190*/  IMAD R3, R49.reuse, R28, RZ ;  /* 0x0000001c31037224 */ /* 0x040fe200078e02ff */
[----:B------:R-:W-:Y:S01]  /*331a0*/  ISETP.LT.AND P1, PT, R49, UR15, !P0 ;  /* 0x0000000f31007c0c */ /* 0x000fe2000c721270 */
[----:B------:R1:W-:Y:S01]  /*331b0*/  @P5 STG.E.U8 desc[UR24][R40.64], R43 ;  /* 0x0000002b28005986 */ /* 0x0003e2000c101118 */
[----:B--2---:R-:W-:-:S02]  /*331c0*/  LOP3.LUT R39, R0, 0x10, R33, 0xfe, !PT ;  /* 0x0000001000277812 */ /* 0x004fc400078efe21 */
[----:B0-----:R-:W-:Y:S02]  /*331d0*/  PRMT R45, R9, 0x7771, RZ ;  /* 0x00007771092d7816 */ /* 0x001fe400000000ff */
[CC--:B------:R-:W-:Y:S01]  /*331e0*/  IADD3 R34, P4, PT, R8.reuse, R29.reuse, RZ ;  /* 0x0000001d08227210 */ /* 0x0c0fe20007f9e0ff */
[----:B------:R-:W-:Y:S01]  /*331f0*/  IMAD R32, R39, R28, RZ ;  /* 0x0000001c27207224 */ /* 0x000fe200078e02ff */
[----:B------:R-:W-:Y:S01]  /*33200*/  IADD3 R38, P5, PT, R3, R29, RZ ;  /* 0x0000001d03267210 */ /* 0x000fe20007fbe0ff */
[----:B------:R0:W-:Y:S01]  /*33210*/  @P3 STG.E.U8 desc[UR24][R36.64], R45 ;  /* 0x0000002d24003986 */ /* 0x0001e2000c101118 */
[----:B------:R-:W-:Y:S02]  /*33220*/  ISETP.LT.AND P3, PT, R39, UR15, !P0 ;  /* 0x0000000f27007c0c */ /* 0x000fe4000c761270 */
[----:B------:R-:W-:Y:S02]  /*33230*/  LEA.HI.X.SX32 R35, R8, R30, 0x1, P4 ;  /* 0x0000001e08237211 */ /* 0x000fe400020f0eff */
[----:B-1----:R-:W-:-:S02]  /*33240*/  PRMT R43, R9, 0x7772, RZ ;  /* 0x00007772092b7816 */ /* 0x002fc400000000ff */
[----:B------:R-:W-:Y:S02]  /*33250*/  LEA.HI.X.SX32 R39, R3, R30, 0x1, P5 ;  /* 0x0000001e03277211 */ /* 0x000fe400028f0eff */
[----:B------:R-:W-:Y:S01]  /*33260*/  PRMT R41, R9, 0x7773, RZ ;  /* 0x0000777309297816 */ /* 0x000fe200000000ff */
[----:B------:R1:W-:Y:S01]  /*33270*/  @P2 STG.E.U8 desc[UR24][R34.64], R43 ;  /* 0x0000002b22002986 */ /* 0x0003e2000c101118 */
[--C-:B------:R-:W-:Y:S02]  /*33280*/  LOP3.LUT R3, R0, 0x12, R33.reuse, 0xfe, !PT ;  /* 0x0000001200037812 */ /* 0x100fe400078efe21 */
[----:B------:R-:W-:Y:S01]  /*33290*/  IADD3 R8, P2, PT, R32, R29, RZ ;  /* 0x0000001d20087210 */ /* 0x000fe20007f5e0ff */
[----:B------:R2:W-:Y:S01]  /*332a0*/  @P1 STG.E.U8 desc[UR24][R38.64], R41 ;  /* 0x0000002926001986 */ /* 0x0005e2000c101118 */
[C---:B------:R-:W-:Y:S01]  /*332b0*/  ISETP.LT.AND P1, PT, R3.reuse, UR15, !P0 ;  /* 0x0000000f03007c0c */ /* 0x040fe2000c721270 */
[----:B------:R-:W-:Y:S01]  /*332c0*/  IMAD R3, R3, R28, RZ ;  /* 0x0000001c03037224 */ /* 0x000fe200078e02ff */
[----:B------:R-:W-:-:S02]  /*332d0*/  LOP3.LUT R47, R0, 0x14, R33, 0xfe, !PT ;  /* 0x00000014002f7812 */ /* 0x000fc400078efe21 */
[--C-:B0-----:R-:W-:Y:S02]  /*332e0*/  LOP3.LUT R45, R0, 0x16, R33.reuse, 0xfe, !PT ;  /* 0x00000016002d7812 */ /* 0x101fe400078efe21 */
[----:B------:R-:W-:Y:S01]  /*332f0*/  LEA.HI.X.SX32 R9, R32, R30, 0x1, P2 ;  /* 0x0000001e20097211 */ /* 0x000fe200010f0eff */
[----:B------:R-:W-:Y:S01]  /*33300*/  IMAD R32, R47, R28, RZ ;  /* 0x0000001c2f207224 */ /* 0x000fe200078e02ff */
[----:B-1----:R-:W-:Y:S02]  /*33310*/  IADD3 R34, P5, PT, R3, R29, RZ ;  /* 0x0000001d03227210 */ /* 0x002fe40007fbe0ff */
[C---:B------:R-:W-:Y:S02]  /*33320*/  PRMT R37, R10.reuse, 0x7770, RZ ;  /* 0x000077700a257816 */ /* 0x040fe400000000ff */
[----:B------:R-:W-:Y:S02]  /*33330*/  ISETP.LT.AND P4, PT, R47, UR15, !P0 ;  /* 0x0000000f2f007c0c */ /* 0x000fe4000c781270 */
[----:B------:R-:W-:Y:S01]  /*33340*/  LEA.HI.X.SX32 R35, R3, R30, 0x1, P5 ;  /* 0x0000001e03237211 */ /* 0x000fe200028f0eff */
[----:B------:R-:W-:Y:S01]  /*33350*/  IMAD R3, R45, R28, RZ ;  /* 0x0000001c2d037224 */ /* 0x000fe200078e02ff */
[----:B------:R-:W-:Y:S01]  /*33360*/  PRMT R47, R10, 0x7771, RZ ;  /* 0x000077710a2f7816 */ /* 0x000fe200000000ff */
[----:B------:R0:W-:Y:S01]  /*33370*/  @P3 STG.E.U8 desc[UR24][R8.64], R37 ;  /* 0x0000002508003986 */ /* 0x0001e2000c101118 */
[----:B------:R-:W-:-:S02]  /*33380*/  LOP3.LUT R43, R0, 0x18, R33, 0xfe, !PT ;  /* 0x00000018002b7812 */ /* 0x000fc400078efe21 */
[----:B------:R-:W-:Y:S01]  /*33390*/  ISETP.LT.AND P3, PT, R45, UR15, !P0 ;  /* 0x0000000f2d007c0c */ /* 0x000fe2000c761270 */
[----:B------:R1:W-:Y:S01]  /*333a0*/  @P1 STG.E.U8 desc[UR24][R34.64], R47 ;  /* 0x0000002f22001986 */ /* 0x0003e2000c101118 */
[----:B------:R-:W-:Y:S01]  /*333b0*/  IADD3 R36, P1, PT, R3, R29, RZ ;  /* 0x0000001d03247210 */ /* 0x000fe20007f3e0ff */
[C---:B--2---:R-:W-:Y:S01]  /*333c0*/  IMAD R39, R43.reuse, R28, RZ ;  /* 0x0000001c2b277224 */ /* 0x044fe200078e02ff */
[C---:B------:R-:W-:Y:S02]  /*333d0*/  PRMT R45, R10.reuse, 0x7772, RZ ;  /* 0x000077720a2d7816 */ /* 0x040fe400000000ff */
[----:B------:R-:W-:Y:S02]  /*333e0*/  ISETP.LT.AND P2, PT, R43, UR15, !P0 ;  /* 0x0000000f2b007c0c */ /* 0x000fe4000c741270 */
[----:B------:R-:W-:Y:S02]  /*333f0*/  PRMT R43, R10, 0x7773, RZ ;  /* 0x000077730a2b7816 */ /* 0x000fe400000000ff */
[----:B0-----:R-:W-:-:S02]  /*33400*/  LEA.HI.X.SX32 R37, R3, R30, 0x1, P1 ;  /* 0x0000001e03257211 */ /* 0x001fc400008f0eff */
[-C--:B------:R-:W-:Y:S02]  /*33410*/  IADD3 R8, P5, PT, R32, R29.reuse, RZ ;  /* 0x0000001d20087210 */ /* 0x080fe40007fbe0ff */
[----:B------:R-:W-:Y:S02]  /*33420*/  LOP3.LUT R3, R0, 0x1a, R33, 0xfe, !PT ;  /* 0x0000001a00037812 */ /* 0x000fe400078efe21 */
[----:B------:R-:W-:Y:S02]  /*33430*/  LEA.HI.X.SX32 R9, R32, R30, 0x1, P5 ;  /* 0x0000001e20097211 */ /* 0x000fe400028f0eff */
[C---:B------:R-:W-:Y:S01]  /*33440*/  ISETP.LT.AND P1, PT, R3.reuse, UR15, !P0 ;  /* 0x0000000f03007c0c */ /* 0x040fe2000c721270 */
[----:B------:R-:W-:Y:S01]  /*33450*/  IMAD R3, R3, R28, RZ ;  /* 0x0000001c03037224 */ /* 0x000fe200078e02ff */
[----:B------:R-:W-:Y:S01]  /*33460*/  IADD3 R38, P5, PT, R39, R29, RZ ;  /* 0x0000001d27267210 */ /* 0x000fe20007fbe0ff */
[----:B------:R0:W-:Y:S01]  /*33470*/  @P4 STG.E.U8 desc[UR24][R8.64], R45 ;  /* 0x0000002d08004986 */ /* 0x0001e2000c101118 */
[----:B------:R-:W-:-:S02]  /*33480*/  PRMT R41, R11, 0x7770, RZ ;  /* 0x000077700b297816 */ /* 0x000fc400000000ff */
[----:B------:R-:W-:Y:S01]  /*33490*/  LEA.HI.X.SX32 R39, R39, R30, 0x1, P5 ;  /* 0x0000001e27277211 */ /* 0x000fe200028f0eff */
[----:B------:R2:W-:Y:S01]  /*334a0*/  @P3 STG.E.U8 desc[UR24][R36.64], R43 ;  /* 0x0000002b24003986 */ /* 0x0005e2000c101118 */
[C---:B-1----:R-:W-:Y:S02]  /*334b0*/  LOP3.LUT R47, R0.reuse, UR27, RZ, 0xfc, !PT ;  /* 0x0000001b002f7c12 */ /* 0x042fe4000f8efcff */
[----:B------:R-:W-:Y:S01]  /*334c0*/  LOP3.LUT R10, R31, 0x82, RZ, 0xfc, !PT ;  /* 0x000000821f0a7812 */ /* 0x000fe200078efcff */
[----:B------:R1:W-:Y:S01]  /*334d0*/  @P2 STG.E.U8 desc[UR24][R38.64], R41 ;  /* 0x0000002926002986 */ /* 0x0003e2000c101118 */
[C-C-:B------:R-:W-:Y:S01]  /*334e0*/  LOP3.LUT R35, R0.reuse, 0x20, R33.reuse, 0xfe, !PT ;  /* 0x0000002000237812 */ /* 0x140fe200078efe21 */
[C---:B------:R-:W-:Y:S01]  /*334f0*/  IMAD R32, R47.reuse, R28, RZ ;  /* 0x0000001c2f207224 */ /* 0x040fe200078e02ff */
[----:B------:R-:W-:Y:S02]  /*33500*/  ISETP.LT.AND P2, PT, R47, UR15, !P0 ;  /* 0x0000000f2f007c0c */ /* 0x000fe4000c741270 */
[----:B0-----:R-:W-:-:S02]  /*33510*/  LOP3.LUT R45, R0, 0x1c, R33, 0xfe, !PT ;  /* 0x0000001c002d7812 */ /* 0x001fc400078efe21 */
[-C--:B------:R-:W-:Y:S02]  /*33520*/  IADD3 R8, P4, PT, R3, R29.reuse, RZ ;  /* 0x0000001d03087210 */ /* 0x080fe40007f9e0ff */
[----:B--2---:R-:W-:Y:S02]  /*33530*/  PRMT R43, R11, 0x7771, RZ ;  /* 0x000077710b2b7816 */ /* 0x004fe400000000ff */
[----:B------:R-:W-:Y:S01]  /*33540*/  LEA.HI.X.SX32 R9, R3, R30, 0x1, P4 ;  /* 0x0000001e03097211 */ /* 0x000fe200020f0eff */
[C---:B------:R-:W-:Y:S01]  /*33550*/  IMAD R3, R45.reuse, R28, RZ ;  /* 0x0000001c2d037224 */ /* 0x040fe200078e02ff */
[----:B------:R-:W-:Y:S01]  /*33560*/  ISETP.LT.AND P4, PT, R10, UR4, !P0 ;  /* 0x000000040a007c0c */ /* 0x000fe2000c781270 */
[----:B------:R-:W0:Y:S01]  /*33570*/  LDCU UR4, c[0x0][0x39c] ;  /* 0x00007380ff0477ac */ /* 0x000e220008000800 */
[----:B------:R-:W-:Y:S01]  /*33580*/  ISETP.LT.AND P3, PT, R45, UR15, !P0 ;  /* 0x0000000f2d007c0c */ /* 0x000fe2000c761270 */
[----:B------:R2:W-:Y:S01]  /*33590*/  @P1 STG.E.U8 desc[UR24][R8.64], R43 ;  /* 0x0000002b08001986 */ /* 0x0005e2000c101118 */
[----:B------:R-:W-:-:S02]  /*335a0*/  IADD3 R10, P1, PT, R3, R29, RZ ;  /* 0x0000001d030a7210 */ /* 0x000fc40007f3e0ff */
[C---:B-1----:R-:W-:Y:S02]  /*335b0*/  PRMT R39, R11.reuse, 0x7773, RZ ;  /* 0x000077730b277816 */ /* 0x042fe400000000ff */
[----:B------:R-:W-:Y:S02]  /*335c0*/  PRMT R41, R11, 0x7772, RZ ;  /* 0x000077720b297816 */ /* 0x000fe400000000ff */
[----:B------:R-:W-:Y:S02]  /*335d0*/  LOP3.LUT R37, R0, 0x22, R33, 0xfe, !PT ;  /* 0x0000002200257812 */ /* 0x000fe400078efe21 */
[----:B------:R-:W-:Y:S01]  /*335e0*/  LEA.HI.X.SX32 R11, R3, R30, 0x1, P1 ;  /* 0x0000001e030b7211 */ /* 0x000fe200008f0eff */
[CC--:B------:R-:W-:Y:S01]  /*335f0*/  IMAD R3, R35.reuse, R28.reuse, RZ ;  /* 0x0000001c23037224 */ /* 0x0c0fe200078e02ff */
[C---:B------:R-:W-:Y:S02]  /*33600*/  IADD3 R34, P1, PT, R32.reuse, R29, RZ ;  /* 0x0000001d20227210 */ /* 0x040fe40007f3e0ff */
[----:B------:R-:W-:Y:S01]  /*33610*/  ISETP.LT.AND P5, PT, R35, UR15, !P0 ;  /* 0x0000000f23007c0c */ /* 0x000fe2000c7a1270 */
[----:B------:R1:W-:Y:S01]  /*33620*/  @P3 STG.E.U8 desc[UR24][R10.64], R41 ;  /* 0x000000290a003986 */ /* 0x0003e2000c101118 */
[C---:B------:R-:W-:Y:S01]  /*33630*/  ISETP.LT.AND P6, PT, R37.reuse, UR15, !P0 ;  /* 0x0000000f25007c0c */ /* 0x040fe2000c7c1270 */
[----:B------:R-:W-:Y:S01]  /*33640*/  IMAD R37, R37, R28, RZ ;  /* 0x0000001c25257224 */ /* 0x000fe200078e02ff */
[----:B------:R-:W-:-:S02]  /*33650*/  LEA.HI.X.SX32 R35, R32, R30, 0x1, P1 ;  /* 0x0000001e20237211 */ /* 0x000fc400008f0eff */
[-C--:B--2---:R-:W-:Y:S02]  /*33660*/  IADD3 R8, P1, PT, R3, R29.reuse, RZ ;  /* 0x0000001d03087210 */ /* 0x084fe40007f3e0ff */
[----:B------:R-:W-:Y:S01]  /*33670*/  IADD3 R36, P3, PT, R37, R29, RZ ;  /* 0x0000001d25247210 */ /* 0x000fe20007f7e0ff */
[----:B------:R-:W-:Y:S01]  /*33680*/  @P2 STG.E.U8 desc[UR24][R34.64], R39 ;  /* 0x0000002722002986 */ /* 0x000fe2000c101118 */
[-C--:B------:R-:W-:Y:S02]  /*33690*/  LEA.HI.X.SX32 R9, R3, R30.reuse, 0x1, P1 ;  /* 0x0000001e03097211 */ /* 0x080fe400008f0eff */
[C-C-:B------:R-:W-:Y:S02]  /*336a0*/  LOP3.LUT R3, R0.reuse, 0x24, R33.reuse, 0xfe, !PT ;  /* 0x0000002400037812 */ /* 0x140fe400078efe21 */
[----:B------:R-:W-:Y:S02]  /*336b0*/  LEA.HI.X.SX32 R37, R37, R30, 0x1, P3 ;  /* 0x0000001e25257211 */ /* 0x000fe400018f0eff */
[----:B-1----:R-:W-:-:S02]  /*336c0*/  LOP3.LUT R11, R0, 0x26, R33, 0xfe, !PT ;  /* 0x00000026000b7812 */ /* 0x002fc400078efe21 */
[C---:B------:R-:W-:Y:S02]  /*336d0*/  PRMT R45, R16.reuse, 0x7770, RZ ;  /* 0x00007770102d7816 */ /* 0x040fe400000000ff */
[C---:B0-----:R-:W-:Y:S01]  /*336e0*/  ISETP.LT.AND P3, PT, R3.reuse, UR4, !P0 ;  /* 0x0000000403007c0c */ /* 0x041fe2000c761270 */
[----:B------:R-:W0:Y:S01]  /*336f0*/  LDCU UR4, c[0x0][0x39c] ;  /* 0x00007380ff0477ac */ /* 0x000e220008000800 */
[----:B------:R-:W-:Y:S01]  /*33700*/  PRMT R43, R16, 0x7771, RZ ;  /* 0x00007771102b7816 */ /* 0x000fe200000000ff */
[-C--:B------:R-:W-:Y:S01]  /*33710*/  IMAD R3, R3, R28.reuse, RZ ;  /* 0x0000001c03037224 */ /* 0x080fe200078e02ff */
[----:B------:R-:W-:Y:S01]  /*33720*/  LOP3.LUT R41, R0, 0x28, R33, 0xfe, !PT ;  /* 0x0000002800297812 */ /* 0x000fe200078efe21 */
[----:B------:R1:W-:Y:S01]  /*33730*/  @P5 STG.E.U8 desc[UR24][R8.64], R45 ;  /* 0x0000002d08005986 */ /* 0x0003e2000c101118 */
[C---:B------:R-:W-:Y:S01]  /*33740*/  ISETP.LT.AND P2, PT, R11.reuse, UR5, !P0 ;  /* 0x000000050b007c0c */ /* 0x040fe2000c741270 */
[-C--:B------:R-:W-:Y:S01]  /*33750*/  IMAD R11, R11, R28.reuse, RZ ;  /* 0x0000001c0b0b7224 */ /* 0x080fe200078e02ff */
[----:B------:R-:W2:Y:S01]  /*33760*/  LDCU UR5, c[0x0][0x39c] ;  /* 0x00007380ff0577ac */ /* 0x000ea20008000800 */
[----:B------:R0:W-:Y:S01]  /*33770*/  @P6 STG.E.U8 desc[UR24][R36.64], R43 ;  /* 0x0000002b24006986 */ /* 0x0001e2000c101118 */
[C---:B------:R-:W-:Y:S01]  /*33780*/  IMAD R32, R41.reuse, R28, RZ ;  /* 0x0000001c29207224 */ /* 0x040fe200078e02ff */
[----:B---3--:R-:W-:Y:S01]  /*33790*/  ISETP.LT.AND P1, PT, R41, UR6, !P0 ;  /* 0x0000000629007c0c */ /* 0x008fe2000c721270 */
[----:B------:R-:W3:Y:S01]  /*337a0*/  LDCU UR6, c[0x0][0x39c] ;  /* 0x00007380ff0677ac */ /* 0x000ee20008000800 */
[----:B------:R-:W-:-:S02]  /*337b0*/  IADD3 R10, P5, PT, R11, R29, RZ ;  /* 0x0000001d0b0a7210 */ /* 0x000fc40007fbe0ff */
[----:B------:R-:W-:Y:S02]  /*337c0*/  PRMT R41, R16, 0x7772, RZ ;  /* 0x0000777210297816 */ /* 0x000fe400000000ff */
[-C--:B-1----:R-:W-:Y:S02]  /*337d0*/  IADD3 R8, P6, PT, R3, R29.reuse, RZ ;  /* 0x0000001d03087210 */ /* 0x082fe40007fde0ff */
[-C--:B------:R-:W-:Y:S02]  /*337e0*/  LEA.HI.X.SX32 R11, R11, R30.reuse, 0x1, P5 ;  /* 0x0000001e0b0b7211 */ /* 0x080fe400028f0eff */
[----:B------:R-:W-:Y:S02]  /*337f0*/  LEA.HI.X.SX32 R9, R3, R30, 0x1, P6 ;  /* 0x0000001e03097211 */ /* 0x000fe400030f0eff */
[----:B------:R-:W-:Y:S02]  /*33800*/  IADD3 R34, P6, PT, R32, R29, RZ ;  /* 0x0000001d20227210 */ /* 0x000fe40007fde0ff */
[----:B------:R-:W-:Y:S01]  /*33810*/  PRMT R39, R16, 0x7773, RZ ;  /* 0x0000777310277816 */ /* 0x000fe200000000ff */
[----:B------:R-:W-:Y:S01]  /*33820*/  @P3 STG.E.U8 desc[UR24][R8.64], R41 ;  /* 0x0000002908003986 */ /* 0x000fe2000c101118 */
[----:B------:R-:W-:-:S02]  /*33830*/  LOP3.LUT R45, R0, 0x2c, R33, 0xfe, !PT ;  /* 0x0000002c002d7812 */ /* 0x000fc400078efe21 */
[----:B------:R-:W-:Y:S01]  /*33840*/  LEA.HI.X.SX32 R35, R32, R30, 0x1, P6 ;  /* 0x0000001e20237211 */ /* 0x000fe200030f0eff */
[----:B------:R1:W-:Y:S01]  /*33850*/  @P2 STG.E.U8 desc[UR24][R10.64], R39 ;  /* 0x000000270a002986 */ /* 0x0003e2000c101118 */
[----:B0-----:R-:W-:Y:S01]  /*33860*/  PRMT R37, R17, 0x7770, RZ ;  /* 0x0000777011257816 */ /* 0x001fe200000000ff */
[CC--:B------:R-:W-:Y:S01]  /*33870*/  IMAD R16, R45.reuse, R28.reuse, RZ ;  /* 0x0000001c2d107224 */ /* 0x0c0fe200078e02ff */
[C---:B------:R-:W-:Y:S02]  /*33880*/  LOP3.LUT R3, R0.reuse, 0x2a, R33, 0xfe, !PT ;  /* 0x0000002a00037812 */ /* 0x040fe400078efe21 */
[----:B------:R-:W-:Y:S01]  /*33890*/  LOP3.LUT R43, R0, UR28, RZ, 0xfc, !PT ;  /* 0x0000001c002b7c12 */ /* 0x000fe2000f8efcff */
[----:B------:R0:W-:Y:S01]  /*338a0*/  @P1 STG.E.U8 desc[UR24][R34.64], R37 ;  /* 0x0000002522001986 */ /* 0x0001e2000c101118 */
[----:B------:R-:W-:Y:S01]  /*338b0*/  ISETP.LT.AND P2, PT, R45, UR4, !P0 ;  /* 0x000000042d007c0c */ /* 0x000fe2000c741270 */
[----:B------:R-:W3:Y:S01]  /*338c0*/  LDCU UR4, c[0x0][0x39c] ;  /* 0x00007380ff0477ac */ /* 0x000ee20008000800 */
[C---:B----4-:R-:W-:Y:S01]  /*338d0*/  ISETP.LT.AND P3, PT, R3.reuse, UR8, !P0 ;  /* 0x0000000803007c0c */ /* 0x050fe2000c761270 */
[-C--:B------:R-:W-:Y:S01]  /*338e0*/  IMAD R3, R3, R28.reuse, RZ ;  /* 0x0000001c03037224 */ /* 0x080fe200078e02ff */
[C---:B--2---:R-:W-:Y:S01]  /*338f0*/  ISETP.LT.AND P1, PT, R43.reuse, UR5, !P0 ;  /* 0x000000052b007c0c */ /* 0x044fe2000c721270 */
[----:B------:R-:W2:Y:S01]  /*33900*/  LDCU UR5, c[0x0][0x39c] ;  /* 0x00007380ff0577ac */ /* 0x000ea20008000800 */
[----:B------:R-:W-:Y:S01]  /*33910*/  IMAD R32, R43, R28, RZ ;  /* 0x0000001c2b207224 */ /* 0x000fe200078e02ff */
[----:B-1----:R-:W-:-:S02]  /*33920*/  IADD3 R10, P5, PT, R16, R29, RZ ;  /* 0x0000001d100a7210 */ /* 0x002fc40007fbe0ff */
[-C--:B------:R-:W-:Y:S01]  /*33930*/  IADD3 R8, P6, PT, R3, R29.reuse, RZ ;  /* 0x0000001d03087210 */ /* 0x080fe20007fde0ff */
[----:B------:R-:W1:Y:S01]  /*33940*/  LDCU UR8, c[0x0][0x39c] ;  /* 0x00007380ff0877ac */ /* 0x000e620008000800 */
[----:B------:R-:W-:Y:S02]  /*33950*/  PRMT R41, R17, 0x7771, RZ ;  /* 0x0000777111297816 */ /* 0x000fe400000000ff */
[-C--:B------:R-:W-:Y:S02]  /*33960*/  LEA.HI.X.SX32 R9, R3, R30.reuse, 0x1, P6 ;  /* 0x0000001e03097211 */ /* 0x080fe400030f0eff */
[----:B0-----:R-:W-:Y:S02]  /*33970*/  IADD3 R34, P6, PT, R32, R29, RZ ;  /* 0x0000001d20227210 */ /* 0x001fe40007fde0ff */
[----:B------:R-:W-:Y:S01]  /*33980*/  LEA.HI.X.SX32 R11, R16, R30, 0x1, P5 ;  /* 0x0000001e100b7211 */ /* 0x000fe200028f0eff */
[----:B------:R0:W-:Y:S01]  /*33990*/  @P3 STG.E.U8 desc[UR24][R8.64], R41 ;  /* 0x0000002908003986 */ /* 0x0001e2000c101118 */
[----:B------:R-:W-:-:S02]  /*339a0*/  PRMT R39, R17, 0x7772, RZ ;  /* 0x0000777211277816 */ /* 0x000fc400000000ff */
[C-C-:B------:R-:W-:Y:S02]  /*339b0*/  LOP3.LUT R3, R0.reuse, 0x30, R33.reuse, 0xfe, !PT ;  /* 0x0000003000037812 */ /* 0x140fe400078efe21 */
[----:B------:R-:W-:Y:S01]  /*339c0*/  PRMT R37, R17, 0x7773, RZ ;  /* 0x0000777311257816 */ /* 0x000fe200000000ff */
[----:B------:R4:W-:Y:S01]  /*339d0*/  @P2 STG.E.U8 desc[UR24][R10.64], R39 ;  /* 0x000000270a002986 */ /* 0x0009e2000c101118 */
[--C-:B------:R-:W-:Y:S02]  /*339e0*/  LOP3.LUT R17, R0, 0x32, R33.reuse, 0xfe, !PT ;  /* 0x0000003200117812 */ /* 0x100fe400078efe21 */
[----:B------:R-:W-:Y:S02]  /*339f0*/  LEA.HI.X.SX32 R35, R32, R30, 0x1, P6 ;  /* 0x0000001e20237211 */ /* 0x000fe400030f0eff */
[C---:B---3--:R-:W-:Y:S01]  /*33a00*/  ISETP.LT.AND P3, PT, R3.reuse, UR6, !P0 ;  /* 0x0000000603007c0c */ /* 0x048fe2000c761270 */
[-C--:B------:R-:W-:Y:S01]  /*33a10*/  IMAD R3, R3, R28.reuse, RZ ;  /* 0x0000001c03037224 */ /* 0x080fe200078e02ff */
[----:B------:R-:W-:Y:S01]  /*33a20*/  LOP3.LUT R43, R0, 0x34, R33, 0xfe, !PT ;  /* 0x00000034002b7812 */ /* 0x000fe200078efe21 */
[----:B------:R3:W-:Y:S01]  /*33a30*/  @P1 STG.E.U8 desc[UR24][R34.64], R37 ;  /* 0x0000002522001986 */ /* 0x0007e2000c101118 */
[----:B------:R-:W-:Y:S01]  /*33a40*/  ISETP.LT.AND P2, PT, R17, UR4, !P0 ;  /* 0x0000000411007c0c */ /* 0x000fe2000c741270 */
[----:B------:R-:W1:Y:S01]  /*33a50*/  LDCU UR4, c[0x0][0x39c] ;  /* 0x00007380ff0477ac */ /* 0x000e620008000800 */
[----:B--2---:R-:W-:Y:S01]  /*33a60*/  ISETP.LT.AND P1, PT, R43, UR5, !P0 ;  /* 0x000000052b007c0c */ /* 0x004fe2000c721270 */
[-C--:B------:R-:W-:Y:S01]  /*33a70*/  IMAD R17, R17, R28.reuse, RZ ;  /* 0x0000001c11117224 */ /* 0x080fe200078e02ff */
[----:B0-----:R-:W-:Y:S01]  /*33a80*/  IADD3 R8, P6, PT, R3, R29, RZ ;  /* 0x0000001d03087210 */ /* 0x001fe20007fde0ff */
[----:B------:R-:W0:Y:S01]  /*33a90*/  LDCU UR5, c[0x0][0x39c] ;  /* 0x00007380ff0577ac */ /* 0x000e220008000800 */
[----:B------:R-:W-:Y:S01]  /*33aa0*/  IMAD R32, R43, R28, RZ ;  /* 0x0000001c2b207224 */ /* 0x000fe200078e02ff */
[----:B----4-:R-:W-:-:S02]  /*33ab0*/  PRMT R39, R18, 0x7770, RZ ;  /* 0x0000777012277816 */ /* 0x010fc400000000ff */
[-C--:B------:R-:W-:Y:S01]  /*33ac0*/  LEA.HI.X.SX32 R9, R3, R30.reuse, 0x1, P6 ;  /* 0x0000001e03097211 */ /* 0x080fe200030f0eff */
[----:B------:R-:W2:Y:S01]  /*33ad0*/  LDCU UR6, c[0x0][0x39c] ;  /* 0x00007380ff0677ac */ /* 0x000ea20008000800 */
[CC--:B------:R-:W-:Y:S02]  /*33ae0*/  IADD3 R10, P5, PT, R17.reuse, R29.reuse, RZ ;  /* 0x0000001d110a7210 */ /* 0x0c0fe40007fbe0ff */
[----:B------:R-:W-:Y:S01]  /*33af0*/  LOP3.LUT R3, R0, 0x36, R33, 0xfe, !PT ;  /* 0x0000003600037812 */ /* 0x000fe200078efe21 */
[----:B------:R4:W-:Y:S01]  /*33b00*/  @P3 STG.E.U8 desc[UR24][R8.64], R39 ;  /* 0x0000002708003986 */ /* 0x0009e2000c101118 */
[----:B------:R-:W-:Y:S02]  /*33b10*/  IADD3 R16, P6, PT, R32, R29, RZ ;  /* 0x0000001d20107210 */ /* 0x000fe40007fde0ff */
[----:B------:R-:W-:Y:S02]  /*33b20*/  LEA.HI.X.SX32 R11, R17, R30, 0x1, P5 ;  /* 0x0000001e110b7211 */ /* 0x000fe400028f0eff */
[----:B---3--:R-:W-:-:S02]  /*33b30*/  PRMT R37, R18, 0x7771, RZ ;  /* 0x0000777112257816 */ /* 0x008fc400000000ff */
[C---:B-1----:R-:W-:Y:S01]  /*33b40*/  ISETP.LT.AND P3, PT, R3.reuse, UR8, !P0 ;  /* 0x0000000803007c0c */ /* 0x042fe2000c761270 */
[----:B------:R-:W-:Y:S01]  /*33b50*/  IMAD R3, R3, R28, RZ ;  /* 0x0000001c03037224 */ /* 0x000fe200078e02ff */
[--C-:B------:R-:W-:Y:S01]  /*33b60*/  LOP3.LUT R43, R0, 0x38, R33.reuse, 0xfe, !PT ;  /* 0x00000038002b7812 */ /* 0x100fe200078efe21 */
[----:B------:R1:W-:Y:S01]  /*33b70*/  @P2 STG.E.U8 desc[UR24][R10.64], R37 ;  /* 0x000000250a002986 */ /* 0x0003e2000c101118 */
[----:B------:R-:W-:Y:S01]  /*33b80*/  LEA.HI.X.SX32 R17, R32, R30, 0x1, P6 ;  /* 0x0000001e20117211 */ /* 0x000fe200030f0eff */
[----:B------:R-:W3:Y:S01]  /*33b90*/  LDCU UR8, c[0x0][0x39c] ;  /* 0x00007380ff0877ac */ /* 0x000ee20008000800 */
[----:B------:R-:W-:Y:S01]  /*33ba0*/  PRMT R35, R18, 0x7772, RZ ;  /* 0x0000777212237816 */ /* 0x000fe200000000ff */
[CC--:B------:R-:W-:Y:S01]  /*33bb0*/  IMAD R32, R43.reuse, R28.reuse, RZ ;  /* 0x0000001c2b207224 */ /* 0x0c0fe200078e02ff */
[----:B------:R-:W-:Y:S02]  /*33bc0*/  LOP3.LUT R41, R0, 0x3a, R33, 0xfe, !PT ;  /* 0x0000003a00297812 */ /* 0x000fe400078efe21 */
[----:B------:R-:W-:Y:S01]  /*33bd0*/  ISETP.LT.AND P2, PT, R43, UR4, !P0 ;  /* 0x000000042b007c0c */ /* 0x000fe2000c741270 */
[----:B------:R-:W2:Y:S01]  /*33be0*/  LDCU UR4, c[0x0][0x39c] ;  /* 0x00007380ff0477ac */ /* 0x000ea20008000800 */
[----:B----4-:R-:W-:Y:S01]  /*33bf0*/  IADD3 R8, P6, PT, R3, R29, RZ ;  /* 0x0000001d03087210 */ /* 0x010fe20007fde0ff */
[----:B------:R4:W-:Y:S01]  /*33c00*/  @P1 STG.E.U8 desc[UR24][R16.64], R35 ;  /* 0x0000002310001986 */ /* 0x0009e2000c101118 */
[C---:B------:R-:W-:Y:S01]  /*33c10*/  IMAD R34, R41.reuse, R28, RZ ;  /* 0x0000001c29227224 */ /* 0x040fe200078e02ff */
[----:B0-----:R-:W-:Y:S01]  /*33c20*/  ISETP.LT.AND P1, PT, R41, UR5, !P0 ;  /* 0x0000000529007c0c */ /* 0x001fe2000c721270 */
[----:B------:R-:W0:Y:S01]  /*33c30*/  LDCU UR5, c[0x0][0x39c] ;  /* 0x00007380ff0577ac */ /* 0x000e220008000800 */
[----:B------:R-:W-:-:S02]  /*33c40*/  LEA.HI.X.SX32 R9, R3, R30, 0x1, P6 ;  /* 0x0000001e03097211 */ /* 0x000fc400030f0eff */
[-C--:B-1----:R-:W-:Y:S02]  /*33c50*/  IADD3 R10, P5, PT, R32, R29.reuse, RZ ;  /* 0x0000001d200a7210 */ /* 0x082fe40007fbe0ff */
[----:B------:R-:W-:Y:S02]  /*33c60*/  PRMT R3, R18, 0x7773, RZ ;  /* 0x0000777312037816 */ /* 0x000fe400000000ff */
[----:B------:R-:W-:Y:S02]  /*33c70*/  LOP3.LUT R41, R0, 0x3c, R33, 0xfe, !PT ;  /* 0x0000003c00297812 */ /* 0x000fe400078efe21 */
[----:B----4-:R-:W-:Y:S01]  /*33c80*/  IADD3 R16, P6, PT, R34, R29, RZ ;  /* 0x0000001d22107210 */ /* 0x010fe20007fde0ff */
[----:B------:R1:W-:Y:S01]  /*33c90*/  @P3 STG.E.U8 desc[UR24][R8.64], R3 ;  /* 0x0000000308003986 */ /* 0x0003e2000c101118 */
[----:B------:R-:W-:Y:S02]  /*33ca0*/  LEA.HI.X.SX32 R11, R32, R30, 0x1, P5 ;  /* 0x0000001e200b7211 */ /* 0x000fe400028f0eff */
[----:B------:R-:W-:-:S02]  /*33cb0*/  PRMT R37, R19, 0x7770, RZ ;  /* 0x0000777013257816 */ /* 0x000fc400000000ff */
[----:B------:R-:W-:Y:S02]  /*33cc0*/  LEA.HI.X.SX32 R17, R34, R30, 0x1, P6 ;  /* 0x0000001e22117211 */ /* 0x000fe400030f0eff */
[----:B------:R-:W-:Y:S01]  /*33cd0*/  PRMT R35, R19, 0x7771, RZ ;  /* 0x0000777113237816 */ /* 0x000fe200000000ff */
[----:B------:R4:W-:Y:S01]  /*33ce0*/  @P2 STG.E.U8 desc[UR24][R10.64], R37 ;  /* 0x000000250a002986 */ /* 0x0009e2000c101118 */
[C---:B------:R-:W-:Y:S02]  /*33cf0*/  LOP3.LUT R39, R0.reuse, UR29, RZ, 0xfc, !PT ;  /* 0x0000001d00277c12 */ /* 0x040fe4000f8efcff */
[C---:B--2---:R-:W-:Y:S01]  /*33d00*/  ISETP.LT.AND P3, PT, R41.reuse, UR4, !P0 ;  /* 0x0000000429007c0c */ /* 0x044fe2000c761270 */
[-C--:B-1----:R-:W-:Y:S01]  /*33d10*/  IMAD R3, R41, R28.reuse, RZ ;  /* 0x0000001c29037224 */ /* 0x082fe200078e02ff */
[----:B------:R-:W-:Y:S01]  /*33d20*/  LOP3.LUT R9, R0, 0x40, R33, 0xfe, !PT ;  /* 0x0000004000097812 */ /* 0x000fe200078efe21 */
[----:B------:R1:W-:Y:S01]  /*33d30*/  @P1 STG.E.U8 desc[UR24][R16.64], R35 ;  /* 0x0000002310001986 */ /* 0x0003e2000c101118 */
[C---:B0-----:R-:W-:Y:S01]  /*33d40*/  ISETP.LT.AND P2, PT, R39.reuse, UR5, !P0 ;  /* 0x0000000527007c0c */ /* 0x041fe2000c741270 */
[----:B------:R-:W-:Y:S01]  /*33d50*/  IMAD R18, R39, R28, RZ ;  /* 0x0000001c27127224 */ /* 0x000fe200078e02ff */
[----:B------:R-:W-:Y:S01]  /*33d60*/  IADD3 R8, P6, PT, R3, R29, RZ ;  /* 0x0000001d03087210 */ /* 0x000fe20007fde0ff */
[----:B------:R-:W0:Y:S01]  /*33d70*/  LDCU UR4, c[0x0][0x39c] ;  /* 0x00007380ff0477ac */ /* 0x000e220008000800 */
[----:B------:R-:W-:-:S02]  /*33d80*/  ISETP.LT.AND P1, PT, R9, UR6, !P0 ;  /* 0x0000000609007c0c */ /* 0x000fc4000c721270 */
[-C--:B----4-:R-:W-:Y:S01]  /*33d90*/  IADD3 R10, P5, PT, R18, R29.reuse, RZ ;  /* 0x0000001d120a7210 */ /* 0x090fe20007fbe0ff */
[----:B------:R-:W2:Y:S01]  /*33da0*/  LDCU UR5, c[0x0][0x39c] ;  /* 0x00007380ff0577ac */ /* 0x000ea20008000800 */
[--C-:B------:R-:W-:Y:S02]  /*33db0*/  LOP3.LUT R41, R0, 0x44, R33.reuse, 0xfe, !PT ;  /* 0x0000004400297812 */ /* 0x100fe400078efe21 */
[----:B------:R-:W-:Y:S01]  /*33dc0*/  LEA.HI.X.SX32 R11, R18, R30, 0x1, P5 ;  /* 0x0000001e120b7211 */ /* 0x000fe200028f0eff */
[----:B-1----:R-:W-:Y:S01]  /*33dd0*/  IMAD R17, R9, R28, RZ ;  /* 0x0000001c09117224 */ /* 0x002fe200078e02ff */
[----:B------:R-:W-:Y:S01]  /*33de0*/  LEA.HI.X.SX32 R9, R3, R30, 0x1, P6 ;  /* 0x0000001e03097211 */ /* 0x000fe200030f0eff */
[----:B------:R-:W1:Y:S01]  /*33df0*/  LDCU UR6, c[0x0][0x39c] ;  /* 0x00007380ff0677ac */ /* 0x000e620008000800 */
[----:B------:R-:W-:Y:S02]  /*33e00*/  LOP3.LUT R3, R0, 0x42, R33, 0xfe, !PT ;  /* 0x0000004200037812 */ /* 0x000fe400078efe21 */
[----:B------:R-:W-:-:S02]  /*33e10*/  IADD3 R16, P6, PT, R17, R29, RZ ;  /* 0x0000001d11107210 */ /* 0x000fc40007fde0ff */
[----:B------:R-:W-:Y:S02]  /*33e20*/  PRMT R35, R19, 0x7773, RZ ;  /* 0x0000777313237816 */ /* 0x000fe400000000ff */
[----:B------:R-:W-:Y:S02]  /*33e30*/  LEA.HI.X.SX32 R17, R17, R30, 0x1, P6 ;  /* 0x0000001e11117211 */ /* 0x000fe400030f0eff */
[----:B------:R-:W-:Y:S02]  /*33e40*/  PRMT R19, R19, 0x7772, RZ ;  /* 0x0000777213137816 */ /* 0x000fe400000000ff */
[C---:B---3--:R-:W-:Y:S01]  /*33e50*/  ISETP.LT.AND P6, PT, R3.reuse, UR8, !P0 ;  /* 0x0000000803007c0c */ /* 0x048fe2000c7c1270 */
[----:B------:R-:W-:Y:S01]  /*33e60*/  IMAD R3, R3, R28, RZ ;  /* 0x0000001c03037224 */ /* 0x000fe200078e02ff */
[----:B------:R-:W-:Y:S01]  /*33e70*/  LOP3.LUT R39, R0, 0x46, R33, 0xfe, !PT ;  /* 0x0000004600277812 */ /* 0x000fe200078efe21 */
[----:B------:R3:W-:Y:S01]  /*33e80*/  @P3 STG.E.U8 desc[UR24][R8.64], R19 ;  /* 0x0000001308003986 */ /* 0x0007e2000c101118 */
[----:B------:R-:W-:Y:S01]  /*33e90*/  PRMT R37, R24, 0x7770, RZ ;  /* 0x0000777018257816 */ /* 0x000fe200000000ff */
[----:B------:R-:W4:Y:S01]  /*33ea0*/  LDCU UR8, c[0x0][0x39c] ;  /* 0x00007380ff0877ac */ /* 0x000f220008000800 */
[----:B------:R-:W-:Y:S01]  /*33eb0*/  ISETP.LT.AND P3, PT, R41, UR9, !P0 ;  /* 0x0000000929007c0c */ /* 0x000fe2000c761270 */
[----:B------:R1:W-:Y:S01]  /*33ec0*/  @P2 STG.E.U8 desc[UR24][R10.64], R35 ;  /* 0x000000230a002986 */ /* 0x0003e2000c101118 */
[----:B0-----:R-:W-:Y:S01]  /*33ed0*/  ISETP.LT.AND P2, PT, R39, UR4, !P0 ;  /* 0x0000000427007c0c */ /* 0x001fe2000c741270 */
[----:B------:R-:W0:Y:S01]  /*33ee0*/  LDCU UR4, c[0x0][0x39c] ;  /* 0x00007380ff0477ac */ /* 0x000e220008000800 */
[C---:B------:R-:W-:Y:S01]  /*33ef0*/  PRMT R49, R26.reuse, 0x7770, RZ ;  /* 0x000077701a317816 */ /* 0x040fe200000000ff */
[----:B------:R0:W-:Y:S01]  /*33f00*/  @P1 STG.E.U8 desc[UR24][R16.64], R37 ;  /* 0x0000002510001986 */ /* 0x0001e2000c101118 */
[C---:B------:R-:W-:Y:S01]  /*33f10*/  PRMT R47, R26.reuse, 0x7771, RZ ;  /* 0x000077711a2f7816 */ /* 0x040fe200000000ff */
[----:B------:R-:W4:Y:S01]  /*33f20*/  LDCU UR9, c[0x0][0x39c] ;  /* 0x00007380ff0977ac */ /* 0x000f220008000800 */
[----:B------:R-:W-:-:S02]  /*33f30*/  PRMT R45, R26, 0x7772, RZ ;  /* 0x000077721a2d7816 */ /* 0x000fc400000000ff */
[-C--:B---3--:R-:W-:Y:S02]  /*33f40*/  IADD3 R8, P5, PT, R3, R29.reuse, RZ ;  /* 0x0000001d03087210 */ /* 0x088fe40007fbe0ff */
[----:B------:R-:W-:Y:S01]  /*33f50*/  LOP3.LUT R19, R0, 0x48, R33, 0xfe, !PT ;  /* 0x0000004800137812 */ /* 0x000fe200078efe21 */
[----:B-1----:R-:W-:Y:S01]  /*33f60*/  IMAD R11, R41, R28, RZ ;  /* 0x0000001c290b7224 */ /* 0x002fe200078e02ff */
[----:B------:R-:W-:Y:S01]  /*33f70*/  LEA.HI.X.SX32 R9, R3, R30, 0x1, P5 ;  /* 0x0000001e03097211 */ /* 0x000fe200028f0eff */
[-C--:B------:R-:W-:Y:S01]  /*33f80*/  IMAD R3, R39, R28.reuse, RZ ;  /* 0x0000001c27037224 */ /* 0x080fe200078e02ff */
[----:B------:R-:W-:Y:S02]  /*33f90*/  PRMT R35, R24, 0x7771, RZ ;  /* 0x0000777118237816 */ /* 0x000fe400000000ff */
[C---:B--2---:R-:W-:Y:S01]  /*33fa0*/  ISETP.LT.AND P1, PT, R19.reuse, UR5, !P0 ;  /* 0x0000000513007c0c */ /* 0x044fe2000c721270 */
[----:B------:R-:W-:Y:S01]  /*33fb0*/  IMAD R19, R19, R28, RZ ;  /* 0x0000001c13137224 */ /* 0x000fe200078e02ff */
[-C--:B------:R-:W-:Y:S01]  /*33fc0*/  IADD3 R10, P5, PT, R11, R29.reuse, RZ ;  /* 0x0000001d0b0a7210 */ /* 0x080fe20007fbe0ff */
[----:B------:R1:W-:Y:S01]  /*33fd0*/  @P6 STG.E.U8 desc[UR24][R8.64], R35 ;  /* 0x0000002308006986 */ /* 0x0003e2000c101118 */
[----:B------:R-:W2:Y:S01]  /*33fe0*/  LDCU UR5, c[0x0][0x39c] ;  /* 0x00007380ff0577ac */ /* 0x000ea20008000800 */
[----:B0-----:R-:W-:-:S02]  /*33ff0*/  IADD3 R16, P6, PT, R3, R29, RZ ;  /* 0x0000001d03107210 */ /* 0x001fc40007fde0ff */
[-C--:B------:R-:W-:Y:S02]  /*34000*/  LEA.HI.X.SX32 R11, R11, R30.reuse, 0x1, P5 ;  /* 0x0000001e0b0b7211 */ /* 0x080fe400028f0eff */
[----:B------:R-:W-:Y:S02]  /*34010*/  IADD3 R18, P5, PT, R19, R29, RZ ;  /* 0x0000001d13127210 */ /* 0x000fe40007fbe0ff */
[-C--:B------:R-:W-:Y:S01]  /*34020*/  LEA.HI.X.SX32 R17, R3, R30.reuse, 0x1, P6 ;  /* 0x0000001e03117211 */ /* 0x080fe200030f0eff */
[----:B------:R-:W-:Y:S01]  /*34030*/  @P3 STG.E.U8 desc[UR24][R10.64], R59 ;  /* 0x0000003b0a003986 */ /* 0x000fe2000c101118 */
[----:B------:R-:W-:Y:S02]  /*34040*/  LOP3.LUT R3, R0, 0x4a, R33, 0xfe, !PT ;  /* 0x0000004a00037812 */ /* 0x000fe400078efe21 */
[----:B------:R-:W-:Y:S01]  /*34050*/  LEA.HI.X.SX32 R19, R19, R30, 0x1, P5 ;  /* 0x0000001e13137211 */ /* 0x000fe200028f0eff */
[----:B------:R0:W-:Y:S01]  /*34060*/  @P2 STG.E.U8 desc[UR24][R16.64], R57 ;  /* 0x0000003910002986 */ /* 0x0001e2000c101118 */
[----:B-1----:R-:W-:-:S02]  /*34070*/  PRMT R35, R27, 0x7773, RZ ;  /* 0x000077731b237816 */ /* 0x002fc400000000ff */
[C---:B------:R-:W-:Y:S01]  /*34080*/  PRMT R37, R27.reuse, 0x7772, RZ ;  /* 0x000077721b257816 */ /* 0x040fe200000000ff */
[----:B------:R1:W-:Y:S01]  /*34090*/  @P1 STG.E.U8 desc[UR24][R18.64], R25 ;  /* 0x0000001912001986 */ /* 0x0003e2000c101118 */
[C---:B------:R-:W-:Y:S02]  /*340a0*/  PRMT R39, R27.reuse, 0x7771, RZ ;  /* 0x000077711b277816 */ /* 0x040fe400000000ff */
[----:B------:R-:W-:Y:S02]  /*340b0*/  PRMT R41, R27, 0x7770, RZ ;  /* 0x000077701b297816 */ /* 0x000fe400000000ff */
[C---:B------:R-:W-:Y:S01]  /*340c0*/  ISETP.LT.AND P5, PT, R3.reuse, UR6, !P0 ;  /* 0x0000000603007c0c */ /* 0x040fe2000c7a1270 */
[----:B------:R-:W-:Y:S01]  /*340d0*/  IMAD R3, R3, R28, RZ ;  /* 0x0000001c03037224 */ /* 0x000fe200078e02ff */
[C---:B------:R-:W-:Y:S01]  /*340e0*/  LOP3.LUT R27, R0.reuse, 0x4c, R33, 0xfe, !PT ;  /* 0x0000004c001b7812 */ /* 0x040fe200078efe21 */
[----:B------:R-:W3:Y:S01]  /*340f0*/  LDCU UR6, c[0x0][0x39c] ;  /* 0x00007380ff0677ac */ /* 0x000ee20008000800 */
[----:B------:R-:W-:-:S02]  /*34100*/  LOP3.LUT R9, R0, UR30, RZ, 0xfc, !PT ;  /* 0x0000001e00097c12 */ /* 0x000fc4000f8efcff */
[-C--:B------:R-:W-:Y:S01]  /*34110*/  IADD3 R8, P3, PT, R3, R29.reuse, RZ ;  /* 0x0000001d03087210 */ /* 0x080fe20007f7e0ff */
[CC--:B------:R-:W-:Y:S01]  /*34120*/  IMAD R24, R27.reuse, R28.reuse, RZ ;  /* 0x0000001c1b187224 */ /* 0x0c0fe200078e02ff */
[----:B------:R-:W-:Y:S01]  /*34130*/  ISETP.LT.AND P2, PT, R27, UR4, !P0 ;  /* 0x000000041b007c0c */ /* 0x000fe2000c741270 */
[C---:B0-----:R-:W-:Y:S01]  /*34140*/  IMAD R17, R9.reuse, R28, RZ ;  /* 0x0000001c09117224 */ /* 0x041fe200078e02ff */
[----:B--2---:R-:W-:Y:S01]  /*34150*/  ISETP.LT.AND P1, PT, R9, UR5, !P0 ;  /* 0x0000000509007c0c */ /* 0x004fe2000c721270 */
[----:B------:R-:W0:Y:S01]  /*34160*/  LDCU UR4, c[0x0][0x39c] ;  /* 0x00007380ff0477ac */ /* 0x000e220008000800 */
[----:B------:R-:W-:Y:S02]  /*34170*/  LEA.HI.X.SX32 R9, R3, R30, 0x1, P3 ;  /* 0x0000001e03097211 */ /* 0x000fe400018f0eff */
[-C--:B------:R-:W-:Y:S01]  /*34180*/  IADD3 R10, P6, PT, R24, R29.reuse, RZ ;  /* 0x0000001d180a7210 */ /* 0x080fe20007fde0ff */
[----:B------:R-:W2:Y:S01]  /*34190*/  LDCU UR5, c[0x0][0x39c] ;  /* 0x00007380ff0577ac */ /* 0x000ea20008000800 */
[----:B------:R-:W-:Y:S01]  /*341a0*/  LOP3.LUT R3, R0, 0x50, R33, 0xfe, !PT ;  /* 0x0000005000037812 */ /* 0x000fe200078efe21 */
[----:B------:R0:W-:Y:S01]  /*341b0*/  @P5 STG.E.U8 desc[UR24][R8.64], R55 ;  /* 0x0000003708005986 */ /* 0x0001e2000c101118 */
[----:B------:R-:W-:-:S02]  /*341c0*/  IADD3 R16, P3, PT, R17, R29, RZ ;  /* 0x0000001d11107210 */ /* 0x000fc40007f7e0ff */
[----:B------:R-:W-:Y:S02]  /*341d0*/  LEA.HI.X.SX32 R11, R24, R30, 0x1, P6 ;  /* 0x0000001e180b7211 */ /* 0x000fe400030f0eff */
[C---:B----4-:R-:W-:Y:S01]  /*341e0*/  ISETP.LT.AND P5, PT, R3.reuse, UR8, !P0 ;  /* 0x0000000803007c0c */ /* 0x050fe2000c7a1270 */
[----:B------:R-:W-:Y:S01]  /*341f0*/  IMAD R3, R3, R28, RZ ;  /* 0x0000001c03037224 */ /* 0x000fe200078e02ff */
[----:B------:R-:W-:Y:S01]  /*34200*/  LEA.HI.X.SX32 R17, R17, R30, 0x1, P3 ;  /* 0x0000001e11117211 */ /* 0x000fe200018f0eff */
[----:B------:R-:W-:Y:S01]  /*34210*/  @P2 STG.E.U8 desc[UR24][R10.64], R53 ;  /* 0x000000350a002986 */ /* 0x000fe2000c101118 */
[C-C-:B------:R-:W-:Y:S01]  /*34220*/  LOP3.LUT R27, R0.reuse, 0x52, R33.reuse, 0xfe, !PT ;  /* 0x00000052001b7812 */ /* 0x140fe200078efe21 */
[----:B------:R-:W4:Y:S01]  /*34230*/  LDCU UR8, c[0x0][0x39c] ;  /* 0x00007380ff0877ac */ /* 0x000f220008000800 */
[----:B-1----:R-:W-:Y:S01]  /*34240*/  LOP3.LUT R25, R0, 0x54, R33, 0xfe, !PT ;  /* 0x0000005400197812 */ /* 0x002fe200078efe21 */
[----:B------:R1:W-:Y:S01]  /*34250*/  @P1 STG.E.U8 desc[UR24][R16.64], R51 ;  /* 0x0000003310001986 */ /* 0x0003e2000c101118 */
[----:B------:R-:W-:-:S02]  /*34260*/  IADD3 R18, P1, PT, R3, R29, RZ ;  /* 0x0000001d03127210 */ /* 0x000fc40007f3e0ff */
[----:B0-----:R-:W-:Y:S01]  /*34270*/  ISETP.LT.AND P2, PT, R27, UR4, !P0 ;  /* 0x000000041b007c0c */ /* 0x001fe2000c741270 */
[----:B------:R-:W-:Y:S01]  /*34280*/  IMAD R8, R25, R28, RZ ;  /* 0x0000001c19087224 */ /* 0x000fe200078e02ff */
[----:B------:R-:W-:Y:S01]  /*34290*/  LEA.HI.X.SX32 R19, R3, R30, 0x1, P1 ;  /* 0x0000001e03137211 */ /* 0x000fe200008f0eff */
[----:B------:R-:W-:Y:S01]  /*342a0*/  IMAD R3, R27, R28, RZ ;  /* 0x0000001c1b037224 */ /* 0x000fe200078e02ff */
[----:B--2---:R-:W-:Y:S01]  /*342b0*/  ISETP.LT.AND P1, PT, R25, UR5, !P0 ;  /* 0x0000000519007c0c */ /* 0x004fe2000c721270 */
[----:B------:R-:W0:Y:S01]  /*342c0*/  LDCU UR4, c[0x0][0x39c] ;  /* 0x00007380ff0477ac */ /* 0x000e220008000800 */
[----:B------:R-:W-:Y:S01]  /*342d0*/  LOP3.LUT R9, R0, 0x56, R33, 0xfe, !PT ;  /* 0x0000005600097812 */ /* 0x000fe200078efe21 */
[----:B------:R2:W-:Y:S01]  /*342e0*/  @P5 STG.E.U8 desc[UR24][R18.64], R49 ;  /* 0x0000003112005986 */ /* 0x0005e2000c101118 */
[-C--:B------:R-:W-:Y:S01]  /*342f0*/  IADD3 R24, P5, PT, R8, R29.reuse, RZ ;  /* 0x0000001d08187210 */ /* 0x080fe20007fbe0ff */
[----:B------:R-:W4:Y:S01]  /*34300*/  LDCU UR5, c[0x0][0x39c] ;  /* 0x00007380ff0577ac */ /* 0x000f220008000800 */
[----:B-1----:R-:W-:-:S02]  /*34310*/  IADD3 R16, P3, PT, R3, R29, RZ ;  /* 0x0000001d03107210 */ /* 0x002fc40007f7e0ff */
[-C--:B------:R-:W-:Y:S02]  /*34320*/  LEA.HI.X.SX32 R25, R8, R30.reuse, 0x1, P5 ;  /* 0x0000001e08197211 */ /* 0x080fe400028f0eff */
[----:B------:R-:W-:Y:S01]  /*34330*/  LEA.HI.X.SX32 R17, R3, R30, 0x1, P3 ;  /* 0x0000001e03117211 */ /* 0x000fe200018f0eff */
[C---:B------:R-:W-:Y:S01]  /*34340*/  IMAD R3, R9.reuse, R28, RZ ;  /* 0x0000001c09037224 */ /* 0x040fe200078e02ff */
[----:B---3--:R-:W-:Y:S01]  /*34350*/  ISETP.LT.AND P3, PT, R9, UR6, !P0 ;  /* 0x0000000609007c0c */ /* 0x008fe2000c761270 */
[----:B------:R-:W1:Y:S01]  /*34360*/  LDCU UR6, c[0x0][0x39c] ;  /* 0x00007380ff0677ac */ /* 0x000e620008000800 */
[----:B------:R-:W3:Y:S01]  /*34370*/  LDS.128 R8, [R2] ;  /* 0x0000000002087984 */ /* 0x000ee20000000c00 */
[C-C-:B--2---:R-:W-:Y:S02]  /*34380*/  LOP3.LUT R49, R0.reuse, 0x58, R33.reuse, 0xfe, !PT ;  /* 0x0000005800317812 */ /* 0x144fe400078efe21 */
[----:B------:R-:W-:Y:S01]  /*34390*/  LOP3.LUT R27, R0, 0x5a, R33, 0xfe, !PT ;  /* 0x0000005a001b7812 */ /* 0x000fe200078efe21 */
[----:B------:R2:W-:Y:S01]  /*343a0*/  @P2 STG.E.U8 desc[UR24][R16.64], R47 ;  /* 0x0000002f10002986 */ /* 0x0005e2000c101118 */
[----:B------:R-:W-:-:S02]  /*343b0*/  PRMT R43, R26, 0x7773, RZ ;  /* 0x000077731a2b7816 */ /* 0x000fc400000000ff */
[----:B0-----:R-:W-:Y:S01]  /*343c0*/  ISETP.LT.AND P2, PT, R27, UR4, !P0 ;  /* 0x000000041b007c0c */ /* 0x001fe2000c741270 */
[----:B------:R0:W-:Y:S01]  /*343d0*/  @P1 STG.E.U8 desc[UR24][R24.64], R45 ;  /* 0x0000002d18001986 */ /* 0x0001e2000c101118 */
[-C--:B------:R-:W-:Y:S01]  /*343e0*/  IADD3 R18, P1, PT, R3, R29.reuse, RZ ;  /* 0x0000001d03127210 */ /* 0x080fe20007f3e0ff */
[----:B------:R-:W-:Y:S01]  /*343f0*/  IMAD R26, R27, R28, RZ ;  /* 0x0000001c1b1a7224 */ /* 0x000fe200078e02ff */
[----:B------:R-:W-:Y:S01]  /*34400*/  LOP3.LUT R27, R0, UR31, RZ, 0xfc, !PT ;  /* 0x0000001f001b7c12 */ /* 0x000fe2000f8efcff */
[----:B------:R-:W1:Y:S01]  /*34410*/  LDCU UR4, c[0x0][0x39c] ;  /* 0x00007380ff0477ac */ /* 0x000e620008000800 */
[----:B------:R-:W-:Y:S01]  /*34420*/  LEA.HI.X.SX32 R19, R3, R30, 0x1, P1 ;  /* 0x0000001e03137211 */ /* 0x000fe200008f0eff */
[C---:B------:R-:W-:Y:S01]  /*34430*/  IMAD R3, R49.reuse, R28, RZ ;  /* 0x0000001c31037224 */ /* 0x040fe200078e02ff */
[----:B----4-:R-:W-:Y:S01]  /*34440*/  ISETP.LT.AND P1, PT, R49, UR8, !P0 ;  /* 0x0000000831007c0c */ /* 0x010fe2000c721270 */
[----:B------:R-:W4:Y:S01]  /*34450*/  LDCU UR8, c[0x0][0x39c] ;  /* 0x00007380ff0877ac */ /* 0x000f220008000800 */
[----:B------:R-:W-:Y:S01]  /*34460*/  SHF.R.U32.HI R49, RZ, 0x6, R134 ;  /* 0x00000006ff317819 */ /* 0x000fe20000011686 */
[----:B------:R1:W-:Y:S01]  /*34470*/  @P3 STG.E.U8 desc[UR24][R18.64], R43 ;  /* 0x0000002b12003986 */ /* 0x0003e2000c101118 */
[----:B--2---:R-:W-:-:S02]  /*34480*/  IADD3 R16, P3, PT, R3, R29, RZ ;  /* 0x0000001d03107210 */ /* 0x004fc40007f7e0ff */
[-C--:B0-----:R-:W-:Y:S02]  /*34490*/  IADD3 R24, P5, PT, R26, R29.reuse, RZ ;  /* 0x0000001d1a187210 */ /* 0x081fe40007fbe0ff */
[--C-:B------:R-:W-:Y:S02]  /*344a0*/  LOP3.LUT R45, R0, 0x5c, R33.reuse, 0xfe, !PT ;  /* 0x0000005c002d7812 */ /* 0x100fe400078efe21 */
[-C--:B------:R-:W-:Y:S02]  /*344b0*/  LEA.HI.X.SX32 R17, R3, R30.reuse, 0x1, P3 ;  /* 0x0000001e03117211 */ /* 0x080fe400018f0eff */
[----:B------:R-:W-:Y:S01]  /*344c0*/  LEA.HI.X.SX32 R25, R26, R30, 0x1, P5 ;  /* 0x0000001e1a197211 */ /* 0x000fe200028f0eff */
[CC--:B------:R-:W-:Y:S01]  /*344d0*/  IMAD R3, R45.reuse, R28.reuse, RZ ;  /* 0x0000001c2d037224 */ /* 0x0c0fe200078e02ff */
[----:B------:R-:W-:Y:S01]  /*344e0*/  ISETP.LT.AND P3, PT, R45, UR5, !P0 ;  /* 0x000000052d007c0c */ /* 0x000fe2000c761270 */
[----:B------:R0:W-:Y:S01]  /*344f0*/  @P1 STG.E.U8 desc[UR24][R16.64], R41 ;  /* 0x0000002910001986 */ /* 0x0001e2000c101118 */
[C---:B-1----:R-:W-:Y:S01]  /*34500*/  ISETP.LT.AND P1, PT, R27.reuse, UR6, !P0 ;  /* 0x000000061b007c0c */ /* 0x042fe2000c721270 */
[----:B------:R-:W-:Y:S01]  /*34510*/  IMAD R27, R27, R28, RZ ;  /* 0x0000001c1b1b7224 */ /* 0x000fe200078e02ff */
[----:B------:R-:W-:Y:S01]  /*34520*/  LOP3.LUT R45, R0, 0x60, R33, 0xfe, !PT ;  /* 0x00000060002d7812 */ /* 0x000fe200078efe21 */
[----:B------:R1:W-:Y:S01]  /*34530*/  @P2 STG.E.U8 desc[UR24][R24.64], R39 ;  /* 0x0000002718002986 */ /* 0x0003e2000c101118 */
[-C--:B------:R-:W-:Y:S01]  /*34540*/  IADD3 R18, P2, PT, R3, R29.reuse, RZ ;  /* 0x0000001d03127210 */ /* 0x080fe20007f5e0ff */
[----:B------:R-:W2:Y:S01]  /*34550*/  LDCU UR5, c[0x0][0x39c] ;  /* 0x00007380ff0577ac */ /* 0x000ea20008000800 */
[----:B------:R-:W-:-:S02]  /*34560*/  IADD3 R26, P5, PT, R27, R29, RZ ;  /* 0x0000001d1b1a7210 */ /* 0x000fc40007fbe0ff */
[----:B------:R-:W-:Y:S01]  /*34570*/  LEA.HI.X.SX32 R19, R3, R30, 0x1, P2 ;  /* 0x0000001e03137211 */ /* 0x000fe200010f0eff */
[----:B------:R-:W-:Y:S01]  /*34580*/  IMAD R3, R45, R28, RZ ;  /* 0x0000001c2d037224 */ /* 0x000fe200078e02ff */
[-C--:B------:R-:W-:Y:S01]  /*34590*/  LEA.HI.X.SX32 R27, R27, R30.reuse, 0x1, P5 ;  /* 0x0000001e1b1b7211 */ /* 0x080fe200028f0eff */
[----:B------:R-:W4:Y:S01]  /*345a0*/  LDCU UR6, c[0x0][0x39c] ;  /* 0x00007380ff0677ac */ /* 0x000f220008000800 */
[----:B------:R-:W-:Y:S01]  /*345b0*/  ISETP.LT.AND P2, PT, R45, UR9, !P0 ;  /* 0x000000092d007c0c */ /* 0x000fe2000c741270 */
[----:B------:R4:W-:Y:S01]  /*345c0*/  @P3 STG.E.U8 desc[UR24][R18.64], R37 ;  /* 0x0000002512003986 */ /* 0x0009e2000c101118 */
[C---:B0-----:R-:W-:Y:S01]  /*345d0*/  IADD3 R16, P5, PT, R3.reuse, R29, RZ ;  /* 0x0000001d03107210 */ /* 0x041fe20007fbe0ff */
[----:B------:R-:W0:Y:S01]  /*345e0*/  LDCU UR9, c[0x0][0x39c] ;  /* 0x00007380ff0977ac */ /* 0x000e220008000800 */
[----:B------:R-:W-:Y:S01]  /*345f0*/  LOP3.LUT R43, R0, 0x62, R33, 0xfe, !PT ;  /* 0x00000062002b7812 */ /* 0x000fe200078efe21 */
[----:B------:R0:W-:Y:S01]  /*34600*/  @P1 STG.E.U8 desc[UR24][R26.64], R35 ;  /* 0x000000231a001986 */ /* 0x0001e2000c101118 */
[----:B------:R-:W-:-:S02]  /*34610*/  LEA.HI.X.SX32 R17, R3, R30, 0x1, P5 ;  /* 0x0000001e03117211 */ /* 0x000fc400028f0eff */
[--C-:B------:R-:W-:Y:S01]  /*34620*/  LOP3.LUT R3, R0, 0x64, R33.reuse, 0xfe, !PT ;  /* 0x0000006400037812 */ /* 0x100fe200078efe21 */
[-C--:B-1----:R-:W-:Y:S01]  /*34630*/  IMAD R25, R43, R28.reuse, RZ ;  /* 0x0000001c2b197224 */ /* 0x082fe200078e02ff */
[----:B---3--:R-:W-:Y:S02]  /*34640*/  PRMT R39, R8, 0x7770, RZ ;  /* 0x0000777008277816 */ /* 0x008fe400000000ff */
[C---:B--2---:R-:W-:Y:S01]  /*34650*/  ISETP.LT.AND P5, PT, R3.reuse, UR5, !P0 ;  /* 0x0000000503007c0c */ /* 0x044fe2000c7a1270 */
[----:B------:R-:W-:Y:S01]  /*34660*/  IMAD R3, R3, R28, RZ ;  /* 0x0000001c03037224 */ /* 0x000fe200078e02ff */
[----:B------:R-:W-:Y:S01]  /*34670*/  ISETP.LT.AND P3, PT, R43, UR4, !P0 ;  /* 0x000000042b007c0c */ /* 0x000fe2000c761270 */
[----:B------:R-:W1:Y:S01]  /*34680*/  LDCU UR4, c[0x0][0x39c] ;  /* 0x00007380ff0477ac */ /* 0x000e620008000800 */
[----:B------:R2:W-:Y:S01]  /*34690*/  @P2 STG.E.U8 desc[UR24][R16.64], R39 ;  /* 0x0000002710002986 */ /* 0x0005e2000c101118 */
[-C--:B------:R-:W-:Y:S02]  /*346a0*/  IADD3 R24, P1, PT, R25, R29.reuse, RZ ;  /* 0x0000001d19187210 */ /* 0x080fe40007f3e0ff */
[----:B------:R-:W-:Y:S01]  /*346b0*/  LOP3.LUT R41, R0, 0x66, R33, 0xfe, !PT ;  /* 0x0000006600297812 */ /* 0x000fe200078efe21 */
[----:B------:R-:W3:Y:S01]  /*346c0*/  LDCU UR5, c[0x0][0x39c] ;  /* 0x00007380ff0577ac */ /* 0x000ee20008000800 */
[----:B----4-:R-:W-:-:S02]  /*346d0*/  IADD3 R18, P2, PT, R3, R29, RZ ;  /* 0x0000001d03127210 */ /* 0x010fc40007f5e0ff */
[-C--:B------:R-:W-:Y:S02]  /*346e0*/  LEA.HI.X.SX32 R25, R25, R30.reuse, 0x1, P1 ;  /* 0x0000001e19197211 */ /* 0x080fe400008f0eff */
[----:B------:R-:W-:Y:S02]  /*346f0*/  PRMT R37, R8, 0x7771, RZ ;  /* 0x0000777108257816 */ /* 0x000fe400000000ff */
[----:B------:R-:W-:Y:S01]  /*34700*/  LEA.HI.X.SX32 R19, R3, R30, 0x1, P2 ;  /* 0x0000001e03137211 */ /* 0x000fe200010f0eff */
[C---:B------:R-:W-:Y:S01]  /*34710*/  IMAD R3, R41.reuse, R28, RZ ;  /* 0x0000001c29037224 */ /* 0x040fe200078e02ff */
[----:B------:R-:W-:Y:S01]  /*34720*/  ISETP.LT.AND P1, PT, R41, UR6, !P0 ;  /* 0x0000000629007c0c */ /* 0x000fe2000c721270 */
[----:B------:R4:W-:Y:S01]  /*34730*/  @P3 STG.E.U8 desc[UR24][R24.64], R37 ;  /* 0x0000002518003986 */ /* 0x0009e2000c101118 */
[----:B0-----:R-:W-:Y:S01]  /*34740*/  LOP3.LUT R35, R0, 0x68, R33, 0xfe, !PT ;  /* 0x0000006800237812 */ /* 0x001fe200078efe21 */
[----:B------:R-:W0:Y:S01]  /*34750*/  LDCU UR6, c[0x0][0x39c] ;  /* 0x00007380ff0677ac */ /* 0x000e220008000800 */
[----:B--2---:R-:W-:-:S02]  /*34760*/  IADD3 R16, P2, PT, R3, R29, RZ ;  /* 0x0000001d03107210 */ /* 0x004fc40007f5e0ff */
[----:B------:R-:W-:Y:S01]  /*34770*/  PRMT R27, R8, 0x7772, RZ ;  /* 0x00007772081b7816 */ /* 0x000fe200000000ff */
[----:B------:R-:W-:Y:S01]  /*34780*/  IMAD R26, R35, R28, RZ ;  /* 0x0000001c231a7224 */ /* 0x000fe200078e02ff */
[----:B------:R-:W-:Y:S02]  /*34790*/  LEA.HI.X.SX32 R17, R3, R30, 0x1, P2 ;  /* 0x0000001e03117211 */ /* 0x000fe400010f0eff */
[----:B-1----:R-:W-:Y:S01]  /*347a0*/  ISETP.LT.AND P3, PT, R35, UR4, !P0 ;  /* 0x0000000423007c0c */ /* 0x002fe2000c761270 */
[----:B------:R1:W-:Y:S01]  /*347b0*/  @P5 STG.E.U8 desc[UR24][R18.64], R27 ;  /* 0x0000001b12005986 */ /* 0x0003e2000c101118 */
[----:B------:R-:W2:Y:S01]  /*347c0*/  LDCU UR4, c[0x0][0x39c] ;  /* 0x00007380ff0477ac */ /* 0x000ea20008000800 */
[--C-:B----4-:R-:W-:Y:S02]  /*347d0*/  LOP3.LUT R25, R0, 0x6a, R33.reuse, 0xfe, !PT ;  /* 0x0000006a00197812 */ /* 0x110fe400078efe21 */
[----:B------:R-:W-:Y:S02]  /*347e0*/  PRMT R37, R8, 0x7773, RZ ;  /* 0x0000777308257816 */ /* 0x000fe400000000ff */
[C---:B---3--:R-:W-:Y:S01]  /*347f0*/  ISETP.LT.AND P2, PT, R25.reuse, UR5, !P0 ;  /* 0x0000000519007c0c */ /* 0x048fe2000c741270 */
[----:B------:R-:W-:Y:S01]  /*34800*/  IMAD R3, R25, R28, RZ ;  /* 0x0000001c19037224 */ /* 0x000fe200078e02ff */
[----:B------:R-:W-:Y:S01]  /*34810*/  IADD3 R24, P5, PT, R26, R29, RZ ;  /* 0x0000001d1a187210 */ /* 0x000fe20007fbe0ff */
[----:B------:R3:W-:Y:S01]  /*34820*/  @P1 STG.E.U8 desc[UR24][R16.64], R37 ;  /* 0x0000002510001986 */ /* 0x0007e2000c101118 */
[----:B------:R-:W4:Y:S01]  /*34830*/  LDCU UR5, c[0x0][0x39c] ;  /* 0x00007380ff0577ac */ /* 0x000f220008000800 */
[----:B------:R-:W-:-:S02]  /*34840*/  LOP3.LUT R41, R0, 0x6c, R33, 0xfe, !PT ;  /* 0x0000006c00297812 */ /* 0x000fc400078efe21 */
[-C--:B-1----:R-:W-:Y:S02]  /*34850*/  IADD3 R18, P1, PT, R3, R29.reuse, RZ ;  /* 0x0000001d03127210 */ /* 0x082fe40007f3e0ff */
[-C--:B------:R-:W-:Y:S02]  /*34860*/  LEA.HI.X.SX32 R25, R26, R30.reuse, 0x1, P5 ;  /* 0x0000001e1a197211 */ /* 0x080fe400028f0eff */
[----:B------:R-:W-:Y:S02]  /*34870*/  PRMT R35, R9, 0x7770, RZ ;  /* 0x0000777009237816 */ /* 0x000fe400000000ff */
[----:B------:R-:W-:Y:S01]  /*34880*/  LEA.HI.X.SX32 R19, R3, R30, 0x1, P1 ;  /* 0x0000001e03137211 */ /* 0x000fe200008f0eff */
[CC--:B------:R-:W-:Y:S01]  /*34890*/  IMAD R3, R41.reuse, R28.reuse, RZ ;  /* 0x0000001c29037224 */ /* 0x0c0fe200078e02ff */
[----:B------:R-:W-:Y:S01]  /*348a0*/  LOP3.LUT R39, R0, UR32, RZ, 0xfc, !PT ;  /* 0x0000002000277c12 */ /* 0x000fe2000f8efcff */
[----:B------:R1:W-:Y:S01]  /*348b0*/  @P3 STG.E.U8 desc[UR24][R24.64], R35 ;  /* 0x0000002318003986 */ /* 0x0003e2000c101118 */
[----:B------:R-:W-:Y:S01]  /*348c0*/  ISETP.LT.AND P1, PT, R41, UR8, !P0 ;  /* 0x0000000829007c0c */ /* 0x000fe2000c721270 */
[----:B------:R-:W0:Y:S01]  /*348d0*/  LDCU UR8, c[0x0][0x39c] ;  /* 0x00007380ff0877ac */ /* 0x000e220008000800 */
[----:B------:R-:W-:Y:S01]  /*348e0*/  PRMT R27, R9, 0x7771, RZ ;  /* 0x00007771091b7816 */ /* 0x000fe200000000ff */
[----:B------:R-:W-:Y:S01]  /*348f0*/  IMAD R8, R39, R28, RZ ;  /* 0x0000001c27087224 */ /* 0x000fe200078e02ff */
[----:B---3--:R-:W-:-:S02]  /*34900*/  IADD3 R16, P3, PT, R3, R29, RZ ;  /* 0x0000001d03107210 */ /* 0x008fc40007f7e0ff */
[C-C-:B------:R-:W-:Y:S01]  /*34910*/  LOP3.LUT R37, R0.reuse, 0x72, R33.reuse, 0xfe, !PT ;  /* 0x0000007200257812 */ /* 0x140fe200078efe21 */
[----:B------:R3:W-:Y:S01]  /*34920*/  @P2 STG.E.U8 desc[UR24][R18.64], R27 ;  /* 0x0000001b12002986 */ /* 0x0007e2000c101118 */
[----:B------:R-:W-:Y:S02]  /*34930*/  LEA.HI.X.SX32 R17, R3, R30, 0x1, P3 ;  /* 0x0000001e03117211 */ /* 0x000fe400018f0eff */
[----:B--2---:R-:W-:Y:S01]  /*34940*/  ISETP.LT.AND P2, PT, R39, UR4, !P0 ;  /* 0x0000000427007c0c */ /* 0x004fe2000c741270 */
[----:B------:R-:W2:Y:S01]  /*34950*/  LDCU UR4, c[0x0][0x39c] ;  /* 0x00007380ff0477ac */ /* 0x000ea20008000800 */
[----:B-1----:R-:W-:Y:S02]  /*34960*/  LOP3.LUT R25, R0, 0x70, R33, 0xfe, !PT ;  /* 0x0000007000197812 */ /* 0x002fe400078efe21 */
[----:B------:R-:W-:Y:S02]  /*34970*/  PRMT R35, R9, 0x7772, RZ ;  /* 0x0000777209237816 */ /* 0x000fe400000000ff */
[CC--:B------:R-:W-:Y:S01]  /*34980*/  IADD3 R24, P5, PT, R8.reuse, R29.reuse, RZ ;  /* 0x0000001d08187210 */ /* 0x0c0fe20007fbe0ff */
[C---:B------:R-:W-:Y:S01]  /*34990*/  IMAD R3, R25.reuse, R28, RZ ;  /* 0x0000001c19037224 */ /* 0x040fe200078e02ff */
[----:B----4-:R-:W-:Y:S01]  /*349a0*/  ISETP.LT.AND P3, PT, R25, UR5, !P0 ;  /* 0x0000000519007c0c */ /* 0x010fe2000c761270 */
[----:B------:R1:W-:Y:S01]  /*349b0*/  @P1 STG.E.U8 desc[UR24][R16.64], R35 ;  /* 0x0000002310001986 */ /* 0x0003e2000c101118 */
[----:B------:R-:W-:Y:S01]  /*349c0*/  LEA.HI.X.SX32 R25, R8, R30, 0x1, P5 ;  /* 0x0000001e08197211 */ /* 0x000fe200028f0eff */
[----:B------:R-:W4:Y:S01]  /*349d0*/  LDCU UR5, c[0x0][0x39c] ;  /* 0x00007380ff0577ac */ /* 0x000f220008000800 */
[----:B------:R-:W-:-:S02]  /*349e0*/  IADD3 R8, P1, PT, R3, R29, RZ ;  /* 0x0000001d03087210 */ /* 0x000fc40007f3e0ff */
[----:B---3--:R-:W-:Y:S02]  /*349f0*/  PRMT R27, R9, 0x7773, RZ ;  /* 0x00007773091b7816 */ /* 0x008fe400000000ff */
[----:B------:R-:W-:Y:S01]  /*34a00*/  LEA.HI.X.SX32 R9, R3, R30, 0x1, P1 ;  /* 0x0000001e03097211 */ /* 0x000fe200008f0eff */
[C---:B------:R-:W-:Y:S01]  /*34a10*/  IMAD R3, R37.reuse, R28, RZ ;  /* 0x0000001c25037224 */ /* 0x040fe200078e02ff */
[----:B0-----:R-:W-:Y:S01]  /*34a20*/  ISETP.LT.AND P5, PT, R37, UR6, !P0 ;  /* 0x0000000625007c0c */ /* 0x001fe2000c7a1270 */
[----:B------:R0:W-:Y:S01]  /*34a30*/  @P2 STG.E.U8 desc[UR24][R24.64], R27 ;  /* 0x0000001b18002986 */ /* 0x0001e2000c101118 */
[C-C-:B------:R-:W-:Y:S01]  /*34a40*/  LOP3.LUT R39, R0.reuse, 0x74, R33.reuse, 0xfe, !PT ;  /* 0x0000007400277812 */ /* 0x140fe200078efe21 */
[----:B------:R-:W3:Y:S01]  /*34a50*/  LDCU UR6, c[0x0][0x39c] ;  /* 0x00007380ff0677ac */ /* 0x000ee20008000800 */
[----:B-1----:R-:W-:Y:S02]  /*34a60*/  IADD3 R16, P2, PT, R3, R29, RZ ;  /* 0x0000001d03107210 */ /* 0x002fe40007f5e0ff */
[----:B------:R-:W-:-:S02]  /*34a70*/  LOP3.LUT R35, R0, 0x76, R33, 0xfe, !PT ;  /* 0x0000007600237812 */ /* 0x000fc400078efe21 */
[C---:B------:R-:W-:Y:S02]  /*34a80*/  PRMT R19, R10.reuse, 0x7770, RZ ;  /* 0x000077700a137816 */ /* 0x040fe400000000ff */
[----:B------:R-:W-:Y:S01]  /*34a90*/  LEA.HI.X.SX32 R17, R3, R30, 0x1, P2 ;  /* 0x0000001e03117211 */ /* 0x000fe200010f0eff */
[-C--:B------:R-:W-:Y:S01]  /*34aa0*/  IMAD R3, R39, R28.reuse, RZ ;  /* 0x0000001c27037224 */ /* 0x080fe200078e02ff */
[----:B------:R-:W-:Y:S01]  /*34ab0*/  PRMT R37, R10, 0x7771, RZ ;  /* 0x000077710a257816 */ /* 0x000fe200000000ff */
[----:B0-----:R-:W-:Y:S01]  /*34ac0*/  IMAD R24, R35, R28, RZ ;  /* 0x0000001c23187224 */ /* 0x001fe200078e02ff */
[----:B--2---:R-:W-:Y:S01]  /*34ad0*/  ISETP.LT.AND P1, PT, R39, UR4, !P0 ;  /* 0x0000000427007c0c */ /* 0x004fe2000c721270 */
[----:B------:R0:W-:Y:S01]  /*34ae0*/  @P3 STG.E.U8 desc[UR24][R8.64], R19 ;  /* 0x0000001308003986 */ /* 0x0001e2000c101118 */
[----:B----4-:R-:W-:Y:S01]  /*34af0*/  ISETP.LT.AND P2, PT, R35, UR5, !P0 ;  /* 0x0000000523007c0c */ /* 0x010fe2000c741270 */
[----:B------:R-:W1:Y:S01]  /*34b00*/  LDCU UR4, c[0x0][0x39c] ;  /* 0x00007380ff0477ac */ /* 0x000e620008000800 */
[-C--:B------:R-:W-:Y:S01]  /*34b10*/  IADD3 R18, P3, PT, R3, R29.reuse, RZ ;  /* 0x0000001d03127210 */ /* 0x080fe20007f7e0ff */
[----:B------:R2:W-:Y:S01]  /*34b20*/  @P5 STG.E.U8 desc[UR24][R16.64], R37 ;  /* 0x0000002510005986 */ /* 0x0005e2000c101118 */
[----:B------:R-:W-:Y:S01]  /*34b30*/  IADD3 R26, P6, PT, R24, R29, RZ ;  /* 0x0000001d181a7210 */ /* 0x000fe20007fde0ff */
[----:B------:R-:W4:Y:S01]  /*34b40*/  LDCU UR5, c[0x0][0x39c] ;  /* 0x00007380ff0577ac */ /* 0x000f220008000800 */
[----:B------:R-:W-:-:S02]  /*34b50*/  PRMT R25, R10, 0x7772, RZ ;  /* 0x000077720a197816 */ /* 0x000fc400000000ff */
[-C--:B------:R-:W-:Y:S02]  /*34b60*/  LEA.HI.X.SX32 R27, R24, R30.reuse, 0x1, P6 ;  /* 0x0000001e181b7211 */ /* 0x080fe400030f0eff */
[----:B------:R-:W-:Y:S02]  /*34b70*/  PRMT R35, R10, 0x7773, RZ ;  /* 0x000077730a237816 */ /* 0x000fe400000000ff */
[----:B0-----:R-:W-:Y:S02]  /*34b80*/  LOP3.LUT R8, R31, 0x84, RZ, 0xfc, !PT ;  /* 0x000000841f087812 */ /* 0x001fe400078efcff */
[----:B------:R-:W-:Y:S02]  /*34b90*/  LEA.HI.X.SX32 R19, R3, R30, 0x1, P3 ;  /* 0x0000001e03137211 */ /* 0x000fe400018f0eff */
[----:B--2---:R-:W-:Y:S02]  /*34ba0*/  LOP3.LUT R37, R0, 0x78, R33, 0xfe, !PT ;  /* 0x0000007800257812 */ /* 0x004fe400078efe21 */
[----:B------:R-:W-:Y:S01]  /*34bb0*/  ISETP.LT.AND P5, PT, R8, UR8, !P0 ;  /* 0x0000000808007c0c */ /* 0x000fe2000c7a1270 */
[----:B------:R0:W-:Y:S01]  /*34bc0*/  @P1 STG.E.U8 desc[UR24][R18.64], R25 ;  /* 0x0000001912001986 */ /* 0x0001e2000c101118 */
[C---:B---3--:R-:W-:Y:S01]  /*34bd0*/  ISETP.LT.AND P3, PT, R37.reuse, UR6, !P0 ;  /* 0x0000000625007c0c */ /* 0x048fe2000c761270 */
[----:B------:R-:W-:Y:S01]  /*34be0*/  IMAD R8, R37, R28, RZ ;  /* 0x0000001c25087224 */ /* 0x000fe200078e02ff */
[----:B------:R-:W2:Y:S01]  /*34bf0*/  LDCU UR8, c[0x0][0x39c] ;  /* 0x00007380ff0877ac */ /* 0x000ea20008000800 */
[----:B------:R3:W-:Y:S01]  /*34c00*/  @P2 STG.E.U8 desc[UR24][R26.64], R35 ;  /* 0x000000231a002986 */ /* 0x0007e2000c101118 */
[----:B------:R-:W-:-:S02]  /*34c10*/  PRMT R39, R11, 0x7770, RZ ;  /* 0x000077700b277816 */ /* 0x000fc400000000ff */
[C-C-:B------:R-:W-:Y:S01]  /*34c20*/  LOP3.LUT R3, R0.reuse, 0xfe, R49.reuse, 0xfe, !PT ;  /* 0x000000fe00037812 */ /* 0x140fe200078efe31 */
[----:B------:R-:W2:Y:S01]  /*34c30*/  LDCU UR6, c[0x0][0x39c] ;  /* 0x00007380ff0677ac */ /* 0x000ea20008000800 */
[C-C-:B------:R-:W-:Y:S02]  /*34c40*/  LOP3.LUT R9, R0.reuse, 0xee, R49.reuse, 0xfe, !PT ;  /* 0x000000ee00097812 */ /* 0x140fe400078efe31 */
[C-C-:B------:R-:W-:Y:S02]  /*34c50*/  LOP3.LUT R17, R0.reuse, 0xde, R49.reuse, 0xfe, !PT ;  /* 0x000000de00117812 */ /* 0x140fe400078efe31 */
[C-C-:B0-----:R-:W-:Y:S02]  /*34c60*/  LOP3.LUT R19, R0.reuse, 0xce, R49.reuse, 0xfe, !PT ;  /* 0x000000ce00137812 */ /* 0x141fe400078efe31 */
[----:B------:R-:W-:Y:S02]  /*34c70*/  LOP3.LUT R25, R0, 0xbe, R49, 0xfe, !PT ;  /* 0x000000be00197812 */ /* 0x000fe400078efe31 */
[----:B---3--:R-:W-:-:S02]  /*34c80*/  IADD3 R26, P1, PT, R8, R29, RZ ;  /* 0x0000001d081a7210 */ /* 0x008fc40007f3e0ff */
[--C-:B------:R-:W-:Y:S02]  /*34c90*/  LOP3.LUT R35, R0, 0x7a, R33.reuse, 0xfe, !PT ;  /* 0x0000007a00237812 */ /* 0x100fe400078efe21 */
[----:B------:R-:W-:Y:S02]  /*34ca0*/  LEA.HI.X.SX32 R27, R8, R30, 0x1, P1 ;  /* 0x0000001e081b7211 */ /* 0x000fe400008f0eff */
[C---:B------:R-:W-:Y:S01]  /*34cb0*/  LOP3.LUT R33, R0.reuse, 0x7c, R33, 0xfe, !PT ;  /* 0x0000007c00217812 */ /* 0x040fe200078efe21 */
[C---:B------:R-:W-:Y:S01]  /*34cc0*/  IMAD R8, R35.reuse, R28, RZ ;  /* 0x0000001c23087224 */ /* 0x040fe200078e02ff */
[----:B-1----:R-:W-:Y:S01]  /*34cd0*/  ISETP.LT.AND P2, PT, R35, UR4, !P0 ;  /* 0x0000000423007c0c */ /* 0x002fe2000c741270 */
[----:B------:R-:W0:Y:S01]  /*34ce0*/  LDCU UR4, c[0x0][0x39c] ;  /* 0x00007380ff0477ac */ /* 0x000e220008000800 */
[C-C-:B------:R-:W-:Y:S01]  /*34cf0*/  LOP3.LUT R45, R0.reuse, 0xae, R49.reuse, 0xfe, !PT ;  /* 0x000000ae002d7812 */ /* 0x140fe200078efe31 */
[----:B------:R1:W-:Y:S01]  /*34d00*/  @P3 STG.E.U8 desc[UR24][R26.64], R39 ;  /* 0x000000271a003986 */ /* 0x0003e2000c101118 */
[----:B------:R-:W-:-:S02]  /*34d10*/  LOP3.LUT R47, R0, 0x9e, R49, 0xfe, !PT ;  /* 0x0000009e002f7812 */ /* 0x000fc400078efe31 */
[C---:B------:R-:W-:Y:S02]  /*34d20*/  LOP3.LUT R49, R0.reuse, 0x8e, R49, 0xfe, !PT ;  /* 0x0000008e00317812 */ /* 0x040fe400078efe31 */
[----:B------:R-:W-:Y:S01]  /*34d30*/  LOP3.LUT R35, R0, UR11, RZ, 0xfc, !PT ;  /* 0x0000000b00237c12 */ /* 0x000fe2000f8efcff */
[C---:B------:R-:W-:Y:S01]  /*34d40*/  IMAD R0, R33.reuse, R28, RZ ;  /* 0x0000001c21007224 */ /* 0x040fe200078e02ff */
[CC--:B------:R-:W-:Y:S02]  /*34d50*/  IADD3 R32, P6, PT, R8.reuse, R29.reuse, RZ ;  /* 0x0000001d08207210 */ /* 0x0c0fe40007fde0ff */
[----:B----4-:R-:W-:Y:S01]  /*34d60*/  ISETP.LT.AND P3, PT, R33, UR5, !P0 ;  /* 0x0000000521007c0c */ /* 0x010fe2000c761270 */
[----:B------:R-:W3:Y:S01]  /*34d70*/  LDCU UR5, c[0x0][0x39c] ;  /* 0x00007380ff0577ac */ /* 0x000ee20008000800 */
[----:B------:R-:W-:Y:S01]  /*34d80*/  LEA.HI.X.SX32 R33, R8, R30, 0x1, P6 ;  /* 0x0000001e08217211 */ /* 0x000fe200030f0eff */
[----:B------:R-:W-:Y:S01]  /*34d90*/  IMAD R8, R35, R28, RZ ;  /* 0x0000001c23087224 */ /* 0x000fe200078e02ff */
[----:B------:R-:W-:-:S02]  /*34da0*/  IADD3 R34, P6, PT, R0, R29, RZ ;  /* 0x0000001d00227210 */ /* 0x000fc40007fde0ff */
[----:B--2---:R-:W-:Y:S01]  /*34db0*/  ISETP.LT.AND P1, PT, R35, UR8, !P0 ;  /* 0x0000000823007c0c */ /* 0x004fe2000c721270 */
[----:B------:R-:W2:Y:S01]  /*34dc0*/  LDCU UR8, c[0x0][0x39c] ;  /* 0x00007380ff0877ac */ /* 0x000ea20008000800 */
[C---:B------:R-:W-:Y:S02]  /*34dd0*/  PRMT R37, R11.reuse, 0x7771, RZ ;  /* 0x000077710b257816 */ /* 0x040fe400000000ff */
[----:B------:R-:W-:Y:S02]  /*34de0*/  LEA.HI.X.SX32 R35, R0, R30, 0x1, P6 ;  /* 0x0000001e00237211 */ /* 0x000fe400030f0eff */
[----:B------:R-:W-:Y:S01]  /*34df0*/  PRMT R41, R11, 0x7772, RZ ;  /* 0x000077720b297816 */ /* 0x000fe200000000ff */
[----:B------:R4:W-:Y:S01]  /*34e00*/  @P2 STG.E.U8 desc[UR24][R32.64], R37 ;  /* 0x0000002520002986 */ /* 0x0009e2000c101118 */
[C---:B------:R-:W-:Y:S02]  /*34e10*/  LOP3.LUT R10, R31.reuse, 0x86, RZ, 0xfc, !PT ;  /* 0x000000861f0a7812 */ /* 0x040fe400078efcff */
[----:B-1----:R-:W-:Y:S01]  /*34e20*/  LOP3.LUT R27, R31, 0x80, RZ, 0xfc, !PT ;  /* 0x000000801f1b7812 */ /* 0x002fe200078efcff */
[----:B------:R1:W-:Y:S01]  /*34e30*/  @P3 STG.E.U8 desc[UR24][R34.64], R41 ;  /* 0x0000002922003986 */ /* 0x0003e2000c101118 */
[----:B------:R-:W-:-:S02]  /*34e40*/  ISETP.LT.AND P2, PT, R10, UR9, !P0 ;  /* 0x000000090a007c0c */ /* 0x000fc4000c741270 */
[C---:B0-----:R-:W-:Y:S01]  /*34e50*/  ISETP.LT.AND P3, PT, R27.reuse, UR4, !P0 ;  /* 0x000000041b007c0c */ /* 0x041fe2000c761270 */
[----:B------:R-:W-:Y:S01]  /*34e60*/  IMAD R27, R27, R28, RZ ;  /* 0x0000001c1b1b7224 */ /* 0x000fe200078e02ff */
[-C--:B------:R-:W-:Y:S01]  /*34e70*/  IADD3 R10, P6, PT, R8, R29.reuse, RZ ;  /* 0x0000001d080a7210 */ /* 0x080fe20007fde0ff */
[----:B------:R-:W0:Y:S01]  /*34e80*/  LDCU UR4, c[0x0][0x39c] ;  /* 0x00007380ff0477ac */ /* 0x000e220008000800 */
[----:B------:R-:W-:Y:S01]  /*34e90*/  PRMT R39, R11, 0x7773, RZ ;  /* 0x000077730b277816 */ /* 0x000fe200000000ff */
[----:B----4-:R-:W-:Y:S01]  /*34ea0*/  IMAD R37, R28, 0x2, R27 ;  /* 0x000000021c257824 */ /* 0x010fe200078e021b */
[-C--:B------:R-:W-:Y:S02]  /*34eb0*/  LEA.HI.X.SX32 R11, R8, R30.reuse, 0x1, P6 ;  /* 0x0000001e080b7211 */ /* 0x080fe400030f0eff */
[----:B------:R-:W-:Y:S02]  /*34ec0*/  IADD3 R26, P6, PT, R27, R29, RZ ;  /* 0x0000001d1b1a7210 */ /* 0x000fe40007fde0ff */
[----:B------:R-:W-:Y:S01]  /*34ed0*/  LOP3.LUT R0, R31, 0x88, RZ, 0xfc, !PT ;  /* 0x000000881f007812 */ /* 0x000fe200078efcff */
[----:B------:R4:W-:Y:S01]  /*34ee0*/  @P1 STG.E.U8 desc[UR24][R10.64], R39 ;  /* 0x000000270a001986 */ /* 0x0009e2000c101118 */
[----:B------:R-:W-:-:S02]  /*34ef0*/  LEA.HI.X.SX32 R27, R27, R30, 0x1, P6 ;  /* 0x0000001e1b1b7211 */ /* 0x000fc400030f0eff */
[CC--:B------:R-:W-:Y:S02]  /*34f00*/  IADD3 R32, P6, PT, R37.reuse, R29.reuse, RZ ;  /* 0x0000001d25207210 */ /* 0x0c0fe40007fde0ff */
[----:B---3--:R-:W-:Y:S01]  /*34f10*/  ISETP.LT.AND P1, PT, R0, UR5, !P0 ;  /* 0x0000000500007c0c */ /* 0x008fe2000c721270 */
[----:B------:R-:W3:Y:S01]  /*34f20*/  LDCU UR5, c[0x0][0x39c] ;  /* 0x00007380ff0577ac */ /* 0x000ee20008000800 */
[----:B------:R-:W-:Y:S02]  /*34f30*/  PRMT R43, R4, 0x7770, RZ ;  /* 0x00007770042b7816 */ /* 0x000fe400000000ff */
[----:B------:R-:W-:Y:S01]  /*34f40*/  LEA.HI.X.SX32 R33, R37, R30, 0x1, P6 ;  /* 0x0000001e25217211 */ /* 0x000fe200030f0eff */
[----:B------:R-:W-:Y:S01]  /*34f50*/  IMAD R37, R28, 0x2, R37 ;  /* 0x000000021c257824 */ /* 0x000fe200078e0225 */
[----:B-1----:R-:W-:Y:S01]  /*34f60*/  PRMT R41, R4, 0x7771, RZ ;  /* 0x0000777104297816 */ /* 0x002fe200000000ff */
[----:B------:R1:W-:Y:S01]  /*34f70*/  @P3 STG.E.U8 desc[UR24][R26.64], R43 ;  /* 0x0000002b1a003986 */ /* 0x0003e2000c101118 */
[----:B------:R-:W-:Y:S01]  /*34f80*/  LOP3.LUT R0, R31, 0x8a, RZ, 0xfc, !PT ;  /* 0x0000008a1f007812 */ /* 0x000fe200078efcff */
[----:B------:R-:W-:Y:S01]  /*34f90*/  IMAD R35, R28, 0x2, R37 ;  /* 0x000000021c237824 */ /* 0x000fe200078e0225 */
[----:B----4-:R-:W-:Y:S01]  /*34fa0*/  PRMT R39, R4, 0x7772, RZ ;  /* 0x0000777204277816 */ /* 0x010fe200000000ff */
[----:B------:R4:W-:Y:S01]  /*34fb0*/  @P4 STG.E.U8 desc[UR24][R32.64], R41 ;  /* 0x0000002920004986 */ /* 0x0009e2000c101118 */
[----:B0-----:R-:W-:Y:S01]  /*34fc0*/  ISETP.LT.AND P3, PT, R0, UR4, !P0 ;  /* 0x0000000400007c0c */ /* 0x001fe2000c761270 */
[----:B------:R-:W0:Y:S01]  /*34fd0*/  LDCU UR4, c[0x0][0x39c] ;  /* 0x00007380ff0477ac */ /* 0x000e220008000800 */
[----:B------:R-:W-:-:S02]  /*34fe0*/  IADD3 R10, P4, PT, R37, R29, RZ ;  /* 0x0000001d250a7210 */ /* 0x000fc40007f9e0ff */
[----:B------:R-:W-:Y:S02]  /*34ff0*/  LOP3.LUT R0, R31, 0x8c, RZ, 0xfc, !PT ;  /* 0x0000008c1f007812 */ /* 0x000fe400078efcff */
[-C--:B------:R-:W-:Y:S02]  /*35000*/  LEA.HI.X.SX32 R11, R37, R30.reuse, 0x1, P4 ;  /* 0x0000001e250b7211 */ /* 0x080fe400020f0eff */
[----:B------:R-:W-:Y:S01]  /*35010*/  ISETP.LT.AND P4, PT, R0, UR6, !P0 ;  /* 0x0000000600007c0c */ /* 0x000fe2000c781270 */
[----:B------:R-:W0:Y:S01]  /*35020*/  LDCU UR6, c[0x0][0x39c] ;  /* 0x00007380ff0677ac */ /* 0x000e220008000800 */
[----:B------:R-:W-:Y:S01]  /*35030*/  LOP3.LUT R0, R31, 0x90, RZ, 0xfc, !PT ;  /* 0x000000901f007812 */ /* 0x000fe200078efcff */
[----:B------:R2:W-:Y:S01]  /*35040*/  @P5 STG.E.U8 desc[UR24][R10.64], R39 ;  /* 0x000000270a005986 */ /* 0x0005e2000c101118 */
[C---:B-1----:R-:W-:Y:S02]  /*35050*/  IADD3 R26, P6, PT, R35.reuse, R29, RZ ;  /* 0x0000001d231a7210 */ /* 0x042fe40007fde0ff */
[----:B---3--:R-:W-:Y:S01]  /*35060*/  ISETP.LT.AND P5, PT, R0, UR5, !P0 ;  /* 0x0000000500007c0c */ /* 0x008fe2000c7a1270 */
[----:B------:R-:W1:Y:S01]  /*35070*/  LDCU UR5, c[0x0][0x39c] ;  /* 0x00007380ff0577ac */ /* 0x000e620008000800 */
[----:B------:R-:W-:Y:S01]  /*35080*/  LEA.HI.X.SX32 R27, R35, R30, 0x1, P6 ;  /* 0x0000001e231b7211 */ /* 0x000fe200030f0eff */
[----:B------:R-:W-:Y:S01]  /*35090*/  IMAD R35, R28, 0x2, R35 ;  /* 0x000000021c237824 */ /* 0x000fe200078e0223 */
[----:B------:R-:W-:-:S02]  /*350a0*/  PRMT R37, R4, 0x7773, RZ ;  /* 0x0000777304257816 */ /* 0x000fc400000000ff */
[----:B------:R-:W-:Y:S02]  /*350b0*/  LOP3.LUT R0, R31, 0x92, RZ, 0xfc, !PT ;  /* 0x000000921f007812 */ /* 0x000fe400078efcff */
[-C--:B----4-:R-:W-:Y:S01]  /*350c0*/  IADD3 R32, P6, PT, R35, R29.reuse, RZ ;  /* 0x0000001d23207210 */ /* 0x090fe20007fde0ff */
[C---:B--2---:R-:W-:Y:S01]  /*350d0*/  IMAD R11, R28.reuse, 0x2, R35 ;  /* 0x000000021c0b7824 */ /* 0x044fe200078e0223 */
[----:B------:R2:W-:Y:S01]  /*350e0*/  @P2 STG.E.U8 desc[UR24][R26.64], R37 ;  /* 0x000000251a002986 */ /* 0x0005e2000c101118 */
[----:B------:R-:W-:Y:S02]  /*350f0*/  PRMT R41, R5, 0x7770, RZ ;  /* 0x0000777005297816 */ /* 0x000fe400000000ff */
[-C--:B------:R-:W-:Y:S01]  /*35100*/  LEA.HI.X.SX32 R33, R35, R30.reuse, 0x1, P6 ;  /* 0x0000001e23217211 */ /* 0x080fe200030f0eff */
[----:B------:R-:W-:Y:S01]  /*35110*/  IMAD R35, R28, 0x2, R11 ;  /* 0x000000021c237824 */ /* 0x000fe200078e020b */
[----:B------:R-:W-:Y:S02]  /*35120*/  IADD3 R10, P6, PT, R11, R29, RZ ;  /* 0x0000001d0b0a7210 */ /* 0x000fe40007fde0ff */
[----:B------:R-:W-:Y:S01]  /*35130*/  ISETP.LT.AND P2, PT, R0, UR8, !P0 ;  /* 0x0000000800007c0c */ /* 0x000fe2000c741270 */
[----:B------:R3:W-:Y:S01]  /*35140*/  @P1 STG.E.U8 desc[UR24][R32.64], R41 ;  /* 0x0000002920001986 */ /* 0x0007e2000c101118 */
[----:B------:R-:W-:Y:S01]  /*35150*/  LOP3.LUT R0, R31, 0x94, RZ, 0xfc, !PT ;  /* 0x000000941f007812 */ /* 0x000fe200078efcff */
[----:B------:R-:W4:Y:S01]  /*35160*/  LDCU UR8, c[0x0][0x39c] ;  /* 0x00007380ff0877ac */ /* 0x000f220008000800 */
[----:B------:R-:W-:-:S02]  /*35170*/  LEA.HI.X.SX32 R11, R11, R30, 0x1, P6 ;  /* 0x0000001e0b0b7211 */ /* 0x000fc400030f0eff */
[----:B------:R-:W-:Y:S02]  /*35180*/  PRMT R39, R5, 0x7771, RZ ;  /* 0x0000777105277816 */ /* 0x000fe400000000ff */
[----:B--2---:R-:W-:Y:S02]  /*35190*/  IADD3 R26, P6, PT, R35, R29, RZ ;  /* 0x0000001d231a7210 */ /* 0x004fe40007fde0ff */
[----:B-1----:R-:W-:Y:S01]  /*351a0*/  ISETP.LT.AND P1, PT, R0, UR5, !P0 ;  /* 0x0000000500007c0c */ /* 0x002fe2000c721270 */
[----:B------:R1:W-:Y:S01]  /*351b0*/  @P3 STG.E.U8 desc[UR24][R10.64], R39 ;  /* 0x000000270a003986 */ /* 0x0003e2000c101118 */
[C---:B------:R-:W-:Y:S01]  /*351c0*/  IMAD R0, R49.reuse, R28, RZ ;  /* 0x0000001c31007224 */ /* 0x040fe200078e02ff */
[----:B0-----:R-:W-:Y:S01]  /*351d0*/  ISETP.LT.AND P3, PT, R49, UR4, !P0 ;  /* 0x0000000431007c0c */ /* 0x001fe2000c761270 */
[----:B------:R-:W0:Y:S01]  /*351e0*/  LDCU UR4, c[0x0][0x39c] ;  /* 0x00007380ff0477ac */ /* 0x000e220008000800 */
[----:B------:R-:W-:Y:S01]  /*351f0*/  LEA.HI.X.SX32 R27, R35, R30, 0x1, P6 ;  /* 0x0000001e231b7211 */ /* 0x000fe200030f0eff */
[----:B------:R-:W-:Y:S01]  /*35200*/  IMAD R35, R28, 0x4, R35 ;  /* 0x000000041c237824 */ /* 0x000fe200078e0223 */
[----:B------:R-:W-:Y:S01]  /*35210*/  PRMT R37, R5, 0x7772, RZ ;  /* 0x0000777205257816 */ /* 0x000fe200000000ff */
[----:B------:R-:W2:Y:S01]  /*35220*/  LDCU UR5, c[0x0][0x39c] ;  /* 0x00007380ff0577ac */ /* 0x000ea20008000800 */
[----:B------:R-:W-:-:S02]  /*35230*/  LOP3.LUT R4, R31, 0x96, RZ, 0xfc, !PT ;  /* 0x000000961f047812 */ /* 0x000fc400078efcff */
[-C--:B---3--:R-:W-:Y:S01]  /*35240*/  IADD3 R32, P6, PT, R0, R29.reuse, RZ ;  /* 0x0000001d00207210 */ /* 0x088fe20007fde0ff */
[----:B------:R3:W-:Y:S01]  /*35250*/  @P4 STG.E.U8 desc[UR24][R26.64], R37 ;  /* 0x000000251a004986 */ /* 0x0007e2000c101118 */
[----:B------:R-:W-:Y:S01]  /*35260*/  ISETP.LT.AND P4, PT, R4, UR6, !P0 ;  /* 0x0000000604007c0c */ /* 0x000fe2000c781270 */
[----:B------:R-:W2:Y:S01]  /*35270*/  LDCU UR6, c[0x0][0x39c] ;  /* 0x00007380ff0677ac */ /* 0x000ea20008000800 */
[-C--:B------:R-:W-:Y:S02]  /*35280*/  LEA.HI.X.SX32 R33, R0, R30.reuse, 0x1, P6 ;  /* 0x0000001e00217211 */ /* 0x080fe400030f0eff */
[-C--:B------:R-:W-:Y:S02]  /*35290*/  IADD3 R4, P6, PT, R35, R29.reuse, RZ ;  /* 0x0000001d23047210 */ /* 0x080fe40007fde0ff */
[----:B-1----:R-:W-:Y:S02]  /*352a0*/  PRMT R39, R5, 0x7773, RZ ;  /* 0x0000777305277816 */ /* 0x002fe400000000ff */
[----:B------:R-:W-:Y:S01]  /*352b0*/  LEA.HI.X.SX32 R5, R35, R30, 0x1, P6 ;  /* 0x0000001e23057211 */ /* 0x000fe200030f0eff */
[----:B------:R-:W-:Y:S01]  /*352c0*/  IMAD R35, R28, 0x2, R35 ;  /* 0x000000021c237824 */ /* 0x000fe200078e0223 */
[C---:B------:R-:W-:Y:S01]  /*352d0*/  LOP3.LUT R0, R31.reuse, 0x98, RZ, 0xfc, !PT ;  /* 0x000000981f007812 */ /* 0x040fe200078efcff */
[----:B------:R1:W-:Y:S01]  /*352e0*/  @P3 STG.E.U8 desc[UR24][R32.64], R39 ;  /* 0x0000002720003986 */ /* 0x0003e2000c101118 */
[----:B---3--:R-:W-:Y:S01]  /*352f0*/  PRMT R37, R6, 0x7770, RZ ;  /* 0x0000777006257816 */ /* 0x008fe200000000ff */
[----:B------:R-:W-:Y:S01]  /*35300*/  IMAD R27, R28, 0x2, R35 ;  /* 0x000000021c1b7824 */ /* 0x000fe200078e0223 */
[----:B0-----:R-:W-:Y:S01]  /*35310*/  ISETP.LT.AND P3, PT, R0, UR4, !P0 ;  /* 0x0000000400007c0c */ /* 0x001fe2000c761270 */
[----:B------:R-:W0:Y:S01]  /*35320*/  LDCU UR4, c[0x0][0x39c] ;  /* 0x00007380ff0477ac */ /* 0x000e220008000800 */
[----:B------:R-:W-:Y:S01]  /*35330*/  LOP3.LUT R0, R31, 0x9a, RZ, 0xfc, !PT ;  /* 0x0000009a1f007812 */ /* 0x000fe200078efcff */
[----:B------:R3:W-:Y:S01]  /*35340*/  @P5 STG.E.U8 desc[UR24][R4.64], R37 ;  /* 0x0000002504005986 */ /* 0x0007e2000c101118 */
[----:B------:R-:W-:-:S02]  /*35350*/  IADD3 R10, P5, PT, R35, R29, RZ ;  /* 0x0000001d230a7210 */ /* 0x000fc40007fbe0ff */
[-C--:B------:R-:W-:Y:S02]  /*35360*/  IADD3 R26, P6, PT, R27, R29.reuse, RZ ;  /* 0x0000001d1b1a7210 */ /* 0x080fe40007fde0ff */
[-C--:B------:R-:W-:Y:S01]  /*35370*/  LEA.HI.X.SX32 R11, R35, R30.reuse, 0x1, P5 ;  /* 0x0000001e230b7211 */ /* 0x080fe200028f0eff */
[----:B-1----:R-:W-:Y:S01]  /*35380*/  IMAD R33, R28, 0x2, R27 ;  /* 0x000000021c217824 */ /* 0x002fe200078e021b */
[----:B--2---:R-:W-:Y:S01]  /*35390*/  ISETP.LT.AND P5, PT, R0, UR5, !P0 ;  /* 0x0000000500007c0c */ /* 0x004fe2000c7a1270 */
[----:B------:R-:W1:Y:S01]  /*353a0*/  LDCU UR5, c[0x0][0x39c] ;  /* 0x00007380ff0577ac */ /* 0x000e620008000800 */
[----:B------:R-:W-:Y:S02]  /*353b0*/  PRMT R35, R6, 0x7771, RZ ;  /* 0x0000777106237816 */ /* 0x000fe400000000ff */
[----:B------:R-:W-:Y:S02]  /*353c0*/  LEA.HI.X.SX32 R27, R27, R30, 0x1, P6 ;  /* 0x0000001e1b1b7211 */ /* 0x000fe400030f0eff */
[----:B---3--:R-:W-:Y:S01]  /*353d0*/  IADD3 R4, P6, PT, R33, R29, RZ ;  /* 0x0000001d21047210 */ /* 0x008fe20007fde0ff */
[----:B------:R2:W-:Y:S01]  /*353e0*/  @P2 STG.E.U8 desc[UR24][R10.64], R35 ;  /* 0x000000230a002986 */ /* 0x0005e2000c101118 */
[----:B------:R-:W-:-:S02]  /*353f0*/  LOP3.LUT R0, R31, 0x9c, RZ, 0xfc, !PT ;  /* 0x0000009c1f007812 */ /* 0x000fc400078efcff */
[----:B------:R-:W-:Y:S02]  /*35400*/  PRMT R39, R6, 0x7772, RZ ;  /* 0x0000777206277816 */ /* 0x000fe400000000ff */
[----:B------:R-:W-:Y:S01]  /*35410*/  LEA.HI.X.SX32 R5, R33, R30, 0x1, P6 ;  /* 0x0000001e21057211 */ /* 0x000fe200030f0eff */
[----:B------:R-:W-:Y:S01]  /*35420*/  IMAD R33, R28, 0x2, R33 ;  /* 0x000000021c217824 */ /* 0x000fe200078e0221 */
[----:B------:R-:W-:Y:S01]  /*35430*/  PRMT R37, R6, 0x7773, RZ ;  /* 0x0000777306257816 */ /* 0x000fe200000000ff */
[----:B------:R3:W-:Y:S01]  /*35440*/  @P1 STG.E.U8 desc[UR24][R26.64], R39 ;  /* 0x000000271a001986 */ /* 0x0007e2000c101118 */
[----:B------:R-:W-:Y:S01]  /*35450*/  ISETP.LT.AND P2, PT, R0, UR6, !P0 ;  /* 0x0000000600007c0c */ /* 0x000fe2000c741270 */
[----:B------:R-:W4:Y:S01]  /*35460*/  LDCU UR6, c[0x0][0x39c] ;  /* 0x00007380ff0677ac */ /* 0x000f220008000800 */
[----:B------:R-:W-:Y:S01]  /*35470*/  LOP3.LUT R0, R31, 0xa0, RZ, 0xfc, !PT ;  /* 0x000000a01f007812 */ /* 0x000fe200078efcff */
[----:B------:R1:W-:Y:S01]  /*35480*/  @P4 STG.E.U8 desc[UR24][R4.64], R37 ;  /* 0x0000002504004986 */ /* 0x0003e2000c101118 */
[----:B--2---:R-:W-:Y:S01]  /*35490*/  IMAD R35, R28, 0x2, R33 ;  /* 0x000000021c237824 */ /* 0x004fe200078e0221 */
[----:B------:R-:W-:-:S02]  /*354a0*/  IADD3 R10, P4, PT, R33, R29, RZ ;  /* 0x0000001d210a7210 */ /* 0x000fc40007f9e0ff */
[----:B0-----:R-:W-:Y:S01]  /*354b0*/  ISETP.LT.AND P1, PT, R0, UR4, !P0 ;  /* 0x0000000400007c0c */ /* 0x001fe2000c721270 */
[----:B------:R-:W0:Y:S01]  /*354c0*/  LDCU UR4, c[0x0][0x39c] ;  /* 0x00007380ff0477ac */ /* 0x000e220008000800 */
[----:B------:R-:W-:Y:S02]  /*354d0*/  LOP3.LUT R0, R31, 0xa2, RZ, 0xfc, !PT ;  /* 0x000000a21f007812 */ /* 0x000fe400078efcff */
[----:B------:R-:W-:Y:S02]  /*354e0*/  LEA.HI.X.SX32 R11, R33, R30, 0x1, P4 ;  /* 0x0000001e210b7211 */ /* 0x000fe400020f0eff */
[----:B------:R-:W-:Y:S02]  /*354f0*/  IADD3 R32, P6, PT, R35, R29, RZ ;  /* 0x0000001d23207210 */ /* 0x000fe40007fde0ff */
[----:B-1----:R-:W-:Y:S01]  /*35500*/  ISETP.LT.AND P4, PT, R0, UR5, !P0 ;  /* 0x0000000500007c0c */ /* 0x002fe2000c781270 */
[----:B------:R-:W1:Y:S01]  /*35510*/  LDCU UR5, c[0x0][0x39c] ;  /* 0x00007380ff0577ac */ /* 0x000e620008000800 */
[----:B---3--:R-:W-:Y:S01]  /*35520*/  PRMT R39, R7, 0x7770, RZ ;  /* 0x0000777007277816 */ /* 0x008fe200000000ff */
[----:B------:R-:W-:Y:S01]  /*35530*/  IMAD R0, R47, R28, RZ ;  /* 0x0000001c2f007224 */ /* 0x000fe200078e02ff */
[----:B------:R-:W-:Y:S01]  /*35540*/  LEA.HI.X.SX32 R33, R35, R30, 0x1, P6 ;  /* 0x0000001e23217211 */ /* 0x000fe200030f0eff */
[----:B------:R-:W-:Y:S01]  /*35550*/  IMAD R35, R28, 0x2, R35 ;  /* 0x000000021c237824 */ /* 0x000fe200078e0223 */
[----:B------:R-:W-:Y:S01]  /*35560*/  PRMT R27, R7, 0x7771, RZ ;  /* 0x00007771071b7816 */ /* 0x000fe200000000ff */
[----:B------:R2:W-:Y:S01]  /*35570*/  @P3 STG.E.U8 desc[UR24][R10.64], R39 ;  /* 0x000000270a003986 */ /* 0x0005e2000c101118 */
[----:B------:R-:W-:-:S02]  /*35580*/  LOP3.LUT R6, R31, 0xa4, RZ, 0xfc, !PT ;  /* 0x000000a41f067812 */ /* 0x000fc400078efcff */
[----:B------:R-:W-:Y:S01]  /*35590*/  PRMT R37, R7, 0x7772, RZ ;  /* 0x0000777207257816 */ /* 0x000fe200000000ff */
[----:B------:R3:W-:Y:S01]  /*355a0*/  @P5 STG.E.U8 desc[UR24][R32.64], R27 ;  /* 0x0000001b20005986 */ /* 0x0007e2000c101118 */
[CC--:B------:R-:W-:Y:S02]  /*355b0*/  IADD3 R4, P5, PT, R35.reuse, R29.reuse, RZ ;  /* 0x0000001d23047210 */ /* 0x0c0fe40007fbe0ff */
[----:B----4-:R-:W-:Y:S01]  /*355c0*/  ISETP.LT.AND P6, PT, R6, UR6, !P0 ;  /* 0x0000000606007c0c */ /* 0x010fe2000c7c1270 */
[----:B------:R-:W4:Y:S01]  /*355d0*/  LDCU UR6, c[0x0][0x39c] ;  /* 0x00007380ff0677ac */ /* 0x000f220008000800 */
[----:B------:R-:W-:Y:S01]  /*355e0*/  LEA.HI.X.SX32 R5, R35, R30, 0x1, P5 ;  /* 0x0000001e23057211 */ /* 0x000fe200028f0eff */
[----:B------:R-:W-:Y:S01]  /*355f0*/  IMAD R35, R28, 0x4, R35 ;  /* 0x000000041c237824 */ /* 0x000fe200078e0223 */
[----:B------:R-:W-:Y:S02]  /*35600*/  LOP3.LUT R6, R31, 0xa6, RZ, 0xfc, !PT ;  /* 0x000000a61f067812 */ /* 0x000fe400078efcff */
[----:B--2---:R-:W-:Y:S01]  /*35610*/  IADD3 R10, P5, PT, R0, R29, RZ ;  /* 0x0000001d000a7210 */ /* 0x004fe20007fbe0ff */
[----:B------:R2:W-:Y:S01]  /*35620*/  @P2 STG.E.U8 desc[UR24][R4.64], R37 ;  /* 0x0000002504002986 */ /* 0x0005e2000c101118 */
[----:B0-----:R-:W-:Y:S01]  /*35630*/  ISETP.LT.AND P3, PT, R47, UR4, !P0 ;  /* 0x000000042f007c0c */ /* 0x001fe2000c761270 */
[----:B------:R-:W0:Y:S01]  /*35640*/  LDCU UR4, c[0x0][0x39c] ;  /* 0x00007380ff0477ac */ /* 0x000e220008000800 */
[----:B-1----:R-:W-:-:S02]  /*35650*/  ISETP.LT.AND P2, PT, R6, UR5, !P0 ;  /* 0x0000000506007c0c */ /* 0x002fc4000c741270 */
[-C--:B------:R-:W-:Y:S01]  /*35660*/  LEA.HI.X.SX32 R11, R0, R30.reuse, 0x1, P5 ;  /* 0x0000001e000b7211 */ /* 0x080fe200028f0eff */
[----:B------:R-:W1:Y:S01]  /*35670*/  LDCU UR5, c[0x0][0x39c] ;  /* 0x00007380ff0577ac */ /* 0x000e620008000800 */
[----:B------:R-:W-:Y:S02]  /*35680*/  IADD3 R6, P5, PT, R35, R29, RZ ;  /* 0x0000001d23067210 */ /* 0x000fe40007fbe0ff */
[----:B---3--:R-:W-:Y:S02]  /*35690*/  PRMT R27, R7, 0x7773, RZ ;  /* 0x00007773071b7816 */ /* 0x008fe400000000ff */
[----:B------:R-:W-:Y:S01]  /*356a0*/  LEA.HI.X.SX32 R7, R35, R30, 0x1, P5 ;  /* 0x0000001e23077211 */ /* 0x000fe200028f0eff */
[----:B------:R-:W-:Y:S01]  /*356b0*/  IMAD R35, R28, 0x2, R35 ;  /* 0x000000021c237824 */ /* 0x000fe200078e0223 */
[----:B------:R-:W-:Y:S01]  /*356c0*/  LOP3.LUT R0, R31, 0xa8, RZ, 0xfc, !PT ;  /* 0x000000a81f007812 */ /* 0x000fe200078efcff */
[----:B------:R3:W-:Y:S01]  /*356d0*/  @P3 STG.E.U8 desc[UR24][R10.64], R27 ;  /* 0x0000001b0a003986 */ /* 0x0007e2000c101118 */
[----:B------:R-:W-:-:S02]  /*356e0*/  PRMT R33, R12, 0x7770, RZ ;  /* 0x000077700c217816 */ /* 0x000fc400000000ff */
[----:B------:R-:W-:Y:S01]  /*356f0*/  ISETP.LT.AND P5, PT, R0, UR8, !P0 ;  /* 0x0000000800007c0c */ /* 0x000fe2000c7a1270 */
[----:B------:R-:W4:Y:S01]  /*35700*/  LDCU UR8, c[0x0][0x39c] ;  /* 0x00007380ff0877ac */ /* 0x000f220008000800 */
[-C--:B--2---:R-:W-:Y:S01]  /*35710*/  IADD3 R4, P3, PT, R35, R29.reuse, RZ ;  /* 0x0000001d23047210 */ /* 0x084fe20007f7e0ff */
[----:B------:R2:W-:Y:S01]  /*35720*/  @P1 STG.E.U8 desc[UR24][R6.64], R33 ;  /* 0x0000002106001986 */ /* 0x0005e2000c101118 */
[----:B------:R-:W-:Y:S02]  /*35730*/  LOP3.LUT R0, R31, 0xaa, RZ, 0xfc, !PT ;  /* 0x000000aa1f007812 */ /* 0x000fe400078efcff */
[-C--:B------:R-:W-:Y:S01]  /*35740*/  LEA.HI.X.SX32 R5, R35, R30.reuse, 0x1, P3 ;  /* 0x0000001e23057211 */ /* 0x080fe200018f0eff */
[----:B------:R-:W-:Y:S01]  /*35750*/  IMAD R35, R28, 0x2, R35 ;  /* 0x000000021c237824 */ /* 0x000fe200078e0223 */
[----:B------:R-:W-:Y:S02]  /*35760*/  PRMT R37, R12, 0x7771, RZ ;  /* 0x000077710c257816 */ /* 0x000fe400000000ff */
[----:B0-----:R-:W-:Y:S01]  /*35770*/  ISETP.LT.AND P1, PT, R0, UR4, !P0 ;  /* 0x0000000400007c0c */ /* 0x001fe2000c721270 */
[C---:B---3--:R-:W-:Y:S01]  /*35780*/  IMAD R11, R28.reuse, 0x2, R35 ;  /* 0x000000021c0b7824 */ /* 0x048fe200078e0223 */
[----:B------:R-:W-:Y:S01]  /*35790*/  LOP3.LUT R0, R31, 0xac, RZ, 0xfc, !PT ;  /* 0x000000ac1f007812 */ /* 0x000fe200078efcff */
[----:B------:R0:W-:Y:S01]  /*357a0*/  @P4 STG.E.U8 desc[UR24][R4.64], R37 ;  /* 0x0000002504004986 */ /* 0x0001e2000c101118 */
[----:B------:R-:W3:Y:S01]  /*357b0*/  LDCU UR4, c[0x0][0x39c] ;  /* 0x00007380ff0477ac */ /* 0x000ee20008000800 */
[C---:B--2---:R-:W-:Y:S01]  /*357c0*/  IADD3 R6, P4, PT, R35.reuse, R29, RZ ;  /* 0x0000001d23067210 */ /* 0x044fe20007f9e0ff */
[----:B------:R-:W-:Y:S01]  /*357d0*/  IMAD R27, R28, 0x2, R11 ;  /* 0x000000021c1b7824 */ /* 0x000fe200078e020b */
[----:B-1----:R-:W-:Y:S01]  /*357e0*/  ISETP.LT.AND P3, PT, R0, UR5, !P0 ;  /* 0x0000000500007c0c */ /* 0x002fe2000c761270 */
[----:B------:R-:W1:Y:S01]  /*357f0*/  LDCU UR5, c[0x0][0x39c] ;  /* 0x00007380ff0577ac */ /* 0x000e620008000800 */
[----:B------:R-:W-:-:S02]  /*35800*/  LEA.HI.X.SX32 R7, R35, R30, 0x1, P4 ;  /* 0x0000001e23077211 */ /* 0x000fc400020f0eff */
[C---:B------:R-:W-:Y:S02]  /*35810*/  PRMT R35, R12.reuse, 0x7772, RZ ;  /* 0x000077720c237816 */ /* 0x040fe400000000ff */
[-C--:B------:R-:W-:Y:S02]  /*35820*/  IADD3 R10, P4, PT, R11, R29.reuse, RZ ;  /* 0x0000001d0b0a7210 */ /* 0x080fe40007f9e0ff */
[----:B------:R-:W-:Y:S01]  /*35830*/  LOP3.LUT R0, R31, 0xb0, RZ, 0xfc, !PT ;  /* 0x000000b01f007812 */ /* 0x000fe200078efcff */
[----:B------:R2:W-:Y:S01]  /*35840*/  @P6 STG.E.U8 desc[UR24][R6.64], R35 ;  /* 0x0000002306006986 */ /* 0x0005e2000c101118 */
[----:B0-----:R-:W-:Y:S02]  /*35850*/  IADD3 R4, P6, PT, R27, R29, RZ ;  /* 0x0000001d1b047210 */ /* 0x001fe40007fde0ff */
[----:B------:R-:W-:Y:S02]  /*35860*/  PRMT R33, R12, 0x7773, RZ ;  /* 0x000077730c217816 */ /* 0x000fe400000000ff */
[----:B------:R-:W-:-:S02]  /*35870*/  LEA.HI.X.SX32 R11, R11, R30, 0x1, P4 ;  /* 0x0000001e0b0b7211 */ /* 0x000fc400020f0eff */
[----:B----4-:R-:W-:Y:S01]  /*35880*/  ISETP.LT.AND P4, PT, R0, UR6, !P0 ;  /* 0x0000000600007c0c */ /* 0x010fe2000c781270 */
[----:B------:R-:W0:Y:S01]  /*35890*/  LDCU UR6, c[0x0][0x39c] ;  /* 0x00007380ff0677ac */ /* 0x000e220008000800 */
[----:B------:R-:W-:Y:S01]  /*358a0*/  LOP3.LUT R0, R31, 0xb2, RZ, 0xfc, !PT ;  /* 0x000000b21f007812 */ /* 0x000fe200078efcff */
[----:B------:R4:W-:Y:S01]  /*358b0*/  @P2 STG.E.U8 desc[UR24][R10.64], R33 ;  /* 0x000000210a002986 */ /* 0x0009e2000c101118 */
[----:B------:R-:W-:Y:S01]  /*358c0*/  LEA.HI.X.SX32 R5, R27, R30, 0x1, P6 ;  /* 0x0000001e1b057211 */ /* 0x000fe200030f0eff */
[----:B------:R-:W-:Y:S01]  /*358d0*/  IMAD R27, R28, 0x2, R27 ;  /* 0x000000021c1b7824 */ /* 0x000fe200078e021b */
[----:B------:R-:W-:Y:S02]  /*358e0*/  PRMT R37, R13, 0x7770, RZ ;  /* 0x000077700d257816 */ /* 0x000fe400000000ff */
[----:B-1----:R-:W-:Y:S01]  /*358f0*/  ISETP.LT.AND P2, PT, R0, UR5, !P0 ;  /* 0x0000000500007c0c */ /* 0x002fe2000c741270 */
[----:B------:R-:W1:Y:S01]  /*35900*/  LDCU UR5, c[0x0][0x39c] ;  /* 0x00007380ff0577ac */ /* 0x000e620008000800 */
[----:B------:R-:W-:Y:S01]  /*35910*/  IMAD R0, R45, R28, RZ ;  /* 0x0000001c2d007224 */ /* 0x000fe200078e02ff */
[----:B------:R0:W-:Y:S01]  /*35920*/  @P5 STG.E.U8 desc[UR24][R4.64], R37 ;  /* 0x0000002504005986 */ /* 0x0001e2000c101118 */
[----:B--2---:R-:W-:-:S02]  /*35930*/  IADD3 R6, P5, PT, R27, R29, RZ ;  /* 0x0000001d1b067210 */ /* 0x004fc40007fbe0ff */
[----:B------:R-:W-:Y:S01]  /*35940*/  PRMT R35, R13, 0x7771, RZ ;  /* 0x000077710d237816 */ /* 0x000fe200000000ff */
[C---:B----4-:R-:W-:Y:S01]  /*35950*/  IMAD R33, R28.reuse, 0x2, R27 ;  /* 0x000000021c217824 */ /* 0x050fe200078e021b */
[-C--:B------:R-:W-:Y:S02]  /*35960*/  LEA.HI.X.SX32 R7, R27, R30.reuse, 0x1, P5 ;  /* 0x0000001e1b077211 */ /* 0x080fe400028f0eff */
[----:B---3--:R-:W-:Y:S01]  /*35970*/  ISETP.LT.AND P6, PT, R45, UR4, !P0 ;  /* 0x000000042d007c0c */ /* 0x008fe2000c7c1270 */
[----:B------:R-:W2:Y:S01]  /*35980*/  LDCU UR4, c[0x0][0x39c] ;  /* 0x00007380ff0477ac */ /* 0x000ea20008000800 */
[-C--:B------:R-:W-:Y:S01]  /*35990*/  IADD3 R10, P5, PT, R33, R29.reuse, RZ ;  /* 0x0000001d210a7210 */ /* 0x080fe20007fbe0ff */
[----:B------:R3:W-:Y:S01]  /*359a0*/  @P1 STG.E.U8 desc[UR24][R6.64], R35 ;  /* 0x0000002306001986 */ /* 0x0007e2000c101118 */
[----:B------:R-:W-:Y:S02]  /*359b0*/  LOP3.LUT R8, R31, 0xb4, RZ, 0xfc, !PT ;  /* 0x000000b41f087812 */ /* 0x000fe400078efcff */
[----:B------:R-:W-:Y:S01]  /*359c0*/  LEA.HI.X.SX32 R11, R33, R30, 0x1, P5 ;  /* 0x0000001e210b7211 */ /* 0x000fe200028f0eff */
[----:B------:R-:W-:Y:S01]  /*359d0*/  IMAD R33, R28, 0x4, R33 ;  /* 0x000000041c217824 */ /* 0x000fe200078e0221 */
[----:B0-----:R-:W-:-:S02]  /*359e0*/  IADD3 R4, P5, PT, R0, R29, RZ ;  /* 0x0000001d00047210 */ /* 0x001fc40007fbe0ff */
[----:B------:R-:W-:Y:S02]  /*359f0*/  PRMT R27, R13, 0x7772, RZ ;  /* 0x000077720d1b7816 */ /* 0x000fe400000000ff */
[----:B------:R-:W-:Y:S01]  /*35a00*/  ISETP.LT.AND P1, PT, R8, UR6, !P0 ;  /* 0x0000000608007c0c */ /* 0x000fe2000c721270 */
[----:B------:R-:W0:Y:S01]  /*35a10*/  LDCU UR6, c[0x0][0x39c] ;  /* 0x00007380ff0677ac */ /* 0x000e220008000800 */
[----:B------:R-:W-:Y:S01]  /*35a20*/  LOP3.LUT R8, R31, 0xb6, RZ, 0xfc, !PT ;  /* 0x000000b61f087812 */ /* 0x000fe200078efcff */
[----:B------:R4:W-:Y:S01]  /*35a30*/  @P3 STG.E.U8 desc[UR24][R10.64], R27 ;  /* 0x0000001b0a003986 */ /* 0x0009e2000c101118 */
[----:B------:R-:W-:Y:S02]  /*35a40*/  LEA.HI.X.SX32 R5, R0, R30, 0x1, P5 ;  /* 0x0000001e00057211 */ /* 0x000fe400028f0eff */
[----:B---3--:R-:W-:Y:S02]  /*35a50*/  IADD3 R6, P5, PT, R33, R29, RZ ;  /* 0x0000001d21067210 */ /* 0x008fe40007fbe0ff */
[----:B------:R-:W-:-:S02]  /*35a60*/  PRMT R13, R13, 0x7773, RZ ;  /* 0x000077730d0d7816 */ /* 0x000fc400000000ff */
[----:B-1----:R-:W-:Y:S01]  /*35a70*/  ISETP.LT.AND P3, PT, R8, UR5, !P0 ;  /* 0x0000000508007c0c */ /* 0x002fe2000c761270 */
[----:B------:R-:W1:Y:S01]  /*35a80*/  LDCU UR5, c[0x0][0x39c] ;  /* 0x00007380ff0577ac */ /* 0x000e620008000800 */
[----:B------:R-:W-:Y:S01]  /*35a90*/  LOP3.LUT R0, R31, 0xb8, RZ, 0xfc, !PT ;  /* 0x000000b81f007812 */ /* 0x000fe200078efcff */
[----:B------:R3:W-:Y:S01]  /*35aa0*/  @P6 STG.E.U8 desc[UR24][R4.64], R13 ;  /* 0x0000000d04006986 */ /* 0x0007e2000c101118 */
[----:B------:R-:W-:Y:S01]  /*35ab0*/  LEA.HI.X.SX32 R7, R33, R30, 0x1, P5 ;  /* 0x0000001e21077211 */ /* 0x000fe200028f0eff */
[----:B------:R-:W-:Y:S01]  /*35ac0*/  IMAD R33, R28, 0x2, R33 ;  /* 0x000000021c217824 */ /* 0x000fe200078e0221 */
[----:B------:R-:W-:Y:S02]  /*35ad0*/  PRMT R35, R14, 0x7770, RZ ;  /* 0x000077700e237816 */ /* 0x000fe400000000ff */
[----:B------:R-:W-:Y:S01]  /*35ae0*/  ISETP.LT.AND P6, PT, R0, UR8, !P0 ;  /* 0x0000000800007c0c */ /* 0x000fe2000c7c1270 */
[----:B------:R-:W0:Y:S01]  /*35af0*/  LDCU UR8, c[0x0][0x39c] ;  /* 0x00007380ff0877ac */ /* 0x000e220008000800 */
[----:B------:R-:W-:Y:S01]  /*35b00*/  LOP3.LUT R0, R31, 0xba, RZ, 0xfc, !PT ;  /* 0x000000ba1f007812 */ /* 0x000fe200078efcff */
[----:B------:R0:W-:Y:S01]  /*35b10*/  @P4 STG.E.U8 desc[UR24][R6.64], R35 ;  /* 0x0000002306004986 */ /* 0x0001e2000c101118 */
[----:B----4-:R-:W-:-:S02]  /*35b20*/  IADD3 R10, P5, PT, R33, R29, RZ ;  /* 0x0000001d210a7210 */ /* 0x010fc40007fbe0ff */
[----:B--2---:R-:W-:Y:S01]  /*35b30*/  ISETP.LT.AND P4, PT, R0, UR4, !P0 ;  /* 0x0000000400007c0c */ /* 0x004fe2000c781270 */
[----:B---3--:R-:W-:Y:S01]  /*35b40*/  IMAD R13, R28, 0x2, R33 ;  /* 0x000000021c0d7824 */ /* 0x008fe200078e0221 */
[----:B------:R-:W2:Y:S01]  /*35b50*/  LDCU UR4, c[0x0][0x39c] ;  /* 0x00007380ff0477ac */ /* 0x000ea20008000800 */
[-C--:B------:R-:W-:Y:S02]  /*35b60*/  LEA.HI.X.SX32 R11, R33, R30.reuse, 0x1, P5 ;  /* 0x0000001e210b7211 */ /* 0x080fe400028f0eff */
[----:B------:R-:W-:Y:S02]  /*35b70*/  PRMT R27, R14, 0x7771, RZ ;  /* 0x000077710e1b7816 */ /* 0x000fe400000000ff */
[----:B------:R-:W-:Y:S02]  /*35b80*/  IADD3 R4, P5, PT, R13, R29, RZ ;  /* 0x0000001d0d047210 */ /* 0x000fe40007fbe0ff */
[----:B------:R-:W-:Y:S01]  /*35b90*/  LOP3.LUT R0, R31, 0xbc, RZ, 0xfc, !PT ;  /* 0x000000bc1f007812 */ /* 0x000fe200078efcff */
[----:B------:R3:W-:Y:S01]  /*35ba0*/  @P2 STG.E.U8 desc[UR24][R10.64], R27 ;  /* 0x0000001b0a002986 */ /* 0x0007e2000c101118 */
[----:B------:R-:W-:Y:S01]  /*35bb0*/  LEA.HI.X.SX32 R5, R13, R30, 0x1, P5 ;  /* 0x0000001e0d057211 */ /* 0x000fe200028f0eff */
[----:B------:R-:W-:Y:S01]  /*35bc0*/  IMAD R13, R28, 0x2, R13 ;  /* 0x000000021c0d7824 */ /* 0x000fe200078e020d */
[----:B------:R-:W-:-:S02]  /*35bd0*/  PRMT R33, R14, 0x7772, RZ ;  /* 0x000077720e217816 */ /* 0x000fc400000000ff */
[----:B-1----:R-:W-:Y:S01]  /*35be0*/  ISETP.LT.AND P2, PT, R0, UR5, !P0 ;  /* 0x0000000500007c0c */ /* 0x002fe2000c741270 */
[----:B------:R-:W1:Y:S01]  /*35bf0*/  LDCU UR5, c[0x0][0x39c] ;  /* 0x00007380ff0577ac */ /* 0x000e620008000800 */
[----:B------:R-:W-:Y:S01]  /*35c00*/  LOP3.LUT R0, R31, 0xc0, RZ, 0xfc, !PT ;  /* 0x000000c01f007812 */ /* 0x000fe200078efcff */
[----:B------:R4:W-:Y:S01]  /*35c10*/  @P1 STG.E.U8 desc[UR24][R4.64], R33 ;  /* 0x0000002104001986 */ /* 0x0009e2000c101118 */
[----:B0-----:R-:W-:Y:S02]  /*35c20*/  IADD3 R6, P1, PT, R13, R29, RZ ;  /* 0x0000001d0d067210 */ /* 0x001fe40007f3e0ff */
[----:B------:R-:W-:Y:S01]  /*35c30*/  ISETP.LT.AND P5, PT, R0, UR6, !P0 ;  /* 0x0000000600007c0c */ /* 0x000fe2000c7a1270 */
[----:B------:R-:W0:Y:S01]  /*35c40*/  LDCU UR6, c[0x0][0x39c] ;  /* 0x00007380ff0677ac */ /* 0x000e220008000800 */
[----:B------:R-:W-:Y:S02]  /*35c50*/  LOP3.LUT R0, R31, 0xc2, RZ, 0xfc, !PT ;  /* 0x000000c21f007812 */ /* 0x000fe400078efcff */
[----:B------:R-:W-:Y:S01]  /*35c60*/  LEA.HI.X.SX32 R7, R13, R30, 0x1, P1 ;  /* 0x0000001e0d077211 */ /* 0x000fe200008f0eff */
[----:B------:R-:W-:Y:S01]  /*35c70*/  IMAD R13, R28, 0x2, R13 ;  /* 0x000000021c0d7824 */ /* 0x000fe200078e020d */
[----:B---3--:R-:W-:-:S02]  /*35c80*/  PRMT R27, R14, 0x7773, RZ ;  /* 0x000077730e1b7816 */ /* 0x008fc400000000ff */
[----:B--2---:R-:W-:Y:S01]  /*35c90*/  ISETP.LT.AND P1, PT, R0, UR4, !P0 ;  /* 0x0000000400007c0c */ /* 0x004fe2000c721270 */
[----:B------:R-:W2:Y:S01]  /*35ca0*/  LDCU UR4, c[0x0][0x39c] ;  /* 0x00007380ff0477ac */ /* 0x000ea20008000800 */
[C---:B------:R-:W-:Y:S01]  /*35cb0*/  IMAD R11, R28.reuse, 0x2, R13 ;  /* 0x000000021c0b7824 */ /* 0x040fe200078e020d */
[----:B------:R3:W-:Y:S01]  /*35cc0*/  @P3 STG.E.U8 desc[UR24][R6.64], R27 ;  /* 0x0000001b06003986 */ /* 0x0007e2000c101118 */
[-C--:B----4-:R-:W-:Y:S02]  /*35cd0*/  IADD3 R4, P3, PT, R13, R29.reuse, RZ ;  /* 0x0000001d0d047210 */ /* 0x090fe40007f7e0ff */
[----:B------:R-:W-:Y:S02]  /*35ce0*/  PRMT R35, R15, 0x7770, RZ ;  /* 0x000077700f237816 */ /* 0x000fe400000000ff */
[----:B------:R-:W-:Y:S01]  /*35cf0*/  LEA.HI.X.SX32 R5, R13, R30, 0x1, P3 ;  /* 0x0000001e0d057211 */ /* 0x000fe200018f0eff */
[----:B------:R-:W-:Y:S01]  /*35d00*/  IMAD R13, R28, 0x2, R11 ;  /* 0x000000021c0d7824 */ /* 0x000fe200078e020b */
[----:B------:R-:W-:-:S02]  /*35d10*/  IADD3 R10, P3, PT, R11, R29, RZ ;  /* 0x0000001d0b0a7210 */ /* 0x000fc40007f7e0ff */
[----:B------:R-:W-:Y:S01]  /*35d20*/  PRMT R33, R15, 0x7771, RZ ;  /* 0x000077710f217816 */ /* 0x000fe200000000ff */
[----:B------:R4:W-:Y:S01]  /*35d30*/  @P6 STG.E.U8 desc[UR24][R4.64], R35 ;  /* 0x0000002304006986 */ /* 0x0009e2000c101118 */
[----:B------:R-:W-:Y:S02]  /*35d40*/  LEA.HI.X.SX32 R11, R11, R30, 0x1, P3 ;  /* 0x0000001e0b0b7211 */ /* 0x000fe400018f0eff */
[----:B---3--:R-:W-:Y:S02]  /*35d50*/  IADD3 R6, P6, PT, R13, R29, RZ ;  /* 0x0000001d0d067210 */ /* 0x008fe40007fde0ff */
[----:B------:R-:W-:Y:S01]  /*35d60*/  LOP3.LUT R0, R31, 0xc4, RZ, 0xfc, !PT ;  /* 0x000000c41f007812 */ /* 0x000fe200078efcff */
[----:B------:R3:W-:Y:S01]  /*35d70*/  @P4 STG.E.U8 desc[UR24][R10.64], R33 ;  /* 0x000000210a004986 */ /* 0x0007e2000c101118 */
[C---:B--2---:R-:W-:Y:S01]  /*35d80*/  ISETP.LT.AND P4, PT, R25.reuse, UR4, !P0 ;  /* 0x0000000419007c0c */ /* 0x044fe2000c781270 */
[----:B------:R-:W2:Y:S01]  /*35d90*/  LDCU UR4, c[0x0][0x39c] ;  /* 0x00007380ff0477ac */ /* 0x000ea20008000800 */
[----:B------:R-:W-:Y:S01]  /*35da0*/  IMAD R25, R25, R28, RZ ;  /* 0x0000001c19197224 */ /* 0x000fe200078e02ff */
[----:B------:R-:W-:Y:S01]  /*35db0*/  LEA.HI.X.SX32 R7, R13, R30, 0x1, P6 ;  /* 0x0000001e0d077211 */ /* 0x000fe200030f0eff */
[----:B------:R-:W-:Y:S01]  /*35dc0*/  IMAD R13, R28, 0x4, R13 ;  /* 0x000000041c0d7824 */ /* 0x000fe200078e020d */
[----:B------:R-:W-:-:S02]  /*35dd0*/  PRMT R27, R15, 0x7772, RZ ;  /* 0x000077720f1b7816 */ /* 0x000fc400000000ff */
[-C--:B----4-:R-:W-:Y:S02]  /*35de0*/  IADD3 R4, P6, PT, R25, R29.reuse, RZ ;  /* 0x0000001d19047210 */ /* 0x090fe40007fde0ff */
[----:B-1----:R-:W-:Y:S01]  /*35df0*/  ISETP.LT.AND P3, PT, R0, UR5, !P0 ;  /* 0x0000000500007c0c */ /* 0x002fe2000c761270 */
[----:B------:R-:W1:Y:S01]  /*35e00*/  LDCU UR5, c[0x0][0x39c] ;  /* 0x00007380ff0577ac */ /* 0x000e620008000800 */
[----:B------:R-:W-:Y:S01]  /*35e10*/  LOP3.LUT R0, R31, 0xc6, RZ, 0xfc, !PT ;  /* 0x000000c61f007812 */ /* 0x000fe200078efcff */
[----:B------:R4:W-:Y:S01]  /*35e20*/  @P2 STG.E.U8 desc[UR24][R6.64], R27 ;  /* 0x0000001b06002986 */ /* 0x0009e2000c101118 */
[----:B------:R-:W-:Y:S02]  /*35e30*/  LEA.HI.X.SX32 R5, R25, R30, 0x1, P6 ;  /* 0x0000001e19057211 */ /* 0x000fe400030f0eff */
[----:B------:R-:W-:Y:S02]  /*35e40*/  PRMT R25, R15, 0x7773, RZ ;  /* 0x000077730f197816 */ /* 0x000fe400000000ff */
[----:B---3--:R-:W-:-:S02]  /*35e50*/  IADD3 R10, P6, PT, R13, R29, RZ ;  /* 0x0000001d0d0a7210 */ /* 0x008fc40007fde0ff */
[----:B0-----:R-:W-:Y:S01]  /*35e60*/  ISETP.LT.AND P2, PT, R0, UR6, !P0 ;  /* 0x0000000600007c0c */ /* 0x001fe2000c741270 */
[----:B------:R-:W0:Y:S01]  /*35e70*/  LDCU UR6, c[0x0][0x39c] ;  /* 0x00007380ff0677ac */ /* 0x000e220008000800 */
[----:B------:R-:W-:Y:S01]  /*35e80*/  LOP3.LUT R0, R31, 0xc8, RZ, 0xfc, !PT ;  /* 0x000000c81f007812 */ /* 0x000fe200078efcff */
[----:B------:R3:W-:Y:S01]  /*35e90*/  @P4 STG.E.U8 desc[UR24][R4.64], R25 ;  /* 0x0000001904004986 */ /* 0x0007e2000c101118 */
[----:B------:R-:W-:Y:S01]  /*35ea0*/  LEA.HI.X.SX32 R11, R13, R30, 0x1, P6 ;  /* 0x0000001e0d0b7211 */ /* 0x000fe200030f0eff */
[----:B------:R-:W-:Y:S01]  /*35eb0*/  IMAD R13, R28, 0x2, R13 ;  /* 0x000000021c0d7824 */ /* 0x000fe200078e020d */
[----:B------:R-:W-:Y:S02]  /*35ec0*/  PRMT R33, R20, 0x7770, RZ ;  /* 0x0000777014217816 */ /* 0x000fe400000000ff */
[----:B--2---:R-:W-:Y:S01]  /*35ed0*/  ISETP.LT.AND P4, PT, R0, UR4, !P0 ;  /* 0x0000000400007c0c */ /* 0x004fe2000c781270 */
[----:B------:R-:W2:Y:S01]  /*35ee0*/  LDCU UR4, c[0x0][0x39c] ;  /* 0x00007380ff0477ac */ /* 0x000ea20008000800 */
[----:B------:R-:W-:Y:S01]  /*35ef0*/  IMAD R15, R28, 0x2, R13 ;  /* 0x000000021c0f7824 */ /* 0x000fe200078e020d */
[----:B------:R0:W-:Y:S01]  /*35f00*/  @P5 STG.E.U8 desc[UR24][R10.64], R33 ;  /* 0x000000210a005986 */ /* 0x0001e2000c101118 */
[----:B----4-:R-:W-:-:S02]  /*35f10*/  IADD3 R6, P5, PT, R13, R29, RZ ;  /* 0x0000001d0d067210 */ /* 0x010fc40007fbe0ff */
[----:B------:R-:W-:Y:S02]  /*35f20*/  LOP3.LUT R0, R31, 0xca, RZ, 0xfc, !PT ;  /* 0x000000ca1f007812 */ /* 0x000fe400078efcff */
[----:B------:R-:W-:Y:S01]  /*35f30*/  LEA.HI.X.SX32 R7, R13, R30, 0x1, P5 ;  /* 0x0000001e0d077211 */ /* 0x000fe200028f0eff */
[----:B------:R-:W-:Y:S01]  /*35f40*/  IMAD R13, R28, 0x2, R15 ;  /* 0x000000021c0d7824 */ /* 0x000fe200078e020f */
[----:B------:R-:W-:Y:S02]  /*35f50*/  PRMT R27, R20, 0x7771, RZ ;  /* 0x00007771141b7816 */ /* 0x000fe400000000ff */
[----:B-1----:R-:W-:Y:S01]  /*35f60*/  ISETP.LT.AND P5, PT, R0, UR5, !P0 ;  /* 0x0000000500007c0c */ /* 0x002fe2000c7a1270 */
[----:B------:R-:W1:Y:S01]  /*35f70*/  LDCU UR5, c[0x0][0x39c] ;  /* 0x00007380ff0577ac */ /* 0x000e620008000800 */
[----:B---3--:R-:W-:Y:S01]  /*35f80*/  IADD3 R4, P6, PT, R15, R29, RZ ;  /* 0x0000001d0f047210 */ /* 0x008fe20007fde0ff */
[----:B------:R3:W-:Y:S01]  /*35f90*/  @P1 STG.E.U8 desc[UR24][R6.64], R27 ;  /* 0x0000001b06001986 */ /* 0x0007e2000c101118 */
[----:B------:R-:W-:-:S02]  /*35fa0*/  LOP3.LUT R0, R31, 0xcc, RZ, 0xfc, !PT ;  /* 0x000000cc1f007812 */ /* 0x000fc400078efcff */
[-C--:B------:R-:W-:Y:S02]  /*35fb0*/  LEA.HI.X.SX32 R5, R15, R30.reuse, 0x1, P6 ;  /* 0x0000001e0f057211 */ /* 0x080fe400030f0eff */
[----:B------:R-:W-:Y:S02]  /*35fc0*/  PRMT R25, R20, 0x7772, RZ ;  /* 0x0000777214197816 */ /* 0x000fe400000000ff */
[----:B0-----:R-:W-:Y:S01]  /*35fd0*/  ISETP.LT.AND P1, PT, R0, UR6, !P0 ;  /* 0x0000000600007c0c */ /* 0x001fe2000c721270 */
[----:B------:R-:W0:Y:S01]  /*35fe0*/  LDCU UR6, c[0x0][0x39c] ;  /* 0x00007380ff0677ac */ /* 0x000e220008000800 */
[----:B------:R-:W-:Y:S01]  /*35ff0*/  LOP3.LUT R0, R31, 0xd0, RZ, 0xfc, !PT ;  /* 0x000000d01f007812 */ /* 0x000fe200078efcff */
[----:B------:R4:W-:Y:S01]  /*36000*/  @P3 STG.E.U8 desc[UR24][R4.64], R25 ;  /* 0x0000001904003986 */ /* 0x0009e2000c101118 */
[C---:B------:R-:W-:Y:S02]  /*36010*/  IADD3 R10, P6, PT, R13.reuse, R29, RZ ;  /* 0x0000001d0d0a7210 */ /* 0x040fe40007fde0ff */
[----:B--2---:R-:W-:Y:S01]  /*36020*/  ISETP.LT.AND P3, PT, R0, UR4, !P0 ;  /* 0x0000000400007c0c */ /* 0x004fe2000c761270 */
[----:B------:R-:W2:Y:S01]  /*36030*/  LDCU UR4, c[0x0][0x39c] ;  /* 0x00007380ff0477ac */ /* 0x000ea20008000800 */
[----:B------:R-:W-:Y:S01]  /*36040*/  LEA.HI.X.SX32 R11, R13, R30, 0x1, P6 ;  /* 0x0000001e0d0b7211 */ /* 0x000fe200030f0eff */
[----:B------:R-:W-:Y:S01]  /*36050*/  IMAD R13, R28, 0x2, R13 ;  /* 0x000000021c0d7824 */ /* 0x000fe200078e020d */
[----:B------:R-:W-:-:S02]  /*36060*/  PRMT R33, R20, 0x7773, RZ ;  /* 0x0000777314217816 */ /* 0x000fc400000000ff */
[----:B------:R-:W-:Y:S01]  /*36070*/  LOP3.LUT R0, R31, 0xd2, RZ, 0xfc, !PT ;  /* 0x000000d21f007812 */ /* 0x000fe200078efcff */
[----:B------:R-:W-:Y:S01]  /*36080*/  IMAD R15, R28, 0x2, R13 ;  /* 0x000000021c0f7824 */ /* 0x000fe200078e020d */
[----:B---3--:R-:W-:Y:S01]  /*36090*/  PRMT R27, R21, 0x7770, RZ ;  /* 0x00007770151b7816 */ /* 0x008fe200000000ff */
[----:B------:R3:W-:Y:S01]  /*360a0*/  @P2 STG.E.U8 desc[UR24][R10.64], R33 ;  /* 0x000000210a002986 */ /* 0x0007e2000c101118 */
[-C--:B------:R-:W-:Y:S02]  /*360b0*/  IADD3 R6, P2, PT, R13, R29.reuse, RZ ;  /* 0x0000001d0d067210 */ /* 0x080fe40007f5e0ff */
[-C--:B----4-:R-:W-:Y:S02]  /*360c0*/  IADD3 R4, P6, PT, R15, R29.reuse, RZ ;  /* 0x0000001d0f047210 */ /* 0x090fe40007fde0ff */
[-C--:B------:R-:W-:Y:S02]  /*360d0*/  LEA.HI.X.SX32 R7, R13, R30.reuse, 0x1, P2 ;  /* 0x0000001e0d077211 */ /* 0x080fe400010f0eff */
[----:B-1----:R-:W-:Y:S01]  /*360e0*/  ISETP.LT.AND P2, PT, R0, UR5, !P0 ;  /* 0x0000000500007c0c */ /* 0x002fe2000c741270 */
[----:B------:R-:W1:Y:S01]  /*360f0*/  LDCU UR5, c[0x0][0x39c] ;  /* 0x00007380ff0577ac */ /* 0x000e620008000800 */
[----:B------:R-:W-:Y:S01]  /*36100*/  PRMT R25, R21, 0x7771, RZ ;  /* 0x0000777115197816 */ /* 0x000fe200000000ff */
[----:B------:R4:W-:Y:S01]  /*36110*/  @P4 STG.E.U8 desc[UR24][R6.64], R27 ;  /* 0x0000001b06004986 */ /* 0x0009e2000c101118 */
[----:B------:R-:W-:Y:S01]  /*36120*/  LEA.HI.X.SX32 R5, R15, R30, 0x1, P6 ;  /* 0x0000001e0f057211 */ /* 0x000fe200030f0eff */
[----:B------:R-:W-:Y:S01]  /*36130*/  IMAD R15, R28, 0x2, R15 ;  /* 0x000000021c0f7824 */ /* 0x000fe200078e020f */
[C---:B--2---:R-:W-:Y:S01]  /*36140*/  ISETP.LT.AND P4, PT, R19.reuse, UR4, !P0 ;  /* 0x0000000413007c0c */ /* 0x044fe2000c781270 */
[----:B------:R-:W2:Y:S01]  /*36150*/  LDCU UR4, c[0x0][0x39c] ;  /* 0x00007380ff0477ac */ /* 0x000ea20008000800 */
[----:B------:R-:W-:Y:S01]  /*36160*/  IMAD R19, R19, R28, RZ ;  /* 0x0000001c13137224 */ /* 0x000fe200078e02ff */
[----:B------:R1:W-:Y:S01]  /*36170*/  @P5 STG.E.U8 desc[UR24][R4.64], R25 ;  /* 0x0000001904005986 */ /* 0x0003e2000c101118 */
[----:B---3--:R-:W-:-:S02]  /*36180*/  IADD3 R10, P5, PT, R15, R29, RZ ;  /* 0x0000001d0f0a7210 */ /* 0x008fc40007fbe0ff */
[----:B------:R-:W-:Y:S02]  /*36190*/  LOP3.LUT R0, R31, 0xd4, RZ, 0xfc, !PT ;  /* 0x000000d41f007812 */ /* 0x000fe400078efcff */
[-C--:B------:R-:W-:Y:S01]  /*361a0*/  LEA.HI.X.SX32 R11, R15, R30.reuse, 0x1, P5 ;  /* 0x0000001e0f0b7211 */ /* 0x080fe200028f0eff */
[----:B------:R-:W-:Y:S01]  /*361b0*/  IMAD R15, R28, 0x4, R15 ;  /* 0x000000041c0f7824 */ /* 0x000fe200078e020f */
[----:B------:R-:W-:Y:S02]  /*361c0*/  PRMT R13, R21, 0x7772, RZ ;  /* 0x00007772150d7816 */ /* 0x000fe400000000ff */
[----:B----4-:R-:W-:Y:S02]  /*361d0*/  IADD3 R6, P6, PT, R19, R29, RZ ;  /* 0x0000001d13067210 */ /* 0x010fe40007fde0ff */
[----:B0-----:R-:W-:Y:S01]  /*361e0*/  ISETP.LT.AND P5, PT, R0, UR6, !P0 ;  /* 0x0000000600007c0c */ /* 0x001fe2000c7a1270 */
[----:B------:R0:W-:Y:S01]  /*361f0*/  @P1 STG.E.U8 desc[UR24][R10.64], R13 ;  /* 0x0000000d0a001986 */ /* 0x0001e2000c101118 */
[----:B------:R-:W-:Y:S01]  /*36200*/  LOP3.LUT R0, R31, 0xd6, RZ, 0xfc, !PT ;  /* 0x000000d61f007812 */ /* 0x000fe200078efcff */
[----:B------:R-:W3:Y:S01]  /*36210*/  LDCU UR6, c[0x0][0x39c] ;  /* 0x00007380ff0677ac */ /* 0x000ee20008000800 */
[----:B------:R-:W-:-:S02]  /*36220*/  LEA.HI.X.SX32 R7, R19, R30, 0x1, P6 ;  /* 0x0000001e13077211 */ /* 0x000fc400030f0eff */
[-C--:B-1----:R-:W-:Y:S02]  /*36230*/  IADD3 R4, P6, PT, R15, R29.reuse, RZ ;  /* 0x0000001d0f047210 */ /* 0x082fe40007fde0ff */
[----:B------:R-:W-:Y:S01]  /*36240*/  ISETP.LT.AND P1, PT, R0, UR5, !P0 ;  /* 0x0000000500007c0c */ /* 0x000fe2000c721270 */
[----:B------:R-:W1:Y:S01]  /*36250*/  LDCU UR5, c[0x0][0x39c] ;  /* 0x00007380ff0577ac */ /* 0x000e620008000800 */
[----:B------:R-:W-:Y:S02]  /*36260*/  LOP3.LUT R0, R31, 0xd8, RZ, 0xfc, !PT ;  /* 0x000000d81f007812 */ /* 0x000fe400078efcff */
[----:B------:R-:W-:Y:S02]  /*36270*/  PRMT R21, R21, 0x7773, RZ ;  /* 0x0000777315157816 */ /* 0x000fe400000000ff */
[----:B------:R-:W-:Y:S01]  /*36280*/  LEA.HI.X.SX32 R5, R15, R30, 0x1, P6 ;  /* 0x0000001e0f057211 */ /* 0x000fe200030f0eff */
[----:B------:R-:W-:Y:S01]  /*36290*/  IMAD R15, R28, 0x2, R15 ;  /* 0x000000021c0f7824 */ /* 0x000fe200078e020f */
[----:B------:R-:W-:Y:S01]  /*362a0*/  PRMT R19, R22, 0x7770, RZ ;  /* 0x0000777016137816 */ /* 0x000fe200000000ff */
[----:B------:R4:W-:Y:S01]  /*362b0*/  @P4 STG.E.U8 desc[UR24][R6.64], R21 ;  /* 0x0000001506004986 */ /* 0x0009e2000c101118 */
[----:B--2---:R-:W-:Y:S01]  /*362c0*/  ISETP.LT.AND P6, PT, R0, UR4, !P0 ;  /* 0x0000000400007c0c */ /* 0x004fe2000c7c1270 */
[----:B------:R-:W2:Y:S01]  /*362d0*/  LDCU UR4, c[0x0][0x39c] ;  /* 0x00007380ff0477ac */ /* 0x000ea20008000800 */
[----:B------:R-:W-:Y:S01]  /*362e0*/  PRMT R25, R22, 0x7772, RZ ;  /* 0x0000777216197816 */ /* 0x000fe200000000ff */
[----:B------:R3:W-:Y:S01]  /*362f0*/  @P3 STG.E.U8 desc[UR24][R4.64], R19 ;  /* 0x0000001304003986 */ /* 0x0007e2000c101118 */
[----:B0-----:R-:W-:-:S02]  /*36300*/  IADD3 R10, P3, PT, R15, R29, RZ ;  /* 0x0000001d0f0a7210 */ /* 0x001fc40007f7e0ff */
[----:B------:R-:W-:Y:S02]  /*36310*/  LOP3.LUT R0, R31, 0xda, RZ, 0xfc, !PT ;  /* 0x000000da1f007812 */ /* 0x000fe400078efcff */
[----:B------:R-:W-:Y:S02]  /*36320*/  LEA.HI.X.SX32 R11, R15, R30, 0x1, P3 ;  /* 0x0000001e0f0b7211 */ /* 0x000fe400018f0eff */
[----:B-1----:R-:W-:Y:S01]  /*36330*/  ISETP.LT.AND P4, PT, R0, UR5, !P0 ;  /* 0x0000000500007c0c */ /* 0x002fe2000c781270 */
[----:B----4-:R-:W-:Y:S01]  /*36340*/  IMAD R7, R28, 0x2, R15 ;  /* 0x000000021c077824 */ /* 0x010fe200078e020f */
[----:B------:R-:W-:Y:S01]  /*36350*/  PRMT R21, R22, 0x7771, RZ ;  /* 0x0000777116157816 */ /* 0x000fe200000000ff */
[----:B------:R-:W0:Y:S01]  /*36360*/  LDCU UR5, c[0x0][0x39c] ;  /* 0x00007380ff0577ac */ /* 0x000e220008000800 */
[----:B------:R-:W-:Y:S01]  /*36370*/  PRMT R27, R23, 0x7770, RZ ;  /* 0x00007770171b7816 */ /* 0x000fe200000000ff */
[----:B---3--:R-:W-:Y:S01]  /*36380*/  IMAD R19, R28, 0x2, R7 ;  /* 0x000000021c137824 */ /* 0x008fe200078e0207 */
[----:B------:R-:W-:Y:S01]  /*36390*/  IADD3 R12, P3, PT, R7, R29, RZ ;  /* 0x0000001d070c7210 */ /* 0x000fe20007f7e0ff */
[----:B------:R1:W-:Y:S01]  /*363a0*/  @P2 STG.E.U8 desc[UR24][R10.64], R21 ;  /* 0x000000150a002986 */ /* 0x0003e2000c101118 */
[----:B------:R-:W-:-:S02]  /*363b0*/  LOP3.LUT R4, R31, 0xe0, RZ, 0xfc, !PT ;  /* 0x000000e01f047812 */ /* 0x000fc400078efcff */
[-C--:B------:R-:W-:Y:S02]  /*363c0*/  LEA.HI.X.SX32 R13, R7, R30.reuse, 0x1, P3 ;  /* 0x0000001e070d7211 */ /* 0x080fe400018f0eff */
[-C--:B------:R-:W-:Y:S02]  /*363d0*/  IADD3 R14, P3, PT, R19, R29.reuse, RZ ;  /* 0x0000001d130e7210 */ /* 0x080fe40007f7e0ff */
[----:B------:R-:W-:Y:S01]  /*363e0*/  LOP3.LUT R0, R31, 0xdc, RZ, 0xfc, !PT ;  /* 0x000000dc1f007812 */ /* 0x000fe200078efcff */
[----:B------:R3:W-:Y:S01]  /*363f0*/  @P5 STG.E.U8 desc[UR24][R12.64], R25 ;  /* 0x000000190c005986 */ /* 0x0007e2000c101118 */
[----:B--2---:R-:W-:Y:S01]  /*36400*/  ISETP.LT.AND P5, PT, R4, UR4, !P0 ;  /* 0x0000000404007c0c */ /* 0x004fe2000c7a1270 */
[----:B------:R-:W2:Y:S01]  /*36410*/  LDCU UR4, c[0x0][0x39c] ;  /* 0x00007380ff0477ac */ /* 0x000ea20008000800 */
[----:B------:R-:W-:Y:S01]  /*36420*/  LEA.HI.X.SX32 R15, R19, R30, 0x1, P3 ;  /* 0x0000001e130f7211 */ /* 0x000fe200018f0eff */
[----:B------:R-:W4:Y:S01]  /*36430*/  LDS.128 R4, [R2+0x800] ;  /* 0x0008000002047984 */ /* 0x000f220000000c00 */
[----:B-1----:R-:W-:Y:S01]  /*36440*/  PRMT R21, R22, 0x7773, RZ ;  /* 0x0000777316157816 */ /* 0x002fe200000000ff */
[----:B------:R-:W-:Y:S01]  /*36450*/  IMAD R19, R28, 0x2, R19 ;  /* 0x000000021c137824 */ /* 0x000fe200078e0213 */
[----:B------:R-:W-:Y:S01]  /*36460*/  ISETP.LT.AND P2, PT, R0, UR6, !P0 ;  /* 0x0000000600007c0c */ /* 0x000fe2000c741270 */
[----:B------:R-:W1:Y:S01]  /*36470*/  LDCU UR6, c[0x0][0x39c] ;  /* 0x00007380ff0677ac */ /* 0x000e620008000800 */
[----:B------:R-:W-:Y:S01]  /*36480*/  LOP3.LUT R0, R31, 0xe2, RZ, 0xfc, !PT ;  /* 0x000000e21f007812 */ /* 0x000fe200078efcff */
[----:B------:R0:W-:Y:S01]  /*36490*/  @P1 STG.E.U8 desc[UR24][R14.64], R21 ;  /* 0x000000150e001986 */ /* 0x0001e2000c101118 */
[----:B------:R-:W-:Y:S01]  /*364a0*/  IADD3 R10, P1, PT, R19, R29, RZ ;  /* 0x0000001d130a7210 */ /* 0x000fe20007f3e0ff */
[----:B---3--:R-:W-:Y:S01]  /*364b0*/  IMAD R13, R28, 0x2, R19 ;  /* 0x000000021c0d7824 */ /* 0x008fe200078e0213 */
[----:B------:R-:W-:-:S02]  /*364c0*/  PRMT R25, R23, 0x7771, RZ ;  /* 0x0000777117197816 */ /* 0x000fc400000000ff */
[-C--:B------:R-:W-:Y:S01]  /*364d0*/  LEA.HI.X.SX32 R11, R19, R30.reuse, 0x1, P1 ;  /* 0x0000001e130b7211 */ /* 0x080fe200008f0eff */
[----:B------:R-:W-:Y:S01]  /*364e0*/  IMAD R19, R28, 0x2, R13 ;  /* 0x000000021c137824 */ /* 0x000fe200078e020d */
[CC--:B------:R-:W-:Y:S02]  /*364f0*/  IADD3 R12, P1, PT, R13.reuse, R29.reuse, RZ ;  /* 0x0000001d0d0c7210 */ /* 0x0c0fe40007f3e0ff */
[----:B------:R-:W-:Y:S01]  /*36500*/  ISETP.LT.AND P3, PT, R0, UR8, !P0 ;  /* 0x0000000800007c0c */ /* 0x000fe2000c761270 */
[----:B------:R3:W-:Y:S01]  /*36510*/  @P6 STG.E.U8 desc[UR24][R10.64], R27 ;  /* 0x0000001b0a006986 */ /* 0x0007e2000c101118 */
[----:B------:R-:W-:Y:S01]  /*36520*/  LEA.HI.X.SX32 R13, R13, R30, 0x1, P1 ;  /* 0x0000001e0d0d7211 */ /* 0x000fe200008f0eff */
[----:B------:R-:W1:Y:S01]  /*36530*/  LDCU UR8, c[0x0][0x39c] ;  /* 0x00007380ff0877ac */ /* 0x000e620008000800 */
[-C--:B0-----:R-:W-:Y:S02]  /*36540*/  IADD3 R14, P6, PT, R19, R29.reuse, RZ ;  /* 0x0000001d130e7210 */ /* 0x081fe40007fde0ff */
[----:B------:R-:W-:Y:S01]  /*36550*/  LOP3.LUT R0, R31, 0xe4, RZ, 0xfc, !PT ;  /* 0x000000e41f007812 */ /* 0x000fe200078efcff */
[----:B------:R0:W-:Y:S01]  /*36560*/  @P4 STG.E.U8 desc[UR24][R12.64], R25 ;  /* 0x000000190c004986 */ /* 0x0001e2000c101118 */
[C---:B--2---:R-:W-:Y:S01]  /*36570*/  ISETP.LT.AND P4, PT, R17.reuse, UR4, !P0 ;  /* 0x0000000411007c0c */ /* 0x044fe2000c781270 */
[----:B------:R-:W-:Y:S01]  /*36580*/  IMAD R17, R17, R28, RZ ;  /* 0x0000001c11117224 */ /* 0x000fe200078e02ff */
[----:B------:R-:W-:Y:S01]  /*36590*/  LEA.HI.X.SX32 R15, R19, R30, 0x1, P6 ;  /* 0x0000001e130f7211 */ /* 0x000fe200030f0eff */
[----:B------:R-:W-:Y:S01]  /*365a0*/  IMAD R19, R28, 0x4, R19 ;  /* 0x000000041c137824 */ /* 0x000fe200078e0213 */
[----:B------:R-:W-:Y:S01]  /*365b0*/  PRMT R21, R23, 0x7772, RZ ;  /* 0x0000777217157816 */ /* 0x000fe200000000ff */
[----:B------:R-:W2:Y:S01]  /*365c0*/  LDCU UR4, c[0x0][0x39c] ;  /* 0x00007380ff0477ac */ /* 0x000ea20008000800 */
[----:B---3--:R-:W-:-:S02]  /*365d0*/  IADD3 R10, P6, PT, R17, R29, RZ ;  /* 0x0000001d110a7210 */ /* 0x008fc40007fde0ff */
[----:B------:R-:W-:Y:S01]  /*365e0*/  ISETP.LT.AND P1, PT, R0, UR5, !P0 ;  /* 0x0000000500007c0c */ /* 0x000fe2000c721270 */
[----:B------:R4:W-:Y:S01]  /*365f0*/  @P2 STG.E.U8 desc[UR24][R14.64], R21 ;  /* 0x000000150e002986 */ /* 0x0009e2000c101118 */
[-C--:B------:R-:W-:Y:S01]  /*36600*/  LEA.HI.X.SX32 R11, R17, R30.reuse, 0x1, P6 ;  /* 0x0000001e110b7211 */ /* 0x080fe200030f0eff */
[----:B------:R-:W3:Y:S01]  /*36610*/  LDCU UR5, c[0x0][0x39c] ;  /* 0x00007380ff0577ac */ /* 0x000ee20008000800 */
[----:B0-----:R-:W-:Y:S02]  /*36620*/  IADD3 R12, P6, PT, R19, R29, RZ ;  /* 0x0000001d130c7210 */ /* 0x001fe40007fde0ff */
[----:B------:R-:W-:Y:S02]  /*36630*/  PRMT R23, R23, 0x7773, RZ ;  /* 0x0000777317177816 */ /* 0x000fe400000000ff */
[----:B------:R-:W-:Y:S01]  /*36640*/  LEA.HI.X.SX32 R13, R19, R30, 0x1, P6 ;  /* 0x0000001e130d7211 */ /* 0x000fe200030f0eff */
[C---:B------:R-:W-:Y:S01]  /*36650*/  IMAD R19, R28.reuse, 0x2, R19 ;  /* 0x000000021c137824 */ /* 0x040fe200078e0213 */
[C---:B------:R-:W-:Y:S01]  /*36660*/  LOP3.LUT R0, R31.reuse, 0xe6, RZ, 0xfc, !PT ;  /* 0x000000e61f007812 */ /* 0x040fe200078efcff */
[----:B------:R0:W-:Y:S01]  /*36670*/  @P4 STG.E.U8 desc[UR24][R10.64], R23 ;  /* 0x000000170a004986 */ /* 0x0001e2000c101118 */
[----:B------:R-:W-:Y:S01]  /*36680*/  LOP3.LUT R2, R31, 0xf4, RZ, 0xfc, !PT ;  /* 0x000000f41f027812 */ /* 0x000fe200078efcff */
[----:B------:R-:W-:Y:S01]  /*36690*/  IMAD R17, R28, 0x2, R19 ;  /* 0x000000021c117824 */ /* 0x000fe200078e0213 */
[----:B----4-:R-:W-:-:S02]  /*366a0*/  PRMT R21, R4, 0x7770, RZ ;  /* 0x0000777004157816 */ /* 0x010fc400000000ff */
[----:B-1----:R-:W-:Y:S01]  /*366b0*/  ISETP.LT.AND P2, PT, R0, UR6, !P0 ;  /* 0x0000000600007c0c */ /* 0x002fe2000c741270 */
[----:B------:R-:W1:Y:S01]  /*366c0*/  LDCU UR6, c[0x0][0x39c] ;  /* 0x00007380ff0677ac */ /* 0x000e620008000800 */
[----:B------:R-:W-:Y:S01]  /*366d0*/  LOP3.LUT R0, R31, 0xe8, RZ, 0xfc, !PT ;  /* 0x000000e81f007812 */ /* 0x000fe200078efcff */
[----:B------:R4:W-:Y:S01]  /*366e0*/  @P5 STG.E.U8 desc[UR24][R12.64], R21 ;  /* 0x000000150c005986 */ /* 0x0009e2000c101118 */
[-C--:B------:R-:W-:Y:S02]  /*366f0*/  IADD3 R14, P5, PT, R19, R29.reuse, RZ ;  /* 0x0000001d130e7210 */ /* 0x080fe40007fbe0ff */
[----:B--2---:R-:W-:Y:S01]  /*36700*/  ISETP.LT.AND P4, PT, R0, UR4, !P0 ;  /* 0x0000000400007c0c */ /* 0x004fe2000c781270 */
[----:B------:R-:W2:Y:S01]  /*36710*/  LDCU UR4, c[0x0][0x39c] ;  /* 0x00007380ff0477ac */ /* 0x000ea20008000800 */
[----:B0-----:R-:W-:Y:S02]  /*36720*/  IADD3 R10, P6, PT, R17, R29, RZ ;  /* 0x0000001d110a7210 */ /* 0x001fe40007fde0ff */
[----:B------:R-:W-:-:S02]  /*36730*/  LEA.HI.X.SX32 R15, R19, R30, 0x1, P5 ;  /* 0x0000001e130f7211 */ /* 0x000fc400028f0eff */
[----:B------:R-:W-:Y:S02]  /*36740*/  PRMT R19, R4, 0x7771, RZ ;  /* 0x0000777104137816 */ /* 0x000fe400000000ff */
[----:B------:R-:W-:Y:S01]  /*36750*/  LEA.HI.X.SX32 R11, R17, R30, 0x1, P6 ;  /* 0x0000001e110b7211 */ /* 0x000fe200030f0eff */
[----:B------:R-:W-:Y:S01]  /*36760*/  IMAD R17, R28, 0x2, R17 ;  /* 0x000000021c117824 */ /* 0x000fe200078e0211 */
[----:B------:R-:W-:Y:S01]  /*36770*/  LOP3.LUT R0, R31, 0xea, RZ, 0xfc, !PT ;  /* 0x000000ea1f007812 */ /* 0x000fe200078efcff */
[----:B------:R0:W-:Y:S01]  /*36780*/  @P3 STG.E.U8 desc[UR24][R14.64], R19 ;  /* 0x000000130e003986 */ /* 0x0001e2000c101118 */
[----:B----4-:R-:W-:Y:S02]  /*36790*/  PRMT R21, R4, 0x7772, RZ ;  /* 0x0000777204157816 */ /* 0x010fe400000000ff */
[----:B---3--:R-:W-:Y:S01]  /*367a0*/  ISETP.LT.AND P5, PT, R0, UR5, !P0 ;  /* 0x0000000500007c0c */ /* 0x008fe2000c7a1270 */
[----:B------:R-:W3:Y:S01]  /*367b0*/  LDCU UR5, c[0x0][0x39c] ;  /* 0x00007380ff0577ac */ /* 0x000ee20008000800 */
[----:B------:R-:W-:Y:S01]  /*367c0*/  IADD3 R12, P6, PT, R17, R29, RZ ;  /* 0x0000001d110c7210 */ /* 0x000fe20007fde0ff */
[----:B------:R4:W-:Y:S01]  /*367d0*/  @P1 STG.E.U8 desc[UR24][R10.64], R21 ;  /* 0x000000150a001986 */ /* 0x0009e2000c101118 */
[----:B------:R-:W-:-:S02]  /*367e0*/  LOP3.LUT R0, R31, 0xec, RZ, 0xfc, !PT ;  /* 0x000000ec1f007812 */ /* 0x000fc400078efcff */
[-C--:B------:R-:W-:Y:S02]  /*367f0*/  LEA.HI.X.SX32 R13, R17, R30.reuse, 0x1, P6 ;  /* 0x0000001e110d7211 */ /* 0x080fe400030f0eff */
[----:B-1----:R-:W-:Y:S01]  /*36800*/  ISETP.LT.AND P3, PT, R0, UR6, !P0 ;  /* 0x0000000600007c0c */ /* 0x002fe2000c761270 */
[----:B0-----:R-:W-:Y:S01]  /*36810*/  IMAD R15, R28, 0x2, R17 ;  /* 0x000000021c0f7824 */ /* 0x001fe200078e0211 */
[----:B------:R-:W-:Y:S01]  /*36820*/  LOP3.LUT R0, R31, 0xf0, RZ, 0xfc, !PT ;  /* 0x000000f01f007812 */ /* 0x000fe200078efcff */
[----:B------:R-:W0:Y:S01]  /*36830*/  LDCU UR6, c[0x0][0x39c] ;  /* 0x00007380ff0677ac */ /* 0x000e220008000800 */
[----:B------:R-:W-:Y:S01]  /*36840*/  PRMT R19, R4, 0x7773, RZ ;  /* 0x0000777304137816 */ /* 0x000fe200000000ff */
[----:B------:R-:W-:Y:S01]  /*36850*/  IMAD R17, R28, 0x2, R15 ;  /* 0x000000021c117824 */ /* 0x000fe200078e020f */
[C---:B------:R-:W-:Y:S02]  /*36860*/  IADD3 R14, P6, PT, R15.reuse, R29, RZ ;  /* 0x0000001d0f0e7210 */ /* 0x040fe40007fde0ff */
[----:B------:R-:W-:Y:S01]  /*36870*/  ISETP.LT.AND P1, PT, R0, UR8, !P0 ;  /* 0x0000000800007c0c */ /* 0x000fe2000c721270 */
[----:B------:R1:W-:Y:S01]  /*36880*/  @P2 STG.E.U8 desc[UR24][R12.64], R19 ;  /* 0x000000130c002986 */ /* 0x0003e2000c101118 */
[----:B------:R-:W-:-:S02]  /*36890*/  LEA.HI.X.SX32 R15, R15, R30, 0x1, P6 ;  /* 0x0000001e0f0f7211 */ /* 0x000fc400030f0eff */
[-C--:B----4-:R-:W-:Y:S02]  /*368a0*/  IADD3 R10, P6, PT, R17, R29.reuse, RZ ;  /* 0x0000001d110a7210 */ /* 0x090fe40007fde0ff */
[----:B------:R-:W-:Y:S02]  /*368b0*/  PRMT R23, R5, 0x7770, RZ ;  /* 0x0000777005177816 */ /* 0x000fe400000000ff */
[----:B------:R-:W-:Y:S01]  /*368c0*/  LEA.HI.X.SX32 R11, R17, R30, 0x1, P6 ;  /* 0x0000001e110b7211 */ /* 0x000fe200030f0eff */
[----:B------:R-:W-:Y:S01]  /*368d0*/  IMAD R17, R28, 0x2, R17 ;  /* 0x000000021c117824 */ /* 0x000fe200078e0211 */
[----:B------:R-:W-:Y:S01]  /*368e0*/  LOP3.LUT R0, R31, 0xf2, RZ, 0xfc, !PT ;  /* 0x000000f21f007812 */ /* 0x000fe200078efcff */
[----:B------:R4:W-:Y:S01]  /*368f0*/  @P4 STG.E.U8 desc[UR24][R14.64], R23 ;  /* 0x000000170e004986 */ /* 0x0009e2000c101118 */
[C---:B--2---:R-:W-:Y:S01]  /*36900*/  ISETP.LT.AND P6, PT, R9.reuse, UR4, !P0 ;  /* 0x0000000409007c0c */ /* 0x044fe2000c7c1270 */
[----:B------:R-:W2:Y:S01]  /*36910*/  LDCU UR4, c[0x0][0x39c] ;  /* 0x00007380ff0477ac */ /* 0x000ea20008000800 */
[----:B---3--:R-:W-:Y:S01]  /*36920*/  ISETP.LT.AND P2, PT, R0, UR5, !P0 ;  /* 0x0000000500007c0c */ /* 0x008fe2000c741270 */
[----:B------:R-:W-:Y:S01]  /*36930*/  IMAD R0, R9, R28, RZ ;  /* 0x0000001c09007224 */ /* 0x000fe200078e02ff */
[----:B------:R-:W-:Y:S01]  /*36940*/  IADD3 R8, P4, PT, R17, R29, RZ ;  /* 0x0000001d11087210 */ /* 0x000fe20007f9e0ff */
[----:B------:R-:W3:Y:S01]  /*36950*/  LDCU UR5, c[0x0][0x39c] ;  /* 0x00007380ff0577ac */ /* 0x000ee20008000800 */
[----:B------:R-:W-:-:S02]  /*36960*/  PRMT R21, R5, 0x7771, RZ ;  /* 0x0000777105157816 */ /* 0x000fc400000000ff */
[-C--:B------:R-:W-:Y:S01]  /*36970*/  LEA.HI.X.SX32 R9, R17, R30.reuse, 0x1, P4 ;  /* 0x0000001e11097211 */ /* 0x080fe200020f0eff */
[----:B------:R-:W-:Y:S01]  /*36980*/  IMAD R17, R28, 0x4, R17 ;  /* 0x000000041c117824 */ /* 0x000fe200078e0211 */
[----:B-1----:R-:W-:Y:S01]  /*36990*/  IADD3 R12, P4, PT, R0, R29, RZ ;  /* 0x0000001d000c7210 */ /* 0x002fe20007f9e0ff */
[----:B------:R1:W-:Y:S01]  /*369a0*/  @P5 STG.E.U8 desc[UR24][R10.64], R21 ;  /* 0x000000150a005986 */ /* 0x0003e2000c101118 */
[C---:B------:R-:W-:Y:S02]  /*369b0*/  PRMT R19, R5.reuse, 0x7772, RZ ;  /* 0x0000777205137816 */ /* 0x040fe400000000ff */
[----:B0-----:R-:W-:Y:S01]  /*369c0*/  ISETP.LT.AND P5, PT, R2, UR6, !P0 ;  /* 0x0000000602007c0c */ /* 0x001fe2000c7a1270 */
[----:B------:R-:W0:Y:S01]  /*369d0*/  LDCU UR6, c[0x0][0x39c] ;  /* 0x00007380ff0677ac */ /* 0x000e220008000800 */
[----:B------:R-:W-:Y:S01]  /*369e0*/  LEA.HI.X.SX32 R13, R0, R30, 0x1, P4 ;  /* 0x0000001e000d7211 */ /* 0x000fe200020f0eff */
[----:B------:R2:W-:Y:S01]  /*369f0*/  @P3 STG.E.U8 desc[UR24][R8.64], R19 ;  /* 0x0000001308003986 */ /* 0x0005e2000c101118 */
[----:B----4-:R-:W-:-:S02]  /*36a00*/  PRMT R15, R5, 0x7773, RZ ;  /* 0x00007773050f7816 */ /* 0x010fc400000000ff */
[-C--:B------:R-:W-:Y:S02]  /*36a10*/  IADD3 R4, P3, PT, R17, R29.reuse, RZ ;  /* 0x0000001d11047210 */ /* 0x080fe40007f7e0ff */
[----:B------:R-:W-:Y:S01]  /*36a20*/  LOP3.LUT R0, R31, 0xf8, RZ, 0xfc, !PT ;  /* 0x000000f81f007812 */ /* 0x000fe200078efcff */
[----:B-1----:R-:W-:Y:S01]  /*36a30*/  IMAD R11, R28, 0x2, R17 ;  /* 0x000000021c0b7824 */ /* 0x002fe200078e0211 */
[----:B------:R1:W-:Y:S01]  /*36a40*/  @P6 STG.E.U8 desc[UR24][R12.64], R15 ;  /* 0x0000000f0c006986 */ /* 0x0003e2000c101118 */
[----:B------:R-:W-:Y:S02]  /*36a50*/  LEA.HI.X.SX32 R5, R17, R30, 0x1, P3 ;  /* 0x0000001e11057211 */ /* 0x000fe400018f0eff */
[----:B------:R-:W-:Y:S02]  /*36a60*/  LOP3.LUT R2, R31, 0xf6, RZ, 0xfc, !PT ;  /* 0x000000f61f027812 */ /* 0x000fe400078efcff */
[----:B--2---:R-:W-:Y:S02]  /*36a70*/  IADD3 R8, P6, PT, R11, R29, RZ ;  /* 0x0000001d0b087210 */ /* 0x004fe40007fde0ff */
[----:B------:R-:W-:-:S02]  /*36a80*/  PRMT R17, R6, 0x7770, RZ ;  /* 0x0000777006117816 */ /* 0x000fc400000000ff */
[----:B------:R-:W-:Y:S02]  /*36a90*/  PRMT R19, R6, 0x7771, RZ ;  /* 0x0000777106137816 */ /* 0x000fe400000000ff */
[----:B------:R-:W-:Y:S01]  /*36aa0*/  LEA.HI.X.SX32 R9, R11, R30, 0x1, P6 ;  /* 0x0000001e0b097211 */ /* 0x000fe200030f0eff */
[----:B------:R-:W-:Y:S01]  /*36ab0*/  IMAD R11, R28, 0x2, R11 ;  /* 0x000000021c0b7824 */ /* 0x000fe200078e020b */
[----:B------:R-:W-:Y:S01]  /*36ac0*/  ISETP.LT.AND P3, PT, R0, UR4, !P0 ;  /* 0x0000000400007c0c */ /* 0x000fe2000c761270 */
[----:B------:R-:W2:Y:S01]  /*36ad0*/  LDCU UR4, c[0x0][0x39c] ;  /* 0x00007380ff0477ac */ /* 0x000ea20008000800 */
[----:B---3--:R-:W-:Y:S01]  /*36ae0*/  ISETP.LT.AND P4, PT, R2, UR5, !P0 ;  /* 0x0000000502007c0c */ /* 0x008fe2000c781270 */
[----:B------:R3:W-:Y:S01]  /*36af0*/  @P1 STG.E.U8 desc[UR24][R4.64], R17 ;  /* 0x0000001104001986 */ /* 0x0007e2000c101118 */
[C---:B-1----:R-:W-:Y:S01]  /*36b00*/  IMAD R13, R28.reuse, 0x2, R11 ;  /* 0x000000021c0d7824 */ /* 0x042fe200078e020b */
[----:B------:R-:W1:Y:S01]  /*36b10*/  LDCU UR5, c[0x0][0x39c] ;  /* 0x00007380ff0577ac */ /* 0x000e620008000800 */
[----:B0-----:R-:W-:Y:S01]  /*36b20*/  ISETP.LT.AND P1, PT, R3, UR6, !P0 ;  /* 0x0000000603007c0c */ /* 0x001fe2000c721270 */
[----:B------:R0:W-:Y:S01]  /*36b30*/  @P2 STG.E.U8 desc[UR24][R8.64], R19 ;  /* 0x0000001308002986 */ /* 0x0001e2000c101118 */
[----:B------:R-:W-:Y:S01]  /*36b40*/  IADD3 R2, P2, PT, R11, R29, RZ ;  /* 0x0000001d0b027210 */ /* 0x000fe20007f5e0ff */
[----:B------:R-:W-:Y:S01]  /*36b50*/  IMAD R0, R3, R28, RZ ;  /* 0x0000001c03007224 */ /* 0x000fe200078e02ff */
[----:B------:R-:W-:Y:S01]  /*36b60*/  LOP3.LUT R16, R31, 0xfc, RZ, 0xfc, !PT ;  /* 0x000000fc1f107812 */ /* 0x000fe200078efcff */
[----:B------:R-:W-:Y:S01]  /*36b70*/  IMAD R15, R28, 0x2, R13 ;  /* 0x000000021c0f7824 */ /* 0x000fe200078e020d */
[----:B------:R-:W-:-:S02]  /*36b80*/  LEA.HI.X.SX32 R3, R11, R30, 0x1, P2 ;  /* 0x0000001e0b037211 */ /* 0x000fc400010f0eff */
[----:B------:R-:W-:Y:S01]  /*36b90*/  LOP3.LUT R31, R31, 0xfa, RZ, 0xfc, !PT ;  /* 0x000000fa1f1f7812 */ /* 0x000fe200078efcff */
[C---:B---3--:R-:W-:Y:S01]  /*36ba0*/  IMAD R17, R28.reuse, 0x2, R15 ;  /* 0x000000021c117824 */ /* 0x048fe200078e020f */
[-C--:B------:R-:W-:Y:S02]  /*36bb0*/  IADD3 R4, P2, PT, R13, R29.reuse, RZ ;  /* 0x0000001d0d047210 */ /* 0x080fe40007f5e0ff */
[-C--:B------:R-:W-:Y:S01]  /*36bc0*/  IADD3 R10, P6, PT, R15, R29.reuse, RZ ;  /* 0x0000001d0f0a7210 */ /* 0x080fe20007fde0ff */
[----:B------:R-:W-:Y:S01]  /*36bd0*/  IMAD R28, R28, 0x2, R17 ;  /* 0x000000021c1c7824 */ /* 0x000fe200078e0211 */
[-C--:B------:R-:W-:Y:S02]  /*36be0*/  LEA.HI.X.SX32 R5, R13, R30.reuse, 0x1, P2 ;  /* 0x0000001e0d057211 */ /* 0x080fe400010f0eff */
[----:B------:R-:W-:Y:S02]  /*36bf0*/  IADD3 R14, P2, PT, R0, R29, RZ ;  /* 0x0000001d000e7210 */ /* 0x000fe40007f5e0ff */
[----:B------:R-:W-:-:S02]  /*36c00*/  LEA.HI.X.SX32 R11, R15, R30, 0x1, P6 ;  /* 0x0000001e0f0b7211 */ /* 0x000fc400030f0eff */
[-C--:B------:R-:W-:Y:S02]  /*36c10*/  LEA.HI.X.SX32 R15, R0, R30.reuse, 0x1, P2 ;  /* 0x0000001e000f7211 */ /* 0x080fe400010f0eff */
[-C--:B0-----:R-:W-:Y:S02]  /*36c20*/  IADD3 R8, P6, PT, R17, R29.reuse, RZ ;  /* 0x0000001d11087210 */ /* 0x081fe40007fde0ff */
[----:B--2---:R-:W-:Y:S02]  /*36c30*/  ISETP.LT.AND P2, PT, R31, UR4, !P0 ;  /* 0x000000041f007c0c */ /* 0x004fe4000c741270 */
[----:B-1----:R-:W-:Y:S02]  /*36c40*/  ISETP.LT.AND P0, PT, R16, UR5, !P0 ;  /* 0x0000000510007c0c */ /* 0x002fe4000c701270 */
[----:B------:R-:W-:Y:S02]  /*36c50*/  LEA.HI.X.SX32 R9, R17, R30, 0x1, P6 ;  /* 0x0000001e11097211 */ /* 0x000fe400030f0eff */
[----:B------:R-:W-:-:S02]  /*36c60*/  IADD3 R12, P6, PT, R28, R29, RZ ;  /* 0x0000001d1c0c7210 */ /* 0x000fc40007fde0ff */
[C---:B------:R-:W-:Y:S02]  /*36c70*/  PRMT R25, R6.reuse, 0x7772, RZ ;  /* 0x0000777206197816 */ /* 0x040fe400000000ff */
[----:B------:R-:W-:Y:S02]  /*36c80*/  PRMT R23, R6, 0x7773, RZ ;  /* 0x0000777306177816 */ /* 0x000fe400000000ff */
[C---:B------:R-:W-:Y:S01]  /*36c90*/  PRMT R17, R7.reuse, 0x7773, RZ ;  /* 0x0000777307117816 */ /* 0x040fe200000000ff */
[----:B------:R0:W-:Y:S01]  /*36ca0*/  @P5 STG.E.U8 desc[UR24][R2.64], R25 ;  /* 0x0000001902005986 */ /* 0x0001e2000c101118 */
[C---:B------:R-:W-:Y:S02]  /*36cb0*/  PRMT R19, R7.reuse, 0x7772, RZ ;  /* 0x0000777207137816 */ /* 0x040fe400000000ff */
[C---:B------:R-:W-:Y:S01]  /*36cc0*/  PRMT R21, R7.reuse, 0x7771, RZ ;  /* 0x0000777107157816 */ /* 0x040fe200000000ff */
[----:B------:R0:W-:Y:S01]  /*36cd0*/  @P4 STG.E.U8 desc[UR24][R4.64], R23 ;  /* 0x0000001704004986 */ /* 0x0001e2000c101118 */
[----:B------:R-:W-:-:S02]  /*36ce0*/  PRMT R7, R7, 0x7770, RZ ;  /* 0x0000777007077816 */ /* 0x000fc400000000ff */
[----:B------:R-:W-:-:S03]  /*36cf0*/  LEA.HI.X.SX32 R13, R28, R30, 0x1, P6 ;  /* 0x0000001e1c0d7211 */ /* 0x000fc600030f0eff */
[----:B------:R0:W-:Y:S04]  /*36d00*/  @P3 STG.E.U8 desc[UR24][R10.64], R7 ;  /* 0x000000070a003986 */ /* 0x0001e8000c101118 */
[----:B------:R0:W-:Y:S04]  /*36d10*/  @P2 STG.E.U8 desc[UR24][R8.64], R21 ;  /* 0x0000001508002986 */ /* 0x0001e8000c101118 */
[----:B------:R0:W-:Y:S04]  /*36d20*/  @P0 STG.E.U8 desc[UR24][R12.64], R19 ;  /* 0x000000130c000986 */ /* 0x0001e8000c101118 */
[----:B------:R0:W-:Y:S01]  /*36d30*/  @P1 STG.E.U8 desc[UR24][R14.64], R17 ;  /* 0x000000110e001986 */ /* 0x0001e2000c101118 */
[----:B------:R-:W-:Y:S06]  /*36d40*/  BAR.SYNC.DEFER_BLOCKING 0x0 ;  /* 0x0000000000007b1d */ /* 0x000fec0000010000 */
[----:B------:R-:W-:Y:S05]  /*36d50*/  BRA.U UP0, `(.L_x_13) ;  /* 0x0000000100a07547 */ /* 0x000fea000b800000 */
[----:B------:R-:W1:Y:S01]  /*36d60*/  S2UR UR5, SR_CgaCtaId ;  /* 0x00000000000579c3 */ /* 0x000e620000008800 */
[----:B------:R-:W-:Y:S01]  /*36d70*/  NOP ;  /* 0x0000000000007918 */ /* 0x000fe20000000000 */
[----:B------:R-:W-:Y:S01]  /*36d80*/  UMOV UR4, 0x50 ;  /* 0x0000005000047882 */ /* 0x000fe20000000000 */
[----:B------:R-:W-:Y:S02]  /*36d90*/  IMAD.U32 R0, RZ, RZ, UR7 ;  /* 0x00000007ff007e24 */ /* 0x000fe4000f8e00ff */
[----:B0-----:R-:W-:Y:S02]  /*36da0*/  IMAD.MOV.U32 R3, RZ, RZ, 0xff ;  /* 0x000000ffff037424 */ /* 0x001fe400078e00ff */
[----:B------:R-:W-:Y:S01]  /*36db0*/  IMAD.MOV.U32 R7, RZ, RZ, 0x1 ;  /* 0x00000001ff077424 */ /* 0x000fe200078e00ff */
[----:B------:R-:W-:-:S04]  /*36dc0*/  LOP3.LUT R0, R0, 0xffff, RZ, 0xc0, !PT ;  /* 0x0000ffff00007812 */ /* 0x000fc800078ec0ff */
[----:B------:R-:W-:-:S05]  /*36dd0*/  SHF.R.U32.HI R0, RZ, 0x5, R0 ;  /* 0x00000005ff007819 */ /* 0x000fca0000011600 */
[----:B------:R-:W-:Y:S01]  /*36de0*/  VIADD R2, R0, 0x10 ;  /* 0x0000001000027836 */ /* 0x000fe20000000000 */
[----:B------:R-:W-:Y:S01]  /*36df0*/  SHF.L.U32 R0, R3, R0, RZ ;  /* 0x0000000003007219 */ /* 0x000fe200000006ff */
[----:B-1----:R-:W-:-:S03]  /*36e00*/  ULEA UR6, UR5, UR4, 0x18 ;  /* 0x0000000405067291 */ /* 0x002fc6000f8ec0ff */
[----:B------:R-:W-:-:S04]  /*36e10*/  SHF.L.U32 R3, R7, R2, RZ ;  /* 0x0000000207037219 */ /* 0x000fc800000006ff */
[----:B------:R-:W-:Y:S02]  /*36e20*/  LOP3.LUT R0, R3, R0, RZ, 0xfc, !PT ;  /* 0x0000000003007212 */ /* 0x000fe400078efcff */
[----:B------:R-:W0:Y:S02]  /*36e30*/  LDS R5, [UR6] ;  /* 0x00000006ff057984 */ /* 0x000e240008000800 */
[C---:B------:R-:W-:Y:S02]  /*36e40*/  LOP3.LUT R2, R0.reuse, 0xffff, RZ, 0xc0, !PT ;  /* 0x0000ffff00027812 */ /* 0x040fe400078ec0ff */
[----:B0-----:R-:W-:-:S04]  /*36e50*/  LOP3.LUT R3, R0, 0xffff, R5, 0x80, !PT ;  /* 0x0000ffff00037812 */ /* 0x001fc800078e8005 */
[----:B------:R-:W-:-:S13]  /*36e60*/  ISETP.NE.AND P0, PT, R3, R2, PT ;  /* 0x000000020300720c */ /* 0x000fda0003f05270 */
[----:B------:R-:W-:Y:S05]  /*36e70*/  @P0 BRA `(.L_x_14) ;  /* 0x0000000000500947 */ /* 0x000fea0003800000 */
[----:B------:R-:W-:Y:S02]  /*36e80*/  SHF.R.U32.HI R5, RZ, 0x10, R5 ;  /* 0x00000010ff057819 */ /* 0x000fe40000011605 */
[----:B------:R-:W-:-:S04]  /*36e90*/  SHF.R.U32.HI R2, RZ, 0x10, R0 ;  /* 0x00000010ff027819 */ /* 0x000fc80000011600 */
[----:B------:R-:W-:-:S04]  /*36ea0*/  LOP3.LUT R5, R5, R2, RZ, 0xc0, !PT ;  /* 0x0000000205057212 */ /* 0x000fc800078ec0ff */
[----:B------:R-:W-:-:S13]  /*36eb0*/  ISETP.NE.AND P0, PT, R5, R2, PT ;  /* 0x000000020500720c */ /* 0x000fda0003f05270 */
[----:B------:R-:W-:Y:S05]  /*36ec0*/  @P0 BRA `(.L_x_15) ;  /* 0x0000000000300947 */ /* 0x000fea0003800000 */
[----:B------:R-:W-:Y:S01]  /*36ed0*/  R2UR UR4, R0 ;  /* 0x00000000000472ca */ /* 0x000fe200000e0000 */
[----:B------:R-:W-:Y:S01]  /*36ee0*/  VOTEU.ANY UR5, UPT, PT ;  /* 0x0000000000057886 */ /* 0x000fe200038e0100 */
[----:B------:R-:W0:Y:S01]  /*36ef0*/  S2R R0, SR_LANEID ;  /* 0x0000000000007919 */ /* 0x000e220000000000 */
[----:B------:R-:W-:-:S10]  /*36f00*/  UFLO.U32 UR5, UR5 ;  /* 0x00000005000572bd */ /* 0x000fd400080e0000 */
[----:B------:R-:W-:-:S06]  /*36f10*/  ULOP3.LUT UR4, URZ, UR4, URZ, 0x33, !UPT ;  /* 0x00000004ff047292 */ /* 0x000fcc000f8e33ff */
[----:B------:R-:W-:-:S04]  /*36f20*/  IMAD.U32 R2, RZ, RZ, UR4 ;  /* 0x00000004ff027e24 */ /* 0x000fc8000f8e00ff */
[----:B------:R-:W1:Y:S02]  /*36f30*/  REDUX UR7, R2 ;  /* 0x00000000020773c4 */ /* 0x000e640000000000 */
[----:B------:R2:W-:Y:S01]  /*36f40*/  UTCATOMSWS.AND URZ, UR4 ;  /* 0x0000000400ff79e3 */ /* 0x0005e20008000000 */
[----:B0-----:R-:W-:Y:S01]  /*36f50*/  ISETP.EQ.U32.AND P0, PT, R0, UR5, PT ;  /* 0x0000000500007c0c */ /* 0x001fe2000bf02070 */
[----:B-1----:R-:W-:-:S12]  /*36f60*/  IMAD.U32 R0, RZ, RZ, UR7 ;  /* 0x00000007ff007e24 */ /* 0x002fd8000f8e00ff */
[----:B------:R2:W-:Y:S01]  /*36f70*/  @P0 ATOMS.AND RZ, [UR6], R0 ;  /* 0x00000000ffff098c */ /* 0x0005e2000a800006 */
[----:B------:R-:W-:Y:S05]  /*36f80*/  BRA `(.L_x_13) ;  /* 0x0000000000147947 */ /* 0x000fea0003800000 */
.L_x_15:
[----:B------:R-:W-:-:S07]  /*36f90*/  MOV R2, 0x36fb0 ;  /* 0x00036fb000027802 */ /* 0x000fce0000000f00 */
[----:B-----5:R-:W-:Y:S05]  /*36fa0*/  CALL.REL.NOINC `($__internal_0_$__cuda_sm10x_tcgen05_guardrail_trap_col_being_dealloced_not_returned_by_alloc) ;  /* 0x00000000002c7944 */ /* 0x020fea0003c00000 */
[----:B------:R-:W-:Y:S05]  /*36fb0*/  BRA `(.L_x_13) ;  /* 0x0000000000087947 */ /* 0x000fea0003800000 */
.L_x_14:
[----:B------:R-:W-:-:S07]  /*36fc0*/  MOV R2, 0x36fe0 ;  /* 0x00036fe000027802 */ /* 0x000fce0000000f00 */
[----:B-----5:R-:W-:Y:S05]  /*36fd0*/  CALL.REL.NOINC `($__internal_2_$__cuda_sm10x_tcgen05_guardrail_trap_unallocated_columns_being_dealloced) ;  /* 0x0000000000387944 */ /* 0x020fea0003c00000 */
.L_x_13:
[----:B------:R-:W-:Y:S01]  /*36fe0*/  NOP ;  /* 0x0000000000007918 */ /* 0x000fe20000000000 */
[----:B--2---:R-:W-:Y:S05]  /*36ff0*/  EXIT ;  /* 0x000000000000794d */ /* 0x004fea0003800000 */
.L_x_8:
[----:B------:R-:W0:Y:S02]  /*37000*/  SYNCS.PHASECHK.TRANS64.TRYWAIT P3, [UR13], R6 ;  /* 0x00000006ff0075a7 */ /* 0x000e24000806110d */
[----:B0-----:R-:W-:Y:S05]  /*37010*/  @!P3 BRA `(.L_x_8) ;  /* 0xfffffffc00f8b947 */ /* 0x001fea000383ffff */
[----:B------:R-:W-:Y:S05]  /*37020*/  BRA `(.L_x_16) ;  /* 0xffffff0400707947 */ /* 0x000fea000383ffff */
.L_x_12:
[----:B------:R-:W0:Y:S02]  /*37030*/  SYNCS.PHASECHK.TRANS64.TRYWAIT P0, [UR13], R3 ;  /* 0x00000003ff0075a7 */ /* 0x000e24000800110d */
[----:B0-----:R-:W-:Y:S05]  /*37040*/  @!P0 BRA `(.L_x_12) ;  /* 0xfffffffc00f88947 */ /* 0x001fea000383ffff */
[----:B------:R-:W-:Y:S05]  /*37050*/  BRA `(.L_x_11) ;  /* 0xffffffa400347947 */ /* 0x000fea000383ffff */
        .weak           $__internal_0_$__cuda_sm10x_tcgen05_guardrail_trap_col_being_dealloced_not_returned_by_alloc
        .type           $__internal_0_$__cuda_sm10x_tcgen05_guardrail_trap_col_being_dealloced_not_returned_by_alloc,@function
        .size           $__internal_0_$__cuda_sm10x_tcgen05_guardrail_trap_col_being_dealloced_not_returned_by_alloc,($__internal_1_$__cuda_sm10x_tcgen05_guardrail_trap_phase_invalid_during_alloc - $__internal_0_$__cuda_sm10x_tcgen05_guardrail_trap_col_being_dealloced_not_returned_by_alloc)
$__internal_0_$__cuda_sm10x_tcgen05_guardrail_trap_col_being_dealloced_not_returned_by_alloc:
[----:B------:R-:W-:Y:S05]  /*37060*/  BPT.TRAP 0x1 ;  /* 0x000000040000795c */ /* 0x000fea0000300000 */
[----:B------:R-:W-:-:S04]  /*37070*/  IMAD.MOV.U32 R3, RZ, RZ, 0x0 ;  /* 0x00000000ff037424 */ /* 0x000fc800078e00ff */
[----:B------:R-:W-:Y:S05]  /*37080*/  RET.REL.NODEC R2 `(matmul_kernel) ;  /* 0xfffffc8c02dc7950 */ /* 0x000fea0003c3ffff */
        .weak           $__internal_1_$__cuda_sm10x_tcgen05_guardrail_trap_phase_invalid_during_alloc
        .type           $__internal_1_$__cuda_sm10x_tcgen05_guardrail_trap_phase_invalid_during_alloc,@function
        .size           $__internal_1_$__cuda_sm10x_tcgen05_guardrail_trap_phase_invalid_during_alloc,($__internal_2_$__cuda_sm10x_tcgen05_guardrail_trap_unallocated_columns_being_dealloced - $__internal_1_$__cuda_sm10x_tcgen05_guardrail_trap_phase_invalid_during_alloc)
$__internal_1_$__cuda_sm10x_tcgen05_guardrail_trap_phase_invalid_during_alloc:
[----:B------:R-:W-:Y:S05]  /*37090*/  BPT.TRAP 0x1 ;  /* 0x000000040000795c */ /* 0x000fea0000300000 */
[----:B------:R-:W-:-:S04]  /*370a0*/  IMAD.MOV.U32 R3, RZ, RZ, 0x0 ;  /* 0x00000000ff037424 */ /* 0x000fc800078e00ff */
[----:B------:R-:W-:Y:S05]  /*370b0*/  RET.REL.NODEC R2 `(matmul_kernel) ;  /* 0xfffffc8c02d07950 */ /* 0x000fea0003c3ffff */
        .weak           $__internal_2_$__cuda_sm10x_tcgen05_guardrail_trap_unallocated_columns_being_dealloced
        .type           $__internal_2_$__cuda_sm10x_tcgen05_guardrail_trap_unallocated_columns_being_dealloced,@function
        .size           $__internal_2_$__cuda_sm10x_tcgen05_guardrail_trap_unallocated_columns_being_dealloced,(.L_x_20 - $__internal_2_$__cuda_sm10x_tcgen05_guardrail_trap_unallocated_columns_being_dealloced)
$__internal_2_$__cuda_sm10x_tcgen05_guardrail_trap_unallocated_columns_being_dealloced:
[----:B------:R-:W-:Y:S05]  /*370c0*/  BPT.TRAP 0x1 ;  /* 0x000000040000795c */ /* 0x000fea0000300000 */
[----:B------:R-:W-:-:S04]  /*370d0*/  IMAD.MOV.U32 R3, RZ, RZ, 0x0 ;  /* 0x00000000ff037424 */ /* 0x000fc800078e00ff */
[----:B------:R-:W-:Y:S05]  /*370e0*/  RET.REL.NODEC R2 `(matmul_kernel) ;  /* 0xfffffc8c02c47950 */ /* 0x000fea0003c3ffff */
.L_x_17:
[----:B------:R-:W-:-:S00]  /*370f0*/  BRA `(.L_x_17) ;  /* 0xfffffffc00fc7947 */ /* 0x000fc0000383ffff */
[----:B------:R-:W-:-:S00]  /*37100*/  NOP ;  /* 0x0000000000007918 */ /* 0x000fc00000000000 */
[----:B------:R-:W-:-:S00]  /*37110*/  NOP ;  /* 0x0000000000007918 */ /* 0x000fc00000000000 */
[----:B------:R-:W-:-:S00]  /*37120*/  NOP ;  /* 0x0000000000007918 */ /* 0x000fc00000000000 */
[----:B------:R-:W-:-:S00]  /*37130*/  NOP ;  /* 0x0000000000007918 */ /* 0x000fc00000000000 */
[----:B------:R-:W-:-:S00]  /*37140*/  NOP ;  /* 0x0000000000007918 */ /* 0x000fc00000000000 */
[----:B------:R-:W-:-:S00]  /*37150*/  NOP ;  /* 0x0000000000007918 */ /* 0x000fc00000000000 */
[----:B------:R-:W-:-:S00]  /*37160*/  NOP ;  /* 0x0000000000007918 */ /* 0x000fc00000000000 */
[----:B------:R-:W-:-:S00]  /*37170*/  NOP ;  /* 0x0000000000007918 */ /* 0x000fc00000000000 */
.L_x_20:


//--------------------- .nv.shared.matmul_kernel  --------------------------
	.section	.nv.shared.matmul_kernel,"aw",@nobits
	.sectionflags	@""
	.align	16
	.zero		1024


//--------------------- .nv.shared.reserved.0     --------------------------
	.section	.nv.shared.reserved.0,"aw",@nobits
	.align	8
	.weak		__nv_reservedSMEM_offset_0_alias
	.size		__nv_reservedSMEM_offset_0_alias, 0, 64
	.other		__nv_reservedSMEM_offset_0_alias,@"STO_CUDA_RESERVED_SHARED STV_DEFAULT"
__nv_reservedSMEM_offset_0_alias:
	.zero		0
.nv.shared.reserved.0:
	.zero		64
	.weak		__nv_reservedSMEM_allocation_phase
	.type		__nv_reservedSMEM_allocation_phase,@object
	.size		__nv_reservedSMEM_allocation_phase,(.L_0 - __nv_reservedSMEM_allocation_phase)
__nv_reservedSMEM_allocation_phase:
	.zero		1
.L_0:
	.zero		7
	.weak		__nv_reservedSMEM_devtool_atexit_pc
	.type		__nv_reservedSMEM_devtool_atexit_pc,@object
	.size		__nv_reservedSMEM_devtool_atexit_pc,(__nv_reservedSMEM_allocation_mask - __nv_reservedSMEM_devtool_atexit_pc)
__nv_reservedSMEM_devtool_atexit_pc:
	.zero		8
	.weak		__nv_reservedSMEM_allocation_mask
	.type		__nv_reservedSMEM_allocation_mask,@object
	.size		__nv_reservedSMEM_allocation_mask,(.L_2 - __nv_reservedSMEM_allocation_mask)
__nv_reservedSMEM_allocation_mask:
	.zero		4
.L_2:


//--------------------- .nv.constant0.matmul_kernel --------------------------
	.section	.nv.constant0.matmul_kernel,"a",@progbits
	.sectionflags	@""
	.align	4
.nv.constant0.matmul_kernel:
	.zero		976


//--------------------- SYMBOLS --------------------------

	.type		.nv.reservedSmem.offset0,@object
	.size		.nv.reservedSmem.offset0,0x4
	.type		.nv.reservedSmem.cap,@object
	.size		.nv.reservedSmem.cap,0x4
